//
// Generated by NVIDIA NVVM Compiler
//
// Compiler Build ID: CL-36424714
// Cuda compilation tools, release 13.0, V13.0.88
// Based on NVVM 20.0.0
//

.version 9.0
.target sm_100
.address_size 64

	// .globl	_Z15vectorAddKernelPKfS0_Pfi
// _ZZ9reduceSumPKfPfiE5sdata has been demoted
// _ZZ10reduceMeanPKfPfiE5sdata has been demoted
// _ZZ9reduceMaxPKfPfiE5sdata has been demoted

.visible .entry _Z15vectorAddKernelPKfS0_Pfi(
	.param .u64 .ptr .align 1 _Z15vectorAddKernelPKfS0_Pfi_param_0,
	.param .u64 .ptr .align 1 _Z15vectorAddKernelPKfS0_Pfi_param_1,
	.param .u64 .ptr .align 1 _Z15vectorAddKernelPKfS0_Pfi_param_2,
	.param .u32 _Z15vectorAddKernelPKfS0_Pfi_param_3
)
{
	.reg .pred 	%p<2>;
	.reg .b32 	%r<6>;
	.reg .b32 	%f<4>;
	.reg .b64 	%rd<11>;

	ld.param.u64 	%rd1, [_Z15vectorAddKernelPKfS0_Pfi_param_0];
	ld.param.u64 	%rd2, [_Z15vectorAddKernelPKfS0_Pfi_param_1];
	ld.param.u64 	%rd3, [_Z15vectorAddKernelPKfS0_Pfi_param_2];
	ld.param.u32 	%r2, [_Z15vectorAddKernelPKfS0_Pfi_param_3];
	mov.u32 	%r3, %ctaid.x;
	mov.u32 	%r4, %ntid.x;
	mov.u32 	%r5, %tid.x;
	mad.lo.s32 	%r1, %r3, %r4, %r5;
	setp.ge.s32 	%p1, %r1, %r2;
	@%p1 bra 	$L__BB0_2;
	cvta.to.global.u64 	%rd4, %rd1;
	cvta.to.global.u64 	%rd5, %rd2;
	cvta.to.global.u64 	%rd6, %rd3;
	mul.wide.s32 	%rd7, %r1, 4;
	add.s64 	%rd8, %rd4, %rd7;
	ld.global.f32 	%f1, [%rd8];
	add.s64 	%rd9, %rd5, %rd7;
	ld.global.f32 	%f2, [%rd9];
	add.f32 	%f3, %f1, %f2;
	add.s64 	%rd10, %rd6, %rd7;
	st.global.f32 	[%rd10], %f3;
$L__BB0_2:
	ret;

}
	// .globl	_Z15vectorSubKernelPKfS0_Pfi
.visible .entry _Z15vectorSubKernelPKfS0_Pfi(
	.param .u64 .ptr .align 1 _Z15vectorSubKernelPKfS0_Pfi_param_0,
	.param .u64 .ptr .align 1 _Z15vectorSubKernelPKfS0_Pfi_param_1,
	.param .u64 .ptr .align 1 _Z15vectorSubKernelPKfS0_Pfi_param_2,
	.param .u32 _Z15vectorSubKernelPKfS0_Pfi_param_3
)
{
	.reg .pred 	%p<2>;
	.reg .b32 	%r<6>;
	.reg .b32 	%f<4>;
	.reg .b64 	%rd<11>;

	ld.param.u64 	%rd1, [_Z15vectorSubKernelPKfS0_Pfi_param_0];
	ld.param.u64 	%rd2, [_Z15vectorSubKernelPKfS0_Pfi_param_1];
	ld.param.u64 	%rd3, [_Z15vectorSubKernelPKfS0_Pfi_param_2];
	ld.param.u32 	%r2, [_Z15vectorSubKernelPKfS0_Pfi_param_3];
	mov.u32 	%r3, %ctaid.x;
	mov.u32 	%r4, %ntid.x;
	mov.u32 	%r5, %tid.x;
	mad.lo.s32 	%r1, %r3, %r4, %r5;
	setp.ge.s32 	%p1, %r1, %r2;
	@%p1 bra 	$L__BB1_2;
	cvta.to.global.u64 	%rd4, %rd1;
	cvta.to.global.u64 	%rd5, %rd2;
	cvta.to.global.u64 	%rd6, %rd3;
	mul.wide.s32 	%rd7, %r1, 4;
	add.s64 	%rd8, %rd4, %rd7;
	ld.global.f32 	%f1, [%rd8];
	add.s64 	%rd9, %rd5, %rd7;
	ld.global.f32 	%f2, [%rd9];
	sub.f32 	%f3, %f1, %f2;
	add.s64 	%rd10, %rd6, %rd7;
	st.global.f32 	[%rd10], %f3;
$L__BB1_2:
	ret;

}
	// .globl	_Z15vectorMulKernelPKfS0_Pfi
.visible .entry _Z15vectorMulKernelPKfS0_Pfi(
	.param .u64 .ptr .align 1 _Z15vectorMulKernelPKfS0_Pfi_param_0,
	.param .u64 .ptr .align 1 _Z15vectorMulKernelPKfS0_Pfi_param_1,
	.param .u64 .ptr .align 1 _Z15vectorMulKernelPKfS0_Pfi_param_2,
	.param .u32 _Z15vectorMulKernelPKfS0_Pfi_param_3
)
{
	.reg .pred 	%p<2>;
	.reg .b32 	%r<6>;
	.reg .b32 	%f<4>;
	.reg .b64 	%rd<11>;

	ld.param.u64 	%rd1, [_Z15vectorMulKernelPKfS0_Pfi_param_0];
	ld.param.u64 	%rd2, [_Z15vectorMulKernelPKfS0_Pfi_param_1];
	ld.param.u64 	%rd3, [_Z15vectorMulKernelPKfS0_Pfi_param_2];
	ld.param.u32 	%r2, [_Z15vectorMulKernelPKfS0_Pfi_param_3];
	mov.u32 	%r3, %ctaid.x;
	mov.u32 	%r4, %ntid.x;
	mov.u32 	%r5, %tid.x;
	mad.lo.s32 	%r1, %r3, %r4, %r5;
	setp.ge.s32 	%p1, %r1, %r2;
	@%p1 bra 	$L__BB2_2;
	cvta.to.global.u64 	%rd4, %rd1;
	cvta.to.global.u64 	%rd5, %rd2;
	cvta.to.global.u64 	%rd6, %rd3;
	mul.wide.s32 	%rd7, %r1, 4;
	add.s64 	%rd8, %rd4, %rd7;
	ld.global.f32 	%f1, [%rd8];
	add.s64 	%rd9, %rd5, %rd7;
	ld.global.f32 	%f2, [%rd9];
	mul.f32 	%f3, %f1, %f2;
	add.s64 	%rd10, %rd6, %rd7;
	st.global.f32 	[%rd10], %f3;
$L__BB2_2:
	ret;

}
	// .globl	_Z15scalarMulKernelPKffPfi
.visible .entry _Z15scalarMulKernelPKffPfi(
	.param .u64 .ptr .align 1 _Z15scalarMulKernelPKffPfi_param_0,
	.param .f32 _Z15scalarMulKernelPKffPfi_param_1,
	.param .u64 .ptr .align 1 _Z15scalarMulKernelPKffPfi_param_2,
	.param .u32 _Z15scalarMulKernelPKffPfi_param_3
)
{
	.reg .pred 	%p<2>;
	.reg .b32 	%r<6>;
	.reg .b32 	%f<4>;
	.reg .b64 	%rd<8>;

	ld.param.u64 	%rd1, [_Z15scalarMulKernelPKffPfi_param_0];
	ld.param.f32 	%f1, [_Z15scalarMulKernelPKffPfi_param_1];
	ld.param.u64 	%rd2, [_Z15scalarMulKernelPKffPfi_param_2];
	ld.param.u32 	%r2, [_Z15scalarMulKernelPKffPfi_param_3];
	mov.u32 	%r3, %ctaid.x;
	mov.u32 	%r4, %ntid.x;
	mov.u32 	%r5, %tid.x;
	mad.lo.s32 	%r1, %r3, %r4, %r5;
	setp.ge.s32 	%p1, %r1, %r2;
	@%p1 bra 	$L__BB3_2;
	cvta.to.global.u64 	%rd3, %rd1;
	cvta.to.global.u64 	%rd4, %rd2;
	mul.wide.s32 	%rd5, %r1, 4;
	add.s64 	%rd6, %rd3, %rd5;
	ld.global.f32 	%f2, [%rd6];
	mul.f32 	%f3, %f1, %f2;
	add.s64 	%rd7, %rd4, %rd5;
	st.global.f32 	[%rd7], %f3;
$L__BB3_2:
	ret;

}
	// .globl	_Z15vectorDivKernelPKfS0_Pfi
.visible .entry _Z15vectorDivKernelPKfS0_Pfi(
	.param .u64 .ptr .align 1 _Z15vectorDivKernelPKfS0_Pfi_param_0,
	.param .u64 .ptr .align 1 _Z15vectorDivKernelPKfS0_Pfi_param_1,
	.param .u64 .ptr .align 1 _Z15vectorDivKernelPKfS0_Pfi_param_2,
	.param .u32 _Z15vectorDivKernelPKfS0_Pfi_param_3
)
{
	.reg .pred 	%p<2>;
	.reg .b32 	%r<6>;
	.reg .b32 	%f<5>;
	.reg .b64 	%rd<11>;

	ld.param.u64 	%rd1, [_Z15vectorDivKernelPKfS0_Pfi_param_0];
	ld.param.u64 	%rd2, [_Z15vectorDivKernelPKfS0_Pfi_param_1];
	ld.param.u64 	%rd3, [_Z15vectorDivKernelPKfS0_Pfi_param_2];
	ld.param.u32 	%r2, [_Z15vectorDivKernelPKfS0_Pfi_param_3];
	mov.u32 	%r3, %ctaid.x;
	mov.u32 	%r4, %ntid.x;
	mov.u32 	%r5, %tid.x;
	mad.lo.s32 	%r1, %r3, %r4, %r5;
	setp.ge.s32 	%p1, %r1, %r2;
	@%p1 bra 	$L__BB4_2;
	cvta.to.global.u64 	%rd4, %rd1;
	cvta.to.global.u64 	%rd5, %rd2;
	cvta.to.global.u64 	%rd6, %rd3;
	mul.wide.s32 	%rd7, %r1, 4;
	add.s64 	%rd8, %rd4, %rd7;
	ld.global.f32 	%f1, [%rd8];
	add.s64 	%rd9, %rd5, %rd7;
	ld.global.f32 	%f2, [%rd9];
	add.f32 	%f3, %f2, 0f322BCC77;
	div.rn.f32 	%f4, %f1, %f3;
	add.s64 	%rd10, %rd6, %rd7;
	st.global.f32 	[%rd10], %f4;
$L__BB4_2:
	ret;

}
	// .globl	_Z16vectorSqrtKernelPKfPfi
.visible .entry _Z16vectorSqrtKernelPKfPfi(
	.param .u64 .ptr .align 1 _Z16vectorSqrtKernelPKfPfi_param_0,
	.param .u64 .ptr .align 1 _Z16vectorSqrtKernelPKfPfi_param_1,
	.param .u32 _Z16vectorSqrtKernelPKfPfi_param_2
)
{
	.reg .pred 	%p<2>;
	.reg .b32 	%r<6>;
	.reg .b32 	%f<4>;
	.reg .b64 	%rd<8>;

	ld.param.u64 	%rd1, [_Z16vectorSqrtKernelPKfPfi_param_0];
	ld.param.u64 	%rd2, [_Z16vectorSqrtKernelPKfPfi_param_1];
	ld.param.u32 	%r2, [_Z16vectorSqrtKernelPKfPfi_param_2];
	mov.u32 	%r3, %ctaid.x;
	mov.u32 	%r4, %ntid.x;
	mov.u32 	%r5, %tid.x;
	mad.lo.s32 	%r1, %r3, %r4, %r5;
	setp.ge.s32 	%p1, %r1, %r2;
	@%p1 bra 	$L__BB5_2;
	cvta.to.global.u64 	%rd3, %rd1;
	cvta.to.global.u64 	%rd4, %rd2;
	mul.wide.s32 	%rd5, %r1, 4;
	add.s64 	%rd6, %rd3, %rd5;
	ld.global.f32 	%f1, [%rd6];
	add.f32 	%f2, %f1, 0f322BCC77;
	sqrt.rn.f32 	%f3, %f2;
	add.s64 	%rd7, %rd4, %rd5;
	st.global.f32 	[%rd7], %f3;
$L__BB5_2:
	ret;

}
	// .globl	_Z18vectorSquareKernelPKfPfi
.visible .entry _Z18vectorSquareKernelPKfPfi(
	.param .u64 .ptr .align 1 _Z18vectorSquareKernelPKfPfi_param_0,
	.param .u64 .ptr .align 1 _Z18vectorSquareKernelPKfPfi_param_1,
	.param .u32 _Z18vectorSquareKernelPKfPfi_param_2
)
{
	.reg .pred 	%p<2>;
	.reg .b32 	%r<6>;
	.reg .b32 	%f<3>;
	.reg .b64 	%rd<8>;

	ld.param.u64 	%rd1, [_Z18vectorSquareKernelPKfPfi_param_0];
	ld.param.u64 	%rd2, [_Z18vectorSquareKernelPKfPfi_param_1];
	ld.param.u32 	%r2, [_Z18vectorSquareKernelPKfPfi_param_2];
	mov.u32 	%r3, %ctaid.x;
	mov.u32 	%r4, %ntid.x;
	mov.u32 	%r5, %tid.x;
	mad.lo.s32 	%r1, %r3, %r4, %r5;
	setp.ge.s32 	%p1, %r1, %r2;
	@%p1 bra 	$L__BB6_2;
	cvta.to.global.u64 	%rd3, %rd1;
	cvta.to.global.u64 	%rd4, %rd2;
	mul.wide.s32 	%rd5, %r1, 4;
	add.s64 	%rd6, %rd3, %rd5;
	ld.global.f32 	%f1, [%rd6];
	mul.f32 	%f2, %f1, %f1;
	add.s64 	%rd7, %rd4, %rd5;
	st.global.f32 	[%rd7], %f2;
$L__BB6_2:
	ret;

}
	// .globl	_Z15vectorExpKernelPKfPfi
.visible .entry _Z15vectorExpKernelPKfPfi(
	.param .u64 .ptr .align 1 _Z15vectorExpKernelPKfPfi_param_0,
	.param .u64 .ptr .align 1 _Z15vectorExpKernelPKfPfi_param_1,
	.param .u32 _Z15vectorExpKernelPKfPfi_param_2
)
{
	.reg .pred 	%p<2>;
	.reg .b32 	%r<8>;
	.reg .b32 	%f<14>;
	.reg .b64 	%rd<8>;

	ld.param.u64 	%rd1, [_Z15vectorExpKernelPKfPfi_param_0];
	ld.param.u64 	%rd2, [_Z15vectorExpKernelPKfPfi_param_1];
	ld.param.u32 	%r2, [_Z15vectorExpKernelPKfPfi_param_2];
	mov.u32 	%r3, %ctaid.x;
	mov.u32 	%r4, %ntid.x;
	mov.u32 	%r5, %tid.x;
	mad.lo.s32 	%r1, %r3, %r4, %r5;
	setp.ge.s32 	%p1, %r1, %r2;
	@%p1 bra 	$L__BB7_2;
	cvta.to.global.u64 	%rd3, %rd1;
	cvta.to.global.u64 	%rd4, %rd2;
	mul.wide.s32 	%rd5, %r1, 4;
	add.s64 	%rd6, %rd3, %rd5;
	ld.global.f32 	%f1, [%rd6];
	fma.rn.f32 	%f2, %f1, 0f3BBB989D, 0f3F000000;
	cvt.sat.f32.f32 	%f3, %f2;
	mov.f32 	%f4, 0f4B400001;
	mov.f32 	%f5, 0f437C0000;
	fma.rm.f32 	%f6, %f3, %f5, %f4;
	add.f32 	%f7, %f6, 0fCB40007F;
	neg.f32 	%f8, %f7;
	fma.rn.f32 	%f9, %f1, 0f3FB8AA3B, %f8;
	fma.rn.f32 	%f10, %f1, 0f32A57060, %f9;
	mov.b32 	%r6, %f6;
	shl.b32 	%r7, %r6, 23;
	mov.b32 	%f11, %r7;
	ex2.approx.ftz.f32 	%f12, %f10;
	mul.f32 	%f13, %f12, %f11;
	add.s64 	%rd7, %rd4, %rd5;
	st.global.f32 	[%rd7], %f13;
$L__BB7_2:
	ret;

}
	// .globl	_Z15vectorLogKernelPKfPfi
.visible .entry _Z15vectorLogKernelPKfPfi(
	.param .u64 .ptr .align 1 _Z15vectorLogKernelPKfPfi_param_0,
	.param .u64 .ptr .align 1 _Z15vectorLogKernelPKfPfi_param_1,
	.param .u32 _Z15vectorLogKernelPKfPfi_param_2
)
{
	.reg .pred 	%p<5>;
	.reg .b32 	%r<10>;
	.reg .b32 	%f<24>;
	.reg .b64 	%rd<8>;

	ld.param.u64 	%rd1, [_Z15vectorLogKernelPKfPfi_param_0];
	ld.param.u64 	%rd2, [_Z15vectorLogKernelPKfPfi_param_1];
	ld.param.u32 	%r2, [_Z15vectorLogKernelPKfPfi_param_2];
	mov.u32 	%r3, %ctaid.x;
	mov.u32 	%r4, %ntid.x;
	mov.u32 	%r5, %tid.x;
	mad.lo.s32 	%r1, %r3, %r4, %r5;
	setp.ge.s32 	%p1, %r1, %r2;
	@%p1 bra 	$L__BB8_2;
	cvta.to.global.u64 	%rd3, %rd1;
	cvta.to.global.u64 	%rd4, %rd2;
	mul.wide.s32 	%rd5, %r1, 4;
	add.s64 	%rd6, %rd3, %rd5;
	ld.global.f32 	%f1, [%rd6];
	add.f32 	%f2, %f1, 0f322BCC77;
	setp.lt.f32 	%p2, %f2, 0f00800000;
	mul.f32 	%f3, %f2, 0f4B000000;
	selp.f32 	%f4, %f3, %f2, %p2;
	selp.f32 	%f5, 0fC1B80000, 0f00000000, %p2;
	mov.b32 	%r6, %f4;
	add.s32 	%r7, %r6, -1059760811;
	and.b32  	%r8, %r7, -8388608;
	sub.s32 	%r9, %r6, %r8;
	mov.b32 	%f6, %r9;
	cvt.rn.f32.s32 	%f7, %r8;
	fma.rn.f32 	%f8, %f7, 0f34000000, %f5;
	add.f32 	%f9, %f6, 0fBF800000;
	fma.rn.f32 	%f10, %f9, 0fBE055027, 0f3E1039F6;
	fma.rn.f32 	%f11, %f10, %f9, 0fBDF8CDCC;
	fma.rn.f32 	%f12, %f11, %f9, 0f3E0F2955;
	fma.rn.f32 	%f13, %f12, %f9, 0fBE2AD8B9;
	fma.rn.f32 	%f14, %f13, %f9, 0f3E4CED0B;
	fma.rn.f32 	%f15, %f14, %f9, 0fBE7FFF22;
	fma.rn.f32 	%f16, %f15, %f9, 0f3EAAAA78;
	fma.rn.f32 	%f17, %f16, %f9, 0fBF000000;
	mul.f32 	%f18, %f9, %f17;
	fma.rn.f32 	%f19, %f18, %f9, %f9;
	fma.rn.f32 	%f20, %f8, 0f3F317218, %f19;
	setp.gt.u32 	%p3, %r6, 2139095039;
	fma.rn.f32 	%f21, %f4, 0f7F800000, 0f7F800000;
	selp.f32 	%f22, %f21, %f20, %p3;
	setp.eq.f32 	%p4, %f4, 0f00000000;
	selp.f32 	%f23, 0fFF800000, %f22, %p4;
	add.s64 	%rd7, %rd4, %rd5;
	st.global.f32 	[%rd7], %f23;
$L__BB8_2:
	ret;

}
	// .globl	_Z15vectorPowKernelPKffPfi
.visible .entry _Z15vectorPowKernelPKffPfi(
	.param .u64 .ptr .align 1 _Z15vectorPowKernelPKffPfi_param_0,
	.param .f32 _Z15vectorPowKernelPKffPfi_param_1,
	.param .u64 .ptr .align 1 _Z15vectorPowKernelPKffPfi_param_2,
	.param .u32 _Z15vectorPowKernelPKffPfi_param_3
)
{
	.reg .pred 	%p<23>;
	.reg .b32 	%r<20>;
	.reg .b32 	%f<77>;
	.reg .b64 	%rd<9>;

	ld.param.u64 	%rd1, [_Z15vectorPowKernelPKffPfi_param_0];
	ld.param.f32 	%f10, [_Z15vectorPowKernelPKffPfi_param_1];
	ld.param.u64 	%rd2, [_Z15vectorPowKernelPKffPfi_param_2];
	ld.param.u32 	%r2, [_Z15vectorPowKernelPKffPfi_param_3];
	mov.u32 	%r3, %ctaid.x;
	mov.u32 	%r4, %ntid.x;
	mov.u32 	%r5, %tid.x;
	mad.lo.s32 	%r1, %r3, %r4, %r5;
	setp.ge.s32 	%p1, %r1, %r2;
	mov.f32 	%f76, 0f3F800000;
	@%p1 bra 	$L__BB9_10;
	cvta.to.global.u64 	%rd3, %rd1;
	mul.wide.s32 	%rd4, %r1, 4;
	add.s64 	%rd5, %rd3, %rd4;
	ld.global.f32 	%f1, [%rd5];
	mul.f32 	%f12, %f10, 0f3F000000;
	cvt.rzi.f32.f32 	%f13, %f12;
	add.f32 	%f14, %f13, %f13;
	sub.f32 	%f15, %f10, %f14;
	abs.f32 	%f2, %f15;
	abs.f32 	%f3, %f1;
	setp.lt.f32 	%p2, %f3, 0f00800000;
	mul.f32 	%f16, %f3, 0f4B800000;
	selp.f32 	%f17, %f16, %f3, %p2;
	selp.f32 	%f18, 0fC1C00000, 0f00000000, %p2;
	mov.b32 	%r6, %f17;
	add.s32 	%r7, %r6, -1060439283;
	and.b32  	%r8, %r7, -8388608;
	sub.s32 	%r9, %r6, %r8;
	mov.b32 	%f19, %r9;
	cvt.rn.f32.s32 	%f20, %r8;
	fma.rn.f32 	%f21, %f20, 0f34000000, %f18;
	add.f32 	%f22, %f19, 0fBF800000;
	add.f32 	%f23, %f19, 0f3F800000;
	rcp.approx.ftz.f32 	%f24, %f23;
	add.f32 	%f25, %f22, %f22;
	mul.f32 	%f26, %f25, %f24;
	mul.f32 	%f27, %f26, %f26;
	sub.f32 	%f28, %f22, %f26;
	add.f32 	%f29, %f28, %f28;
	neg.f32 	%f30, %f26;
	fma.rn.f32 	%f31, %f30, %f22, %f29;
	mul.rn.f32 	%f32, %f24, %f31;
	fma.rn.f32 	%f33, %f27, 0f3A2C32E4, 0f3B52E7DB;
	fma.rn.f32 	%f34, %f33, %f27, 0f3C93BB73;
	fma.rn.f32 	%f35, %f34, %f27, 0f3DF6384F;
	mul.rn.f32 	%f36, %f35, %f27;
	fma.rn.f32 	%f37, %f26, 0f3FB8AA3B, %f21;
	sub.f32 	%f38, %f21, %f37;
	fma.rn.f32 	%f39, %f26, 0f3FB8AA3B, %f38;
	fma.rn.f32 	%f40, %f32, 0f3FB8AA3B, %f39;
	fma.rn.f32 	%f41, %f26, 0f32A55E34, %f40;
	mul.f32 	%f42, %f36, 0f40400000;
	fma.rn.f32 	%f43, %f42, %f32, %f41;
	fma.rn.f32 	%f44, %f36, %f26, %f43;
	add.rn.f32 	%f45, %f37, %f44;
	neg.f32 	%f46, %f37;
	add.rn.f32 	%f47, %f45, %f46;
	neg.f32 	%f48, %f47;
	add.rn.f32 	%f49, %f44, %f48;
	mul.rn.f32 	%f50, %f45, %f10;
	neg.f32 	%f51, %f50;
	fma.rn.f32 	%f52, %f45, %f10, %f51;
	fma.rn.f32 	%f53, %f49, %f10, %f52;
	cvt.rni.f32.f32 	%f54, %f50;
	sub.f32 	%f55, %f50, %f54;
	add.f32 	%f56, %f55, %f53;
	fma.rn.f32 	%f57, %f56, 0f391FCB8E, 0f3AAF85ED;
	fma.rn.f32 	%f58, %f57, %f56, 0f3C1D9856;
	fma.rn.f32 	%f59, %f58, %f56, 0f3D6357BB;
	fma.rn.f32 	%f60, %f59, %f56, 0f3E75FDEC;
	fma.rn.f32 	%f61, %f60, %f56, 0f3F317218;
	fma.rn.f32 	%f62, %f61, %f56, 0f3F800000;
	cvt.rzi.s32.f32 	%r10, %f54;
	setp.gt.f32 	%p3, %f54, 0f00000000;
	selp.b32 	%r11, 0, -2097152000, %p3;
	add.s32 	%r12, %r11, 2130706432;
	mov.b32 	%f63, %r12;
	mul.f32 	%f64, %f62, %f63;
	shl.b32 	%r13, %r10, 23;
	sub.s32 	%r14, %r13, %r11;
	mov.b32 	%f65, %r14;
	mul.f32 	%f66, %f64, %f65;
	abs.f32 	%f67, %f50;
	setp.gt.f32 	%p4, %f67, 0f43180000;
	setp.lt.f32 	%p5, %f50, 0f00000000;
	selp.f32 	%f68, 0f00000000, 0f7F800000, %p5;
	selp.f32 	%f4, %f68, %f66, %p4;
	setp.eq.f32 	%p6, %f1, 0f3F800000;
	setp.eq.f32 	%p7, %f10, 0f00000000;
	or.pred  	%p8, %p7, %p6;
	@%p8 bra 	$L__BB9_9;
	setp.num.f32 	%p9, %f3, %f3;
	abs.f32 	%f69, %f10;
	setp.num.f32 	%p10, %f69, %f69;
	and.pred  	%p11, %p9, %p10;
	@%p11 bra 	$L__BB9_4;
	add.rn.f32 	%f76, %f1, %f10;
	bra.uni 	$L__BB9_9;
$L__BB9_4:
	setp.neu.f32 	%p12, %f1, 0f00000000;
	setp.neu.f32 	%p13, %f3, 0f7F800000;
	and.pred  	%p14, %p12, %p13;
	@%p14 bra 	$L__BB9_6;
	setp.neu.f32 	%p21, %f2, 0f3F800000;
	add.f32 	%f74, %f1, %f1;
	mov.b32 	%r15, %f74;
	setp.lt.f32 	%p22, %f10, 0f00000000;
	xor.b32  	%r16, %r15, 2139095040;
	selp.b32 	%r17, %r16, %r15, %p22;
	and.b32  	%r18, %r17, 2147483647;
	selp.b32 	%r19, %r18, %r17, %p21;
	mov.b32 	%f76, %r19;
	bra.uni 	$L__BB9_9;
$L__BB9_6:
	setp.eq.f32 	%p15, %f1, 0fBF800000;
	setp.eq.f32 	%p16, %f69, 0f7F800000;
	and.pred  	%p17, %p15, %p16;
	@%p17 bra 	$L__BB9_9;
	setp.geu.f32 	%p18, %f1, 0f00000000;
	mov.f32 	%f76, %f4;
	@%p18 bra 	$L__BB9_9;
	setp.neu.f32 	%p19, %f2, 0f3F800000;
	neg.f32 	%f71, %f4;
	selp.f32 	%f72, %f4, %f71, %p19;
	cvt.rmi.f32.f32 	%f73, %f10;
	setp.neu.f32 	%p20, %f10, %f73;
	selp.f32 	%f76, 0f7FFFFFFF, %f72, %p20;
$L__BB9_9:
	cvta.to.global.u64 	%rd6, %rd2;
	add.s64 	%rd8, %rd6, %rd4;
	st.global.f32 	[%rd8], %f76;
$L__BB9_10:
	ret;

}
	// .globl	_Z15vectorMaxKernelPKfS0_Pfi
.visible .entry _Z15vectorMaxKernelPKfS0_Pfi(
	.param .u64 .ptr .align 1 _Z15vectorMaxKernelPKfS0_Pfi_param_0,
	.param .u64 .ptr .align 1 _Z15vectorMaxKernelPKfS0_Pfi_param_1,
	.param .u64 .ptr .align 1 _Z15vectorMaxKernelPKfS0_Pfi_param_2,
	.param .u32 _Z15vectorMaxKernelPKfS0_Pfi_param_3
)
{
	.reg .pred 	%p<2>;
	.reg .b32 	%r<6>;
	.reg .b32 	%f<4>;
	.reg .b64 	%rd<11>;

	ld.param.u64 	%rd1, [_Z15vectorMaxKernelPKfS0_Pfi_param_0];
	ld.param.u64 	%rd2, [_Z15vectorMaxKernelPKfS0_Pfi_param_1];
	ld.param.u64 	%rd3, [_Z15vectorMaxKernelPKfS0_Pfi_param_2];
	ld.param.u32 	%r2, [_Z15vectorMaxKernelPKfS0_Pfi_param_3];
	mov.u32 	%r3, %ctaid.x;
	mov.u32 	%r4, %ntid.x;
	mov.u32 	%r5, %tid.x;
	mad.lo.s32 	%r1, %r3, %r4, %r5;
	setp.ge.s32 	%p1, %r1, %r2;
	@%p1 bra 	$L__BB10_2;
	cvta.to.global.u64 	%rd4, %rd1;
	cvta.to.global.u64 	%rd5, %rd2;
	cvta.to.global.u64 	%rd6, %rd3;
	mul.wide.s32 	%rd7, %r1, 4;
	add.s64 	%rd8, %rd4, %rd7;
	ld.global.f32 	%f1, [%rd8];
	add.s64 	%rd9, %rd5, %rd7;
	ld.global.f32 	%f2, [%rd9];
	max.f32 	%f3, %f1, %f2;
	add.s64 	%rd10, %rd6, %rd7;
	st.global.f32 	[%rd10], %f3;
$L__BB10_2:
	ret;

}
	// .globl	_Z15vectorMinKernelPKfS0_Pfi
.visible .entry _Z15vectorMinKernelPKfS0_Pfi(
	.param .u64 .ptr .align 1 _Z15vectorMinKernelPKfS0_Pfi_param_0,
	.param .u64 .ptr .align 1 _Z15vectorMinKernelPKfS0_Pfi_param_1,
	.param .u64 .ptr .align 1 _Z15vectorMinKernelPKfS0_Pfi_param_2,
	.param .u32 _Z15vectorMinKernelPKfS0_Pfi_param_3
)
{
	.reg .pred 	%p<2>;
	.reg .b32 	%r<6>;
	.reg .b32 	%f<4>;
	.reg .b64 	%rd<11>;

	ld.param.u64 	%rd1, [_Z15vectorMinKernelPKfS0_Pfi_param_0];
	ld.param.u64 	%rd2, [_Z15vectorMinKernelPKfS0_Pfi_param_1];
	ld.param.u64 	%rd3, [_Z15vectorMinKernelPKfS0_Pfi_param_2];
	ld.param.u32 	%r2, [_Z15vectorMinKernelPKfS0_Pfi_param_3];
	mov.u32 	%r3, %ctaid.x;
	mov.u32 	%r4, %ntid.x;
	mov.u32 	%r5, %tid.x;
	mad.lo.s32 	%r1, %r3, %r4, %r5;
	setp.ge.s32 	%p1, %r1, %r2;
	@%p1 bra 	$L__BB11_2;
	cvta.to.global.u64 	%rd4, %rd1;
	cvta.to.global.u64 	%rd5, %rd2;
	cvta.to.global.u64 	%rd6, %rd3;
	mul.wide.s32 	%rd7, %r1, 4;
	add.s64 	%rd8, %rd4, %rd7;
	ld.global.f32 	%f1, [%rd8];
	add.s64 	%rd9, %rd5, %rd7;
	ld.global.f32 	%f2, [%rd9];
	min.f32 	%f3, %f1, %f2;
	add.s64 	%rd10, %rd6, %rd7;
	st.global.f32 	[%rd10], %f3;
$L__BB11_2:
	ret;

}
	// .globl	_Z17vectorClampKernelPKfffPfi
.visible .entry _Z17vectorClampKernelPKfffPfi(
	.param .u64 .ptr .align 1 _Z17vectorClampKernelPKfffPfi_param_0,
	.param .f32 _Z17vectorClampKernelPKfffPfi_param_1,
	.param .f32 _Z17vectorClampKernelPKfffPfi_param_2,
	.param .u64 .ptr .align 1 _Z17vectorClampKernelPKfffPfi_param_3,
	.param .u32 _Z17vectorClampKernelPKfffPfi_param_4
)
{
	.reg .pred 	%p<2>;
	.reg .b32 	%r<6>;
	.reg .b32 	%f<6>;
	.reg .b64 	%rd<8>;

	ld.param.u64 	%rd1, [_Z17vectorClampKernelPKfffPfi_param_0];
	ld.param.f32 	%f1, [_Z17vectorClampKernelPKfffPfi_param_1];
	ld.param.f32 	%f2, [_Z17vectorClampKernelPKfffPfi_param_2];
	ld.param.u64 	%rd2, [_Z17vectorClampKernelPKfffPfi_param_3];
	ld.param.u32 	%r2, [_Z17vectorClampKernelPKfffPfi_param_4];
	mov.u32 	%r3, %ctaid.x;
	mov.u32 	%r4, %ntid.x;
	mov.u32 	%r5, %tid.x;
	mad.lo.s32 	%r1, %r3, %r4, %r5;
	setp.ge.s32 	%p1, %r1, %r2;
	@%p1 bra 	$L__BB12_2;
	cvta.to.global.u64 	%rd3, %rd1;
	cvta.to.global.u64 	%rd4, %rd2;
	mul.wide.s32 	%rd5, %r1, 4;
	add.s64 	%rd6, %rd3, %rd5;
	ld.global.f32 	%f3, [%rd6];
	max.f32 	%f4, %f3, %f1;
	min.f32 	%f5, %f4, %f2;
	add.s64 	%rd7, %rd4, %rd5;
	st.global.f32 	[%rd7], %f5;
$L__BB12_2:
	ret;

}
	// .globl	_Z9reduceSumPKfPfi
.visible .entry _Z9reduceSumPKfPfi(
	.param .u64 .ptr .align 1 _Z9reduceSumPKfPfi_param_0,
	.param .u64 .ptr .align 1 _Z9reduceSumPKfPfi_param_1,
	.param .u32 _Z9reduceSumPKfPfi_param_2
)
{
	.reg .pred 	%p<8>;
	.reg .b32 	%r<15>;
	.reg .b32 	%f<10>;
	.reg .b64 	%rd<7>;
	// demoted variable
	.shared .align 4 .b8 _ZZ9reduceSumPKfPfiE5sdata[1024];
	ld.param.u64 	%rd1, [_Z9reduceSumPKfPfi_param_0];
	ld.param.u64 	%rd2, [_Z9reduceSumPKfPfi_param_1];
	ld.param.u32 	%r7, [_Z9reduceSumPKfPfi_param_2];
	mov.u32 	%r1, %tid.x;
	mov.u32 	%r8, %ctaid.x;
	mov.u32 	%r14, %ntid.x;
	mad.lo.s32 	%r3, %r8, %r14, %r1;
	setp.ge.u32 	%p1, %r3, %r7;
	mov.f32 	%f9, 0f00000000;
	@%p1 bra 	$L__BB13_2;
	cvta.to.global.u64 	%rd3, %rd1;
	mul.wide.u32 	%rd4, %r3, 4;
	add.s64 	%rd5, %rd3, %rd4;
	ld.global.f32 	%f9, [%rd5];
$L__BB13_2:
	shl.b32 	%r9, %r1, 2;
	mov.u32 	%r10, _ZZ9reduceSumPKfPfiE5sdata;
	add.s32 	%r4, %r10, %r9;
	st.shared.f32 	[%r4], %f9;
	bar.sync 	0;
	setp.lt.u32 	%p2, %r14, 2;
	@%p2 bra 	$L__BB13_6;
$L__BB13_3:
	shr.u32 	%r6, %r14, 1;
	setp.ge.u32 	%p3, %r1, %r6;
	add.s32 	%r11, %r6, %r3;
	setp.ge.u32 	%p4, %r11, %r7;
	or.pred  	%p5, %p3, %p4;
	@%p5 bra 	$L__BB13_5;
	shl.b32 	%r12, %r6, 2;
	add.s32 	%r13, %r4, %r12;
	ld.shared.f32 	%f4, [%r13];
	ld.shared.f32 	%f5, [%r4];
	add.f32 	%f6, %f4, %f5;
	st.shared.f32 	[%r4], %f6;
$L__BB13_5:
	bar.sync 	0;
	setp.gt.u32 	%p6, %r14, 3;
	mov.u32 	%r14, %r6;
	@%p6 bra 	$L__BB13_3;
$L__BB13_6:
	setp.ne.s32 	%p7, %r1, 0;
	@%p7 bra 	$L__BB13_8;
	ld.shared.f32 	%f7, [_ZZ9reduceSumPKfPfiE5sdata];
	cvta.to.global.u64 	%rd6, %rd2;
	atom.global.add.f32 	%f8, [%rd6], %f7;
$L__BB13_8:
	ret;

}
	// .globl	_Z10reduceMeanPKfPfi
.visible .entry _Z10reduceMeanPKfPfi(
	.param .u64 .ptr .align 1 _Z10reduceMeanPKfPfi_param_0,
	.param .u64 .ptr .align 1 _Z10reduceMeanPKfPfi_param_1,
	.param .u32 _Z10reduceMeanPKfPfi_param_2
)
{
	.reg .pred 	%p<8>;
	.reg .b32 	%r<15>;
	.reg .b32 	%f<12>;
	.reg .b64 	%rd<7>;
	// demoted variable
	.shared .align 4 .b8 _ZZ10reduceMeanPKfPfiE5sdata[1024];
	ld.param.u64 	%rd1, [_Z10reduceMeanPKfPfi_param_0];
	ld.param.u64 	%rd2, [_Z10reduceMeanPKfPfi_param_1];
	ld.param.u32 	%r7, [_Z10reduceMeanPKfPfi_param_2];
	mov.u32 	%r1, %tid.x;
	mov.u32 	%r8, %ctaid.x;
	mov.u32 	%r14, %ntid.x;
	mad.lo.s32 	%r3, %r8, %r14, %r1;
	setp.ge.u32 	%p1, %r3, %r7;
	mov.f32 	%f11, 0f00000000;
	@%p1 bra 	$L__BB14_2;
	cvta.to.global.u64 	%rd3, %rd1;
	mul.wide.u32 	%rd4, %r3, 4;
	add.s64 	%rd5, %rd3, %rd4;
	ld.global.f32 	%f11, [%rd5];
$L__BB14_2:
	shl.b32 	%r9, %r1, 2;
	mov.u32 	%r10, _ZZ10reduceMeanPKfPfiE5sdata;
	add.s32 	%r4, %r10, %r9;
	st.shared.f32 	[%r4], %f11;
	bar.sync 	0;
	setp.lt.u32 	%p2, %r14, 2;
	@%p2 bra 	$L__BB14_6;
$L__BB14_3:
	shr.u32 	%r6, %r14, 1;
	setp.ge.u32 	%p3, %r1, %r6;
	add.s32 	%r11, %r6, %r3;
	setp.ge.u32 	%p4, %r11, %r7;
	or.pred  	%p5, %p3, %p4;
	@%p5 bra 	$L__BB14_5;
	shl.b32 	%r12, %r6, 2;
	add.s32 	%r13, %r4, %r12;
	ld.shared.f32 	%f4, [%r13];
	ld.shared.f32 	%f5, [%r4];
	add.f32 	%f6, %f4, %f5;
	st.shared.f32 	[%r4], %f6;
$L__BB14_5:
	bar.sync 	0;
	setp.gt.u32 	%p6, %r14, 3;
	mov.u32 	%r14, %r6;
	@%p6 bra 	$L__BB14_3;
$L__BB14_6:
	setp.ne.s32 	%p7, %r1, 0;
	@%p7 bra 	$L__BB14_8;
	ld.shared.f32 	%f7, [_ZZ10reduceMeanPKfPfiE5sdata];
	cvt.rn.f32.s32 	%f8, %r7;
	div.rn.f32 	%f9, %f7, %f8;
	cvta.to.global.u64 	%rd6, %rd2;
	atom.global.add.f32 	%f10, [%rd6], %f9;
$L__BB14_8:
	ret;

}
	// .globl	_Z9reduceMaxPKfPfi
.visible .entry _Z9reduceMaxPKfPfi(
	.param .u64 .ptr .align 1 _Z9reduceMaxPKfPfi_param_0,
	.param .u64 .ptr .align 1 _Z9reduceMaxPKfPfi_param_1,
	.param .u32 _Z9reduceMaxPKfPfi_param_2
)
{
	.reg .pred 	%p<8>;
	.reg .b32 	%r<17>;
	.reg .b32 	%f<8>;
	.reg .b64 	%rd<7>;
	// demoted variable
	.shared .align 4 .b8 _ZZ9reduceMaxPKfPfiE5sdata[1024];
	ld.param.u64 	%rd1, [_Z9reduceMaxPKfPfi_param_0];
	ld.param.u64 	%rd2, [_Z9reduceMaxPKfPfi_param_1];
	ld.param.u32 	%r7, [_Z9reduceMaxPKfPfi_param_2];
	mov.u32 	%r1, %tid.x;
	mov.u32 	%r8, %ctaid.x;
	mov.u32 	%r16, %ntid.x;
	mad.lo.s32 	%r3, %r8, %r16, %r1;
	setp.ge.u32 	%p1, %r3, %r7;
	mov.f32 	%f7, 0fFF800000;
	@%p1 bra 	$L__BB15_2;
	cvta.to.global.u64 	%rd3, %rd1;
	mul.wide.u32 	%rd4, %r3, 4;
	add.s64 	%rd5, %rd3, %rd4;
	ld.global.f32 	%f7, [%rd5];
$L__BB15_2:
	shl.b32 	%r9, %r1, 2;
	mov.u32 	%r10, _ZZ9reduceMaxPKfPfiE5sdata;
	add.s32 	%r4, %r10, %r9;
	st.shared.f32 	[%r4], %f7;
	bar.sync 	0;
	setp.lt.u32 	%p2, %r16, 2;
	@%p2 bra 	$L__BB15_6;
$L__BB15_3:
	shr.u32 	%r6, %r16, 1;
	setp.ge.u32 	%p3, %r1, %r6;
	add.s32 	%r11, %r6, %r3;
	setp.ge.u32 	%p4, %r11, %r7;
	or.pred  	%p5, %p3, %p4;
	@%p5 bra 	$L__BB15_5;
	ld.shared.f32 	%f4, [%r4];
	shl.b32 	%r12, %r6, 2;
	add.s32 	%r13, %r4, %r12;
	ld.shared.f32 	%f5, [%r13];
	max.f32 	%f6, %f4, %f5;
	st.shared.f32 	[%r4], %f6;
$L__BB15_5:
	bar.sync 	0;
	setp.gt.u32 	%p6, %r16, 3;
	mov.u32 	%r16, %r6;
	@%p6 bra 	$L__BB15_3;
$L__BB15_6:
	setp.ne.s32 	%p7, %r1, 0;
	@%p7 bra 	$L__BB15_8;
	ld.shared.u32 	%r14, [_ZZ9reduceMaxPKfPfiE5sdata];
	cvta.to.global.u64 	%rd6, %rd2;
	atom.global.max.s32 	%r15, [%rd6], %r14;
$L__BB15_8:
	ret;

}
	// .globl	_Z22batchNormForwardKernelPKfS0_S0_S0_S0_Pfiiif
.visible .entry _Z22batchNormForwardKernelPKfS0_S0_S0_S0_Pfiiif(
	.param .u64 .ptr .align 1 _Z22batchNormForwardKernelPKfS0_S0_S0_S0_Pfiiif_param_0,
	.param .u64 .ptr .align 1 _Z22batchNormForwardKernelPKfS0_S0_S0_S0_Pfiiif_param_1,
	.param .u64 .ptr .align 1 _Z22batchNormForwardKernelPKfS0_S0_S0_S0_Pfiiif_param_2,
	.param .u64 .ptr .align 1 _Z22batchNormForwardKernelPKfS0_S0_S0_S0_Pfiiif_param_3,
	.param .u64 .ptr .align 1 _Z22batchNormForwardKernelPKfS0_S0_S0_S0_Pfiiif_param_4,
	.param .u64 .ptr .align 1 _Z22batchNormForwardKernelPKfS0_S0_S0_S0_Pfiiif_param_5,
	.param .u32 _Z22batchNormForwardKernelPKfS0_S0_S0_S0_Pfiiif_param_6,
	.param .u32 _Z22batchNormForwardKernelPKfS0_S0_S0_S0_Pfiiif_param_7,
	.param .u32 _Z22batchNormForwardKernelPKfS0_S0_S0_S0_Pfiiif_param_8,
	.param .f32 _Z22batchNormForwardKernelPKfS0_S0_S0_S0_Pfiiif_param_9
)
{
	.reg .pred 	%p<2>;
	.reg .b32 	%r<12>;
	.reg .b32 	%f<12>;
	.reg .b64 	%rd<21>;

	ld.param.u64 	%rd1, [_Z22batchNormForwardKernelPKfS0_S0_S0_S0_Pfiiif_param_0];
	ld.param.u64 	%rd2, [_Z22batchNormForwardKernelPKfS0_S0_S0_S0_Pfiiif_param_1];
	ld.param.u64 	%rd3, [_Z22batchNormForwardKernelPKfS0_S0_S0_S0_Pfiiif_param_2];
	ld.param.u64 	%rd4, [_Z22batchNormForwardKernelPKfS0_S0_S0_S0_Pfiiif_param_3];
	ld.param.u64 	%rd5, [_Z22batchNormForwardKernelPKfS0_S0_S0_S0_Pfiiif_param_4];
	ld.param.u64 	%rd6, [_Z22batchNormForwardKernelPKfS0_S0_S0_S0_Pfiiif_param_5];
	ld.param.u32 	%r4, [_Z22batchNormForwardKernelPKfS0_S0_S0_S0_Pfiiif_param_6];
	ld.param.u32 	%r2, [_Z22batchNormForwardKernelPKfS0_S0_S0_S0_Pfiiif_param_7];
	ld.param.u32 	%r3, [_Z22batchNormForwardKernelPKfS0_S0_S0_S0_Pfiiif_param_8];
	ld.param.f32 	%f1, [_Z22batchNormForwardKernelPKfS0_S0_S0_S0_Pfiiif_param_9];
	mov.u32 	%r5, %ctaid.x;
	mov.u32 	%r6, %ntid.x;
	mov.u32 	%r7, %tid.x;
	mad.lo.s32 	%r1, %r5, %r6, %r7;
	mul.lo.s32 	%r8, %r2, %r4;
	mul.lo.s32 	%r9, %r8, %r3;
	setp.ge.s32 	%p1, %r1, %r9;
	@%p1 bra 	$L__BB16_2;
	cvta.to.global.u64 	%rd7, %rd4;
	cvta.to.global.u64 	%rd8, %rd5;
	cvta.to.global.u64 	%rd9, %rd1;
	cvta.to.global.u64 	%rd10, %rd2;
	cvta.to.global.u64 	%rd11, %rd3;
	cvta.to.global.u64 	%rd12, %rd6;
	div.s32 	%r10, %r1, %r3;
	rem.s32 	%r11, %r10, %r2;
	mul.wide.s32 	%rd13, %r11, 4;
	add.s64 	%rd14, %rd7, %rd13;
	ld.global.f32 	%f2, [%rd14];
	add.s64 	%rd15, %rd8, %rd13;
	ld.global.f32 	%f3, [%rd15];
	add.f32 	%f4, %f1, %f3;
	sqrt.rn.f32 	%f5, %f4;
	mul.wide.s32 	%rd16, %r1, 4;
	add.s64 	%rd17, %rd9, %rd16;
	ld.global.f32 	%f6, [%rd17];
	sub.f32 	%f7, %f6, %f2;
	div.rn.f32 	%f8, %f7, %f5;
	add.s64 	%rd18, %rd10, %rd13;
	ld.global.f32 	%f9, [%rd18];
	add.s64 	%rd19, %rd11, %rd13;
	ld.global.f32 	%f10, [%rd19];
	fma.rn.f32 	%f11, %f9, %f8, %f10;
	add.s64 	%rd20, %rd12, %rd16;
	st.global.f32 	[%rd20], %f11;
$L__BB16_2:
	ret;

}
	// .globl	_Z22layerNormForwardKernelPKfS0_S0_Pfiif
.visible .entry _Z22layerNormForwardKernelPKfS0_S0_Pfiif(
	.param .u64 .ptr .align 1 _Z22layerNormForwardKernelPKfS0_S0_Pfiif_param_0,
	.param .u64 .ptr .align 1 _Z22layerNormForwardKernelPKfS0_S0_Pfiif_param_1,
	.param .u64 .ptr .align 1 _Z22layerNormForwardKernelPKfS0_S0_Pfiif_param_2,
	.param .u64 .ptr .align 1 _Z22layerNormForwardKernelPKfS0_S0_Pfiif_param_3,
	.param .u32 _Z22layerNormForwardKernelPKfS0_S0_Pfiif_param_4,
	.param .u32 _Z22layerNormForwardKernelPKfS0_S0_Pfiif_param_5,
	.param .f32 _Z22layerNormForwardKernelPKfS0_S0_Pfiif_param_6
)
{
	.reg .pred 	%p<22>;
	.reg .b32 	%r<52>;
	.reg .b32 	%f<206>;
	.reg .b64 	%rd<54>;

	ld.param.u64 	%rd19, [_Z22layerNormForwardKernelPKfS0_S0_Pfiif_param_0];
	ld.param.u64 	%rd20, [_Z22layerNormForwardKernelPKfS0_S0_Pfiif_param_1];
	ld.param.u64 	%rd21, [_Z22layerNormForwardKernelPKfS0_S0_Pfiif_param_2];
	ld.param.u64 	%rd22, [_Z22layerNormForwardKernelPKfS0_S0_Pfiif_param_3];
	ld.param.u32 	%r37, [_Z22layerNormForwardKernelPKfS0_S0_Pfiif_param_4];
	ld.param.u32 	%r36, [_Z22layerNormForwardKernelPKfS0_S0_Pfiif_param_5];
	ld.param.f32 	%f31, [_Z22layerNormForwardKernelPKfS0_S0_Pfiif_param_6];
	mov.u32 	%r1, %ctaid.x;
	setp.ge.s32 	%p1, %r1, %r37;
	@%p1 bra 	$L__BB17_30;
	cvta.to.global.u64 	%rd1, %rd19;
	mul.lo.s32 	%r38, %r36, %r1;
	cvt.s64.s32 	%rd2, %r38;
	mul.wide.s32 	%rd23, %r38, 4;
	add.s64 	%rd3, %rd1, %rd23;
	setp.lt.s32 	%p2, %r36, 1;
	mov.f32 	%f196, 0f00000000;
	@%p2 bra 	$L__BB17_14;
	and.b32  	%r2, %r36, 15;
	setp.lt.u32 	%p3, %r36, 16;
	mov.f32 	%f196, 0f00000000;
	mov.b32 	%r43, 0;
	@%p3 bra 	$L__BB17_5;
	and.b32  	%r43, %r36, 2147483632;
	neg.s32 	%r41, %r43;
	shl.b64 	%rd24, %rd2, 2;
	add.s64 	%rd25, %rd24, %rd1;
	add.s64 	%rd50, %rd25, 32;
	mov.f32 	%f196, 0f00000000;
$L__BB17_4:
	.pragma "nounroll";
	ld.global.f32 	%f36, [%rd50+-32];
	add.f32 	%f37, %f196, %f36;
	ld.global.f32 	%f38, [%rd50+-28];
	add.f32 	%f39, %f37, %f38;
	ld.global.f32 	%f40, [%rd50+-24];
	add.f32 	%f41, %f39, %f40;
	ld.global.f32 	%f42, [%rd50+-20];
	add.f32 	%f43, %f41, %f42;
	ld.global.f32 	%f44, [%rd50+-16];
	add.f32 	%f45, %f43, %f44;
	ld.global.f32 	%f46, [%rd50+-12];
	add.f32 	%f47, %f45, %f46;
	ld.global.f32 	%f48, [%rd50+-8];
	add.f32 	%f49, %f47, %f48;
	ld.global.f32 	%f50, [%rd50+-4];
	add.f32 	%f51, %f49, %f50;
	ld.global.f32 	%f52, [%rd50];
	add.f32 	%f53, %f51, %f52;
	ld.global.f32 	%f54, [%rd50+4];
	add.f32 	%f55, %f53, %f54;
	ld.global.f32 	%f56, [%rd50+8];
	add.f32 	%f57, %f55, %f56;
	ld.global.f32 	%f58, [%rd50+12];
	add.f32 	%f59, %f57, %f58;
	ld.global.f32 	%f60, [%rd50+16];
	add.f32 	%f61, %f59, %f60;
	ld.global.f32 	%f62, [%rd50+20];
	add.f32 	%f63, %f61, %f62;
	ld.global.f32 	%f64, [%rd50+24];
	add.f32 	%f65, %f63, %f64;
	ld.global.f32 	%f66, [%rd50+28];
	add.f32 	%f196, %f65, %f66;
	add.s32 	%r41, %r41, 16;
	add.s64 	%rd50, %rd50, 64;
	setp.ne.s32 	%p4, %r41, 0;
	@%p4 bra 	$L__BB17_4;
$L__BB17_5:
	setp.eq.s32 	%p5, %r2, 0;
	@%p5 bra 	$L__BB17_14;
	and.b32  	%r8, %r36, 7;
	setp.lt.u32 	%p6, %r2, 8;
	@%p6 bra 	$L__BB17_8;
	mul.wide.u32 	%rd26, %r43, 4;
	add.s64 	%rd27, %rd3, %rd26;
	ld.global.f32 	%f68, [%rd27];
	add.f32 	%f69, %f196, %f68;
	ld.global.f32 	%f70, [%rd27+4];
	add.f32 	%f71, %f69, %f70;
	ld.global.f32 	%f72, [%rd27+8];
	add.f32 	%f73, %f71, %f72;
	ld.global.f32 	%f74, [%rd27+12];
	add.f32 	%f75, %f73, %f74;
	ld.global.f32 	%f76, [%rd27+16];
	add.f32 	%f77, %f75, %f76;
	ld.global.f32 	%f78, [%rd27+20];
	add.f32 	%f79, %f77, %f78;
	ld.global.f32 	%f80, [%rd27+24];
	add.f32 	%f81, %f79, %f80;
	ld.global.f32 	%f82, [%rd27+28];
	add.f32 	%f196, %f81, %f82;
	add.s32 	%r43, %r43, 8;
$L__BB17_8:
	setp.eq.s32 	%p7, %r8, 0;
	@%p7 bra 	$L__BB17_14;
	and.b32  	%r11, %r36, 3;
	setp.lt.u32 	%p8, %r8, 4;
	@%p8 bra 	$L__BB17_11;
	mul.wide.u32 	%rd28, %r43, 4;
	add.s64 	%rd29, %rd3, %rd28;
	ld.global.f32 	%f84, [%rd29];
	add.f32 	%f85, %f196, %f84;
	ld.global.f32 	%f86, [%rd29+4];
	add.f32 	%f87, %f85, %f86;
	ld.global.f32 	%f88, [%rd29+8];
	add.f32 	%f89, %f87, %f88;
	ld.global.f32 	%f90, [%rd29+12];
	add.f32 	%f196, %f89, %f90;
	add.s32 	%r43, %r43, 4;
$L__BB17_11:
	setp.eq.s32 	%p9, %r11, 0;
	@%p9 bra 	$L__BB17_14;
	shl.b64 	%rd30, %rd2, 2;
	mul.wide.u32 	%rd31, %r43, 4;
	add.s64 	%rd32, %rd30, %rd31;
	add.s64 	%rd51, %rd1, %rd32;
	neg.s32 	%r45, %r11;
$L__BB17_13:
	.pragma "nounroll";
	ld.global.f32 	%f91, [%rd51];
	add.f32 	%f196, %f196, %f91;
	add.s64 	%rd51, %rd51, 4;
	add.s32 	%r45, %r45, 1;
	setp.ne.s32 	%p10, %r45, 0;
	@%p10 bra 	$L__BB17_13;
$L__BB17_14:
	setp.lt.s32 	%p11, %r36, 1;
	cvt.rn.f32.s32 	%f14, %r36;
	div.rn.f32 	%f15, %f196, %f14;
	mov.f32 	%f205, 0f00000000;
	@%p11 bra 	$L__BB17_27;
	and.b32  	%r17, %r36, 15;
	setp.lt.u32 	%p12, %r36, 16;
	mov.f32 	%f205, 0f00000000;
	mov.b32 	%r48, 0;
	@%p12 bra 	$L__BB17_18;
	and.b32  	%r48, %r36, 2147483632;
	neg.s32 	%r46, %r48;
	shl.b64 	%rd33, %rd2, 2;
	add.s64 	%rd34, %rd33, %rd1;
	add.s64 	%rd52, %rd34, 32;
	mov.f32 	%f205, 0f00000000;
$L__BB17_17:
	.pragma "nounroll";
	ld.global.f32 	%f96, [%rd52+-32];
	sub.f32 	%f97, %f96, %f15;
	fma.rn.f32 	%f98, %f97, %f97, %f205;
	ld.global.f32 	%f99, [%rd52+-28];
	sub.f32 	%f100, %f99, %f15;
	fma.rn.f32 	%f101, %f100, %f100, %f98;
	ld.global.f32 	%f102, [%rd52+-24];
	sub.f32 	%f103, %f102, %f15;
	fma.rn.f32 	%f104, %f103, %f103, %f101;
	ld.global.f32 	%f105, [%rd52+-20];
	sub.f32 	%f106, %f105, %f15;
	fma.rn.f32 	%f107, %f106, %f106, %f104;
	ld.global.f32 	%f108, [%rd52+-16];
	sub.f32 	%f109, %f108, %f15;
	fma.rn.f32 	%f110, %f109, %f109, %f107;
	ld.global.f32 	%f111, [%rd52+-12];
	sub.f32 	%f112, %f111, %f15;
	fma.rn.f32 	%f113, %f112, %f112, %f110;
	ld.global.f32 	%f114, [%rd52+-8];
	sub.f32 	%f115, %f114, %f15;
	fma.rn.f32 	%f116, %f115, %f115, %f113;
	ld.global.f32 	%f117, [%rd52+-4];
	sub.f32 	%f118, %f117, %f15;
	fma.rn.f32 	%f119, %f118, %f118, %f116;
	ld.global.f32 	%f120, [%rd52];
	sub.f32 	%f121, %f120, %f15;
	fma.rn.f32 	%f122, %f121, %f121, %f119;
	ld.global.f32 	%f123, [%rd52+4];
	sub.f32 	%f124, %f123, %f15;
	fma.rn.f32 	%f125, %f124, %f124, %f122;
	ld.global.f32 	%f126, [%rd52+8];
	sub.f32 	%f127, %f126, %f15;
	fma.rn.f32 	%f128, %f127, %f127, %f125;
	ld.global.f32 	%f129, [%rd52+12];
	sub.f32 	%f130, %f129, %f15;
	fma.rn.f32 	%f131, %f130, %f130, %f128;
	ld.global.f32 	%f132, [%rd52+16];
	sub.f32 	%f133, %f132, %f15;
	fma.rn.f32 	%f134, %f133, %f133, %f131;
	ld.global.f32 	%f135, [%rd52+20];
	sub.f32 	%f136, %f135, %f15;
	fma.rn.f32 	%f137, %f136, %f136, %f134;
	ld.global.f32 	%f138, [%rd52+24];
	sub.f32 	%f139, %f138, %f15;
	fma.rn.f32 	%f140, %f139, %f139, %f137;
	ld.global.f32 	%f141, [%rd52+28];
	sub.f32 	%f142, %f141, %f15;
	fma.rn.f32 	%f205, %f142, %f142, %f140;
	add.s32 	%r46, %r46, 16;
	add.s64 	%rd52, %rd52, 64;
	setp.ne.s32 	%p13, %r46, 0;
	@%p13 bra 	$L__BB17_17;
$L__BB17_18:
	setp.eq.s32 	%p14, %r17, 0;
	@%p14 bra 	$L__BB17_27;
	and.b32  	%r23, %r36, 7;
	setp.lt.u32 	%p15, %r17, 8;
	@%p15 bra 	$L__BB17_21;
	mul.wide.u32 	%rd35, %r48, 4;
	add.s64 	%rd36, %rd3, %rd35;
	ld.global.f32 	%f144, [%rd36];
	sub.f32 	%f145, %f144, %f15;
	fma.rn.f32 	%f146, %f145, %f145, %f205;
	ld.global.f32 	%f147, [%rd36+4];
	sub.f32 	%f148, %f147, %f15;
	fma.rn.f32 	%f149, %f148, %f148, %f146;
	ld.global.f32 	%f150, [%rd36+8];
	sub.f32 	%f151, %f150, %f15;
	fma.rn.f32 	%f152, %f151, %f151, %f149;
	ld.global.f32 	%f153, [%rd36+12];
	sub.f32 	%f154, %f153, %f15;
	fma.rn.f32 	%f155, %f154, %f154, %f152;
	ld.global.f32 	%f156, [%rd36+16];
	sub.f32 	%f157, %f156, %f15;
	fma.rn.f32 	%f158, %f157, %f157, %f155;
	ld.global.f32 	%f159, [%rd36+20];
	sub.f32 	%f160, %f159, %f15;
	fma.rn.f32 	%f161, %f160, %f160, %f158;
	ld.global.f32 	%f162, [%rd36+24];
	sub.f32 	%f163, %f162, %f15;
	fma.rn.f32 	%f164, %f163, %f163, %f161;
	ld.global.f32 	%f165, [%rd36+28];
	sub.f32 	%f166, %f165, %f15;
	fma.rn.f32 	%f205, %f166, %f166, %f164;
	add.s32 	%r48, %r48, 8;
$L__BB17_21:
	setp.eq.s32 	%p16, %r23, 0;
	@%p16 bra 	$L__BB17_27;
	and.b32  	%r26, %r36, 3;
	setp.lt.u32 	%p17, %r23, 4;
	@%p17 bra 	$L__BB17_24;
	mul.wide.u32 	%rd37, %r48, 4;
	add.s64 	%rd38, %rd3, %rd37;
	ld.global.f32 	%f168, [%rd38];
	sub.f32 	%f169, %f168, %f15;
	fma.rn.f32 	%f170, %f169, %f169, %f205;
	ld.global.f32 	%f171, [%rd38+4];
	sub.f32 	%f172, %f171, %f15;
	fma.rn.f32 	%f173, %f172, %f172, %f170;
	ld.global.f32 	%f174, [%rd38+8];
	sub.f32 	%f175, %f174, %f15;
	fma.rn.f32 	%f176, %f175, %f175, %f173;
	ld.global.f32 	%f177, [%rd38+12];
	sub.f32 	%f178, %f177, %f15;
	fma.rn.f32 	%f205, %f178, %f178, %f176;
	add.s32 	%r48, %r48, 4;
$L__BB17_24:
	setp.eq.s32 	%p18, %r26, 0;
	@%p18 bra 	$L__BB17_27;
	shl.b64 	%rd39, %rd2, 2;
	mul.wide.u32 	%rd40, %r48, 4;
	add.s64 	%rd41, %rd39, %rd40;
	add.s64 	%rd53, %rd1, %rd41;
	neg.s32 	%r50, %r26;
$L__BB17_26:
	.pragma "nounroll";
	ld.global.f32 	%f179, [%rd53];
	sub.f32 	%f180, %f179, %f15;
	fma.rn.f32 	%f205, %f180, %f180, %f205;
	add.s64 	%rd53, %rd53, 4;
	add.s32 	%r50, %r50, 1;
	setp.ne.s32 	%p19, %r50, 0;
	@%p19 bra 	$L__BB17_26;
$L__BB17_27:
	div.rn.f32 	%f181, %f205, %f14;
	add.f32 	%f29, %f31, %f181;
	mov.u32 	%r51, %tid.x;
	setp.ge.s32 	%p20, %r51, %r36;
	@%p20 bra 	$L__BB17_30;
	mov.u32 	%r33, %ntid.x;
	cvta.to.global.u64 	%rd16, %rd20;
	cvta.to.global.u64 	%rd17, %rd21;
	cvta.to.global.u64 	%rd18, %rd22;
	sqrt.rn.f32 	%f30, %f29;
$L__BB17_29:
	cvt.s64.s32 	%rd42, %r51;
	mul.wide.s32 	%rd43, %r51, 4;
	add.s64 	%rd44, %rd3, %rd43;
	ld.global.f32 	%f182, [%rd44];
	sub.f32 	%f183, %f182, %f15;
	div.rn.f32 	%f184, %f183, %f30;
	add.s64 	%rd45, %rd16, %rd43;
	ld.global.f32 	%f185, [%rd45];
	add.s64 	%rd46, %rd17, %rd43;
	ld.global.f32 	%f186, [%rd46];
	fma.rn.f32 	%f187, %f185, %f184, %f186;
	add.s64 	%rd47, %rd42, %rd2;
	shl.b64 	%rd48, %rd47, 2;
	add.s64 	%rd49, %rd18, %rd48;
	st.global.f32 	[%rd49], %f187;
	add.s32 	%r51, %r51, %r33;
	setp.lt.s32 	%p21, %r51, %r36;
	@%p21 bra 	$L__BB17_29;
$L__BB17_30:
	ret;

}
	// .globl	_Z20dropoutForwardKernelPKfPfS0_fi
.visible .entry _Z20dropoutForwardKernelPKfPfS0_fi(
	.param .u64 .ptr .align 1 _Z20dropoutForwardKernelPKfPfS0_fi_param_0,
	.param .u64 .ptr .align 1 _Z20dropoutForwardKernelPKfPfS0_fi_param_1,
	.param .u64 .ptr .align 1 _Z20dropoutForwardKernelPKfPfS0_fi_param_2,
	.param .f32 _Z20dropoutForwardKernelPKfPfS0_fi_param_3,
	.param .u32 _Z20dropoutForwardKernelPKfPfS0_fi_param_4
)
{
	.reg .pred 	%p<3>;
	.reg .b32 	%r<6>;
	.reg .b32 	%f<11>;
	.reg .b64 	%rd<13>;

	ld.param.u64 	%rd1, [_Z20dropoutForwardKernelPKfPfS0_fi_param_0];
	ld.param.u64 	%rd2, [_Z20dropoutForwardKernelPKfPfS0_fi_param_1];
	ld.param.u64 	%rd3, [_Z20dropoutForwardKernelPKfPfS0_fi_param_2];
	ld.param.f32 	%f3, [_Z20dropoutForwardKernelPKfPfS0_fi_param_3];
	ld.param.u32 	%r2, [_Z20dropoutForwardKernelPKfPfS0_fi_param_4];
	mov.u32 	%r3, %ctaid.x;
	mov.u32 	%r4, %ntid.x;
	mov.u32 	%r5, %tid.x;
	mad.lo.s32 	%r1, %r3, %r4, %r5;
	setp.ge.s32 	%p1, %r1, %r2;
	@%p1 bra 	$L__BB18_4;
	cvta.to.global.u64 	%rd4, %rd3;
	mul.wide.s32 	%rd5, %r1, 4;
	add.s64 	%rd6, %rd4, %rd5;
	ld.global.f32 	%f5, [%rd6];
	setp.leu.f32 	%p2, %f5, %f3;
	mov.f32 	%f10, 0f00000000;
	@%p2 bra 	$L__BB18_3;
	mov.f32 	%f6, 0f3F800000;
	sub.f32 	%f7, %f6, %f3;
	rcp.rn.f32 	%f8, %f7;
	cvta.to.global.u64 	%rd7, %rd1;
	add.s64 	%rd9, %rd7, %rd5;
	ld.global.f32 	%f9, [%rd9];
	mul.f32 	%f10, %f8, %f9;
$L__BB18_3:
	cvta.to.global.u64 	%rd10, %rd2;
	add.s64 	%rd12, %rd10, %rd5;
	st.global.f32 	[%rd12], %f10;
$L__BB18_4:
	ret;

}
	// .globl	_Z23convolutionIm2ColKernelPKfPfiiiiiiiiiii
.visible .entry _Z23convolutionIm2ColKernelPKfPfiiiiiiiiiii(
	.param .u64 .ptr .align 1 _Z23convolutionIm2ColKernelPKfPfiiiiiiiiiii_param_0,
	.param .u64 .ptr .align 1 _Z23convolutionIm2ColKernelPKfPfiiiiiiiiiii_param_1,
	.param .u32 _Z23convolutionIm2ColKernelPKfPfiiiiiiiiiii_param_2,
	.param .u32 _Z23convolutionIm2ColKernelPKfPfiiiiiiiiiii_param_3,
	.param .u32 _Z23convolutionIm2ColKernelPKfPfiiiiiiiiiii_param_4,
	.param .u32 _Z23convolutionIm2ColKernelPKfPfiiiiiiiiiii_param_5,
	.param .u32 _Z23convolutionIm2ColKernelPKfPfiiiiiiiiiii_param_6,
	.param .u32 _Z23convolutionIm2ColKernelPKfPfiiiiiiiiiii_param_7,
	.param .u32 _Z23convolutionIm2ColKernelPKfPfiiiiiiiiiii_param_8,
	.param .u32 _Z23convolutionIm2ColKernelPKfPfiiiiiiiiiii_param_9,
	.param .u32 _Z23convolutionIm2ColKernelPKfPfiiiiiiiiiii_param_10,
	.param .u32 _Z23convolutionIm2ColKernelPKfPfiiiiiiiiiii_param_11,
	.param .u32 _Z23convolutionIm2ColKernelPKfPfiiiiiiiiiii_param_12
)
{
	.reg .pred 	%p<11>;
	.reg .b32 	%r<56>;
	.reg .b32 	%f<5>;
	.reg .b64 	%rd<9>;

	ld.param.u64 	%rd1, [_Z23convolutionIm2ColKernelPKfPfiiiiiiiiiii_param_0];
	ld.param.u64 	%rd2, [_Z23convolutionIm2ColKernelPKfPfiiiiiiiiiii_param_1];
	ld.param.u32 	%r17, [_Z23convolutionIm2ColKernelPKfPfiiiiiiiiiii_param_2];
	ld.param.u32 	%r7, [_Z23convolutionIm2ColKernelPKfPfiiiiiiiiiii_param_3];
	ld.param.u32 	%r8, [_Z23convolutionIm2ColKernelPKfPfiiiiiiiiiii_param_4];
	ld.param.u32 	%r9, [_Z23convolutionIm2ColKernelPKfPfiiiiiiiiiii_param_5];
	ld.param.u32 	%r10, [_Z23convolutionIm2ColKernelPKfPfiiiiiiiiiii_param_6];
	ld.param.u32 	%r11, [_Z23convolutionIm2ColKernelPKfPfiiiiiiiiiii_param_7];
	ld.param.u32 	%r12, [_Z23convolutionIm2ColKernelPKfPfiiiiiiiiiii_param_8];
	ld.param.u32 	%r13, [_Z23convolutionIm2ColKernelPKfPfiiiiiiiiiii_param_9];
	ld.param.u32 	%r14, [_Z23convolutionIm2ColKernelPKfPfiiiiiiiiiii_param_10];
	ld.param.u32 	%r15, [_Z23convolutionIm2ColKernelPKfPfiiiiiiiiiii_param_11];
	ld.param.u32 	%r16, [_Z23convolutionIm2ColKernelPKfPfiiiiiiiiiii_param_12];
	mov.u32 	%r18, %ctaid.x;
	mov.u32 	%r19, %ntid.x;
	mov.u32 	%r20, %tid.x;
	mad.lo.s32 	%r1, %r18, %r19, %r20;
	shl.b32 	%r21, %r11, 1;
	add.s32 	%r22, %r21, %r7;
	add.s32 	%r23, %r9, -1;
	mul.lo.s32 	%r24, %r15, %r23;
	not.b32 	%r25, %r24;
	add.s32 	%r26, %r22, %r25;
	div.s32 	%r27, %r26, %r13;
	add.s32 	%r2, %r27, 1;
	shl.b32 	%r28, %r12, 1;
	add.s32 	%r29, %r28, %r8;
	add.s32 	%r30, %r10, -1;
	mul.lo.s32 	%r31, %r16, %r30;
	not.b32 	%r32, %r31;
	add.s32 	%r33, %r29, %r32;
	div.s32 	%r34, %r33, %r14;
	add.s32 	%r3, %r34, 1;
	mul.lo.s32 	%r35, %r9, %r17;
	mul.lo.s32 	%r36, %r35, %r10;
	mad.lo.s32 	%r37, %r36, %r27, %r36;
	mad.lo.s32 	%r38, %r37, %r34, %r37;
	setp.ge.s32 	%p1, %r1, %r38;
	@%p1 bra 	$L__BB19_4;
	div.s32 	%r39, %r1, %r3;
	mul.lo.s32 	%r40, %r39, %r3;
	sub.s32 	%r41, %r1, %r40;
	rem.s32 	%r42, %r39, %r2;
	mul.lo.s32 	%r43, %r3, %r2;
	div.s32 	%r44, %r1, %r43;
	mul.lo.s32 	%r45, %r10, %r9;
	div.s32 	%r4, %r44, %r45;
	div.s32 	%r46, %r44, %r10;
	rem.s32 	%r47, %r46, %r9;
	mul.lo.s32 	%r48, %r46, %r10;
	sub.s32 	%r49, %r44, %r48;
	mul.lo.s32 	%r50, %r42, %r13;
	sub.s32 	%r51, %r50, %r11;
	mad.lo.s32 	%r5, %r47, %r15, %r51;
	mul.lo.s32 	%r52, %r41, %r14;
	sub.s32 	%r53, %r52, %r12;
	mad.lo.s32 	%r6, %r49, %r16, %r53;
	setp.gt.s32 	%p2, %r5, -1;
	setp.lt.s32 	%p3, %r5, %r7;
	and.pred  	%p4, %p2, %p3;
	setp.gt.s32 	%p5, %r6, -1;
	setp.lt.s32 	%p6, %r6, %r8;
	and.pred  	%p7, %p5, %p6;
	and.pred  	%p9, %p4, %p7;
	mov.f32 	%f4, 0f00000000;
	not.pred 	%p10, %p9;
	@%p10 bra 	$L__BB19_3;
	mad.lo.s32 	%r54, %r4, %r7, %r5;
	mad.lo.s32 	%r55, %r54, %r8, %r6;
	cvta.to.global.u64 	%rd3, %rd1;
	mul.wide.s32 	%rd4, %r55, 4;
	add.s64 	%rd5, %rd3, %rd4;
	ld.global.f32 	%f4, [%rd5];
$L__BB19_3:
	cvta.to.global.u64 	%rd6, %rd2;
	mul.wide.s32 	%rd7, %r1, 4;
	add.s64 	%rd8, %rd6, %rd7;
	st.global.f32 	[%rd8], %f4;
$L__BB19_4:
	ret;

}
	// .globl	_Z25maxPooling2DForwardKernelPKfPfPiiiiiiiiiii
.visible .entry _Z25maxPooling2DForwardKernelPKfPfPiiiiiiiiiii(
	.param .u64 .ptr .align 1 _Z25maxPooling2DForwardKernelPKfPfPiiiiiiiiiii_param_0,
	.param .u64 .ptr .align 1 _Z25maxPooling2DForwardKernelPKfPfPiiiiiiiiiii_param_1,
	.param .u64 .ptr .align 1 _Z25maxPooling2DForwardKernelPKfPfPiiiiiiiiiii_param_2,
	.param .u32 _Z25maxPooling2DForwardKernelPKfPfPiiiiiiiiiii_param_3,
	.param .u32 _Z25maxPooling2DForwardKernelPKfPfPiiiiiiiiiii_param_4,
	.param .u32 _Z25maxPooling2DForwardKernelPKfPfPiiiiiiiiiii_param_5,
	.param .u32 _Z25maxPooling2DForwardKernelPKfPfPiiiiiiiiiii_param_6,
	.param .u32 _Z25maxPooling2DForwardKernelPKfPfPiiiiiiiiiii_param_7,
	.param .u32 _Z25maxPooling2DForwardKernelPKfPfPiiiiiiiiiii_param_8,
	.param .u32 _Z25maxPooling2DForwardKernelPKfPfPiiiiiiiiiii_param_9,
	.param .u32 _Z25maxPooling2DForwardKernelPKfPfPiiiiiiiiiii_param_10,
	.param .u32 _Z25maxPooling2DForwardKernelPKfPfPiiiiiiiiiii_param_11,
	.param .u32 _Z25maxPooling2DForwardKernelPKfPfPiiiiiiiiiii_param_12
)
{
	.reg .pred 	%p<56>;
	.reg .b32 	%r<121>;
	.reg .b32 	%f<37>;
	.reg .b64 	%rd<26>;

	ld.param.u64 	%rd4, [_Z25maxPooling2DForwardKernelPKfPfPiiiiiiiiiii_param_0];
	ld.param.u32 	%r68, [_Z25maxPooling2DForwardKernelPKfPfPiiiiiiiiiii_param_3];
	ld.param.u32 	%r59, [_Z25maxPooling2DForwardKernelPKfPfPiiiiiiiiiii_param_4];
	ld.param.u32 	%r60, [_Z25maxPooling2DForwardKernelPKfPfPiiiiiiiiiii_param_5];
	ld.param.u32 	%r61, [_Z25maxPooling2DForwardKernelPKfPfPiiiiiiiiiii_param_6];
	ld.param.u32 	%r62, [_Z25maxPooling2DForwardKernelPKfPfPiiiiiiiiiii_param_7];
	ld.param.u32 	%r63, [_Z25maxPooling2DForwardKernelPKfPfPiiiiiiiiiii_param_8];
	ld.param.u32 	%r64, [_Z25maxPooling2DForwardKernelPKfPfPiiiiiiiiiii_param_9];
	ld.param.u32 	%r65, [_Z25maxPooling2DForwardKernelPKfPfPiiiiiiiiiii_param_10];
	ld.param.u32 	%r66, [_Z25maxPooling2DForwardKernelPKfPfPiiiiiiiiiii_param_11];
	ld.param.u32 	%r67, [_Z25maxPooling2DForwardKernelPKfPfPiiiiiiiiiii_param_12];
	cvta.to.global.u64 	%rd1, %rd4;
	mov.u32 	%r69, %ctaid.x;
	mov.u32 	%r70, %ntid.x;
	mov.u32 	%r71, %tid.x;
	mad.lo.s32 	%r1, %r69, %r70, %r71;
	shl.b32 	%r72, %r66, 1;
	sub.s32 	%r73, %r60, %r62;
	add.s32 	%r74, %r73, %r72;
	div.s32 	%r75, %r74, %r64;
	add.s32 	%r2, %r75, 1;
	shl.b32 	%r76, %r67, 1;
	sub.s32 	%r77, %r61, %r63;
	add.s32 	%r78, %r77, %r76;
	div.s32 	%r79, %r78, %r65;
	add.s32 	%r3, %r79, 1;
	mul.lo.s32 	%r80, %r59, %r68;
	mad.lo.s32 	%r81, %r80, %r75, %r80;
	mad.lo.s32 	%r82, %r81, %r79, %r81;
	setp.ge.s32 	%p2, %r1, %r82;
	mov.f32 	%f28, 0fFF800000;
	@%p2 bra 	$L__BB20_33;
	div.s32 	%r84, %r1, %r3;
	mul.lo.s32 	%r85, %r84, %r3;
	sub.s32 	%r86, %r1, %r85;
	rem.s32 	%r87, %r84, %r2;
	mul.lo.s32 	%r88, %r3, %r2;
	div.s32 	%r89, %r1, %r88;
	rem.s32 	%r4, %r89, %r59;
	mul.lo.s32 	%r90, %r88, %r59;
	div.s32 	%r5, %r1, %r90;
	mul.lo.s32 	%r91, %r87, %r64;
	sub.s32 	%r6, %r91, %r66;
	mul.lo.s32 	%r7, %r86, %r65;
	sub.s32 	%r8, %r7, %r67;
	setp.lt.s32 	%p3, %r62, 1;
	mov.b32 	%r111, 0;
	@%p3 bra 	$L__BB20_32;
	setp.lt.s32 	%p4, %r63, 1;
	mad.lo.s32 	%r9, %r5, %r59, %r4;
	@%p4 bra 	$L__BB20_32;
	and.b32  	%r10, %r63, 3;
	and.b32  	%r11, %r63, 2147483644;
	neg.s32 	%r12, %r11;
	add.s32 	%r13, %r8, 3;
	add.s32 	%r14, %r8, 1;
	add.s32 	%r15, %r8, 2;
	mul.lo.s32 	%r16, %r9, %r60;
	mov.f32 	%f28, 0fFF800000;
	mov.b32 	%r101, 0;
	mov.u32 	%r111, %r101;
$L__BB20_4:
	setp.lt.u32 	%p5, %r63, 4;
	add.s32 	%r97, %r101, %r6;
	setp.gt.s32 	%p6, %r97, -1;
	setp.lt.s32 	%p7, %r97, %r60;
	and.pred  	%p1, %p6, %p7;
	add.s32 	%r98, %r97, %r16;
	mul.lo.s32 	%r19, %r98, %r61;
	mov.b32 	%r115, 0;
	@%p5 bra 	$L__BB20_19;
	add.s32 	%r107, %r13, %r19;
	add.s32 	%r106, %r14, %r19;
	add.s32 	%r104, %r15, %r19;
	add.s32 	%r103, %r8, %r19;
	mov.u32 	%r105, %r13;
	mov.u32 	%r108, %r12;
$L__BB20_6:
	add.s32 	%r31, %r105, -2;
	add.s32 	%r99, %r105, -3;
	setp.gt.s32 	%p8, %r99, -1;
	setp.lt.s32 	%p9, %r99, %r61;
	and.pred  	%p10, %p8, %p9;
	and.pred  	%p11, %p1, %p10;
	not.pred 	%p12, %p11;
	@%p12 bra 	$L__BB20_9;
	mul.wide.s32 	%rd5, %r103, 4;
	add.s64 	%rd6, %rd1, %rd5;
	ld.global.f32 	%f3, [%rd6];
	setp.leu.f32 	%p13, %f3, %f28;
	@%p13 bra 	$L__BB20_9;
	add.s32 	%r111, %r107, -3;
	mov.f32 	%f28, %f3;
$L__BB20_9:
	setp.gt.s32 	%p14, %r31, -1;
	setp.lt.s32 	%p15, %r31, %r61;
	and.pred  	%p16, %p14, %p15;
	and.pred  	%p17, %p1, %p16;
	not.pred 	%p18, %p17;
	@%p18 bra 	$L__BB20_12;
	mul.wide.s32 	%rd7, %r106, 4;
	add.s64 	%rd8, %rd1, %rd7;
	ld.global.f32 	%f5, [%rd8];
	setp.leu.f32 	%p19, %f5, %f28;
	@%p19 bra 	$L__BB20_12;
	add.s32 	%r111, %r107, -2;
	mov.f32 	%f28, %f5;
$L__BB20_12:
	add.s32 	%r100, %r31, 1;
	setp.gt.s32 	%p20, %r100, -1;
	setp.lt.s32 	%p21, %r100, %r61;
	and.pred  	%p22, %p20, %p21;
	and.pred  	%p23, %p1, %p22;
	not.pred 	%p24, %p23;
	@%p24 bra 	$L__BB20_15;
	mul.wide.s32 	%rd9, %r104, 4;
	add.s64 	%rd10, %rd1, %rd9;
	ld.global.f32 	%f7, [%rd10];
	setp.leu.f32 	%p25, %f7, %f28;
	@%p25 bra 	$L__BB20_15;
	add.s32 	%r111, %r107, -1;
	mov.f32 	%f28, %f7;
$L__BB20_15:
	setp.gt.s32 	%p26, %r105, -1;
	setp.lt.s32 	%p27, %r105, %r61;
	and.pred  	%p28, %p26, %p27;
	and.pred  	%p29, %p1, %p28;
	not.pred 	%p30, %p29;
	@%p30 bra 	$L__BB20_18;
	mul.wide.s32 	%rd11, %r107, 4;
	add.s64 	%rd12, %rd1, %rd11;
	ld.global.f32 	%f9, [%rd12];
	setp.leu.f32 	%p31, %f9, %f28;
	@%p31 bra 	$L__BB20_18;
	mov.f32 	%f28, %f9;
	mov.u32 	%r111, %r107;
$L__BB20_18:
	add.s32 	%r108, %r108, 4;
	add.s32 	%r107, %r107, 4;
	add.s32 	%r106, %r106, 4;
	add.s32 	%r105, %r105, 4;
	add.s32 	%r104, %r104, 4;
	add.s32 	%r103, %r103, 4;
	setp.ne.s32 	%p32, %r108, 0;
	mov.u32 	%r115, %r11;
	@%p32 bra 	$L__BB20_6;
$L__BB20_19:
	setp.eq.s32 	%p33, %r10, 0;
	@%p33 bra 	$L__BB20_31;
	add.s32 	%r48, %r115, %r8;
	setp.gt.s32 	%p34, %r48, -1;
	setp.lt.s32 	%p35, %r48, %r61;
	and.pred  	%p36, %p34, %p35;
	and.pred  	%p38, %p1, %p36;
	not.pred 	%p39, %p38;
	@%p39 bra 	$L__BB20_23;
	add.s32 	%r49, %r48, %r19;
	mul.wide.s32 	%rd13, %r49, 4;
	add.s64 	%rd14, %rd1, %rd13;
	ld.global.f32 	%f13, [%rd14];
	setp.leu.f32 	%p40, %f13, %f28;
	@%p40 bra 	$L__BB20_23;
	mov.f32 	%f28, %f13;
	mov.u32 	%r111, %r49;
$L__BB20_23:
	setp.eq.s32 	%p41, %r10, 1;
	@%p41 bra 	$L__BB20_31;
	add.s32 	%r51, %r48, 1;
	setp.gt.s32 	%p42, %r51, -1;
	setp.lt.s32 	%p43, %r51, %r61;
	and.pred  	%p44, %p42, %p43;
	and.pred  	%p45, %p1, %p44;
	not.pred 	%p46, %p45;
	@%p46 bra 	$L__BB20_27;
	add.s32 	%r52, %r51, %r19;
	mul.wide.s32 	%rd15, %r52, 4;
	add.s64 	%rd16, %rd1, %rd15;
	ld.global.f32 	%f15, [%rd16];
	setp.leu.f32 	%p47, %f15, %f28;
	@%p47 bra 	$L__BB20_27;
	mov.f32 	%f28, %f15;
	mov.u32 	%r111, %r52;
$L__BB20_27:
	setp.eq.s32 	%p48, %r10, 2;
	@%p48 bra 	$L__BB20_31;
	add.s32 	%r54, %r48, 2;
	setp.gt.s32 	%p49, %r54, -1;
	setp.lt.s32 	%p50, %r54, %r61;
	and.pred  	%p51, %p49, %p50;
	and.pred  	%p52, %p1, %p51;
	not.pred 	%p53, %p52;
	@%p53 bra 	$L__BB20_31;
	add.s32 	%r55, %r54, %r19;
	mul.wide.s32 	%rd17, %r55, 4;
	add.s64 	%rd18, %rd1, %rd17;
	ld.global.f32 	%f17, [%rd18];
	setp.leu.f32 	%p54, %f17, %f28;
	@%p54 bra 	$L__BB20_31;
	mov.f32 	%f28, %f17;
	mov.u32 	%r111, %r55;
$L__BB20_31:
	add.s32 	%r101, %r101, 1;
	setp.ne.s32 	%p55, %r101, %r62;
	@%p55 bra 	$L__BB20_4;
$L__BB20_32:
	ld.param.u64 	%rd25, [_Z25maxPooling2DForwardKernelPKfPfPiiiiiiiiiii_param_2];
	ld.param.u64 	%rd24, [_Z25maxPooling2DForwardKernelPKfPfPiiiiiiiiiii_param_1];
	cvta.to.global.u64 	%rd19, %rd24;
	mul.wide.s32 	%rd20, %r1, 4;
	add.s64 	%rd21, %rd19, %rd20;
	st.global.f32 	[%rd21], %f28;
	cvta.to.global.u64 	%rd22, %rd25;
	add.s64 	%rd23, %rd22, %rd20;
	st.global.u32 	[%rd23], %r111;
$L__BB20_33:
	ret;

}
	// .globl	_Z25avgPooling2DForwardKernelPKfPfiiiiiiiiii
.visible .entry _Z25avgPooling2DForwardKernelPKfPfiiiiiiiiii(
	.param .u64 .ptr .align 1 _Z25avgPooling2DForwardKernelPKfPfiiiiiiiiii_param_0,
	.param .u64 .ptr .align 1 _Z25avgPooling2DForwardKernelPKfPfiiiiiiiiii_param_1,
	.param .u32 _Z25avgPooling2DForwardKernelPKfPfiiiiiiiiii_param_2,
	.param .u32 _Z25avgPooling2DForwardKernelPKfPfiiiiiiiiii_param_3,
	.param .u32 _Z25avgPooling2DForwardKernelPKfPfiiiiiiiiii_param_4,
	.param .u32 _Z25avgPooling2DForwardKernelPKfPfiiiiiiiiii_param_5,
	.param .u32 _Z25avgPooling2DForwardKernelPKfPfiiiiiiiiii_param_6,
	.param .u32 _Z25avgPooling2DForwardKernelPKfPfiiiiiiiiii_param_7,
	.param .u32 _Z25avgPooling2DForwardKernelPKfPfiiiiiiiiii_param_8,
	.param .u32 _Z25avgPooling2DForwardKernelPKfPfiiiiiiiiii_param_9,
	.param .u32 _Z25avgPooling2DForwardKernelPKfPfiiiiiiiiii_param_10,
	.param .u32 _Z25avgPooling2DForwardKernelPKfPfiiiiiiiiii_param_11
)
{
	.reg .pred 	%p<94>;
	.reg .b32 	%r<151>;
	.reg .b32 	%f<91>;
	.reg .b64 	%rd<15>;

	ld.param.u64 	%rd6, [_Z25avgPooling2DForwardKernelPKfPfiiiiiiiiii_param_0];
	ld.param.u64 	%rd5, [_Z25avgPooling2DForwardKernelPKfPfiiiiiiiiii_param_1];
	ld.param.u32 	%r76, [_Z25avgPooling2DForwardKernelPKfPfiiiiiiiiii_param_2];
	ld.param.u32 	%r67, [_Z25avgPooling2DForwardKernelPKfPfiiiiiiiiii_param_3];
	ld.param.u32 	%r68, [_Z25avgPooling2DForwardKernelPKfPfiiiiiiiiii_param_4];
	ld.param.u32 	%r69, [_Z25avgPooling2DForwardKernelPKfPfiiiiiiiiii_param_5];
	ld.param.u32 	%r70, [_Z25avgPooling2DForwardKernelPKfPfiiiiiiiiii_param_6];
	ld.param.u32 	%r71, [_Z25avgPooling2DForwardKernelPKfPfiiiiiiiiii_param_7];
	ld.param.u32 	%r72, [_Z25avgPooling2DForwardKernelPKfPfiiiiiiiiii_param_8];
	ld.param.u32 	%r73, [_Z25avgPooling2DForwardKernelPKfPfiiiiiiiiii_param_9];
	ld.param.u32 	%r74, [_Z25avgPooling2DForwardKernelPKfPfiiiiiiiiii_param_10];
	ld.param.u32 	%r75, [_Z25avgPooling2DForwardKernelPKfPfiiiiiiiiii_param_11];
	cvta.to.global.u64 	%rd1, %rd6;
	mov.u32 	%r77, %ctaid.x;
	mov.u32 	%r78, %ntid.x;
	mov.u32 	%r79, %tid.x;
	mad.lo.s32 	%r1, %r77, %r78, %r79;
	shl.b32 	%r80, %r74, 1;
	sub.s32 	%r81, %r68, %r70;
	add.s32 	%r82, %r81, %r80;
	div.s32 	%r83, %r82, %r72;
	add.s32 	%r2, %r83, 1;
	shl.b32 	%r84, %r75, 1;
	sub.s32 	%r85, %r69, %r71;
	add.s32 	%r86, %r85, %r84;
	div.s32 	%r87, %r86, %r73;
	add.s32 	%r3, %r87, 1;
	mul.lo.s32 	%r88, %r67, %r76;
	mad.lo.s32 	%r89, %r88, %r83, %r88;
	mad.lo.s32 	%r90, %r89, %r87, %r89;
	setp.ge.s32 	%p2, %r1, %r90;
	mov.f32 	%f68, 0f00000000;
	mov.f32 	%f90, 0f00000000;
	@%p2 bra 	$L__BB21_47;
	div.s32 	%r91, %r1, %r3;
	mul.lo.s32 	%r92, %r91, %r3;
	sub.s32 	%r93, %r1, %r92;
	rem.s32 	%r94, %r91, %r2;
	mul.lo.s32 	%r95, %r3, %r2;
	div.s32 	%r96, %r1, %r95;
	rem.s32 	%r4, %r96, %r67;
	mul.lo.s32 	%r97, %r95, %r67;
	div.s32 	%r5, %r1, %r97;
	mul.lo.s32 	%r98, %r94, %r72;
	sub.s32 	%r6, %r98, %r74;
	mul.lo.s32 	%r99, %r93, %r73;
	sub.s32 	%r7, %r99, %r75;
	setp.lt.s32 	%p3, %r70, 1;
	@%p3 bra 	$L__BB21_46;
	setp.lt.s32 	%p4, %r71, 1;
	mad.lo.s32 	%r8, %r5, %r67, %r4;
	@%p4 bra 	$L__BB21_46;
	and.b32  	%r9, %r71, 7;
	add.s32 	%r10, %r9, -1;
	and.b32  	%r11, %r71, 3;
	and.b32  	%r12, %r71, 2147483640;
	and.b32  	%r13, %r71, 1;
	mul.lo.s32 	%r14, %r8, %r68;
	mov.f32 	%f68, 0f00000000;
	mov.b32 	%r123, 0;
	mov.u32 	%r127, %r123;
$L__BB21_4:
	setp.lt.u32 	%p5, %r71, 8;
	add.s32 	%r103, %r123, %r6;
	setp.gt.s32 	%p6, %r103, -1;
	setp.lt.s32 	%p7, %r103, %r68;
	and.pred  	%p1, %p6, %p7;
	add.s32 	%r104, %r103, %r14;
	mul.lo.s32 	%r17, %r104, %r69;
	mov.b32 	%r143, 0;
	@%p5 bra 	$L__BB21_23;
	mov.b32 	%r125, 0;
$L__BB21_6:
	.pragma "nounroll";
	add.s32 	%r20, %r125, %r7;
	setp.gt.s32 	%p8, %r20, -1;
	setp.lt.s32 	%p9, %r20, %r69;
	and.pred  	%p10, %p8, %p9;
	and.pred  	%p12, %p1, %p10;
	add.s32 	%r106, %r20, %r17;
	mul.wide.s32 	%rd7, %r106, 4;
	add.s64 	%rd2, %rd1, %rd7;
	not.pred 	%p13, %p12;
	@%p13 bra 	$L__BB21_8;
	ld.global.f32 	%f46, [%rd2];
	add.f32 	%f68, %f68, %f46;
	add.s32 	%r127, %r127, 1;
$L__BB21_8:
	add.s32 	%r107, %r20, 1;
	setp.gt.s32 	%p14, %r107, -1;
	setp.lt.s32 	%p15, %r107, %r69;
	and.pred  	%p16, %p14, %p15;
	and.pred  	%p17, %p1, %p16;
	not.pred 	%p18, %p17;
	@%p18 bra 	$L__BB21_10;
	ld.global.f32 	%f47, [%rd2+4];
	add.f32 	%f68, %f68, %f47;
	add.s32 	%r127, %r127, 1;
$L__BB21_10:
	add.s32 	%r108, %r20, 2;
	setp.gt.s32 	%p19, %r108, -1;
	setp.lt.s32 	%p20, %r108, %r69;
	and.pred  	%p21, %p19, %p20;
	and.pred  	%p22, %p1, %p21;
	not.pred 	%p23, %p22;
	@%p23 bra 	$L__BB21_12;
	ld.global.f32 	%f48, [%rd2+8];
	add.f32 	%f68, %f68, %f48;
	add.s32 	%r127, %r127, 1;
$L__BB21_12:
	add.s32 	%r109, %r20, 3;
	setp.gt.s32 	%p24, %r109, -1;
	setp.lt.s32 	%p25, %r109, %r69;
	and.pred  	%p26, %p24, %p25;
	and.pred  	%p27, %p1, %p26;
	not.pred 	%p28, %p27;
	@%p28 bra 	$L__BB21_14;
	ld.global.f32 	%f49, [%rd2+12];
	add.f32 	%f68, %f68, %f49;
	add.s32 	%r127, %r127, 1;
$L__BB21_14:
	add.s32 	%r110, %r20, 4;
	setp.gt.s32 	%p29, %r110, -1;
	setp.lt.s32 	%p30, %r110, %r69;
	and.pred  	%p31, %p29, %p30;
	and.pred  	%p32, %p1, %p31;
	not.pred 	%p33, %p32;
	@%p33 bra 	$L__BB21_16;
	ld.global.f32 	%f50, [%rd2+16];
	add.f32 	%f68, %f68, %f50;
	add.s32 	%r127, %r127, 1;
$L__BB21_16:
	add.s32 	%r111, %r20, 5;
	setp.gt.s32 	%p34, %r111, -1;
	setp.lt.s32 	%p35, %r111, %r69;
	and.pred  	%p36, %p34, %p35;
	and.pred  	%p37, %p1, %p36;
	not.pred 	%p38, %p37;
	@%p38 bra 	$L__BB21_18;
	ld.global.f32 	%f51, [%rd2+20];
	add.f32 	%f68, %f68, %f51;
	add.s32 	%r127, %r127, 1;
$L__BB21_18:
	add.s32 	%r112, %r20, 6;
	setp.gt.s32 	%p39, %r112, -1;
	setp.lt.s32 	%p40, %r112, %r69;
	and.pred  	%p41, %p39, %p40;
	and.pred  	%p42, %p1, %p41;
	not.pred 	%p43, %p42;
	@%p43 bra 	$L__BB21_20;
	ld.global.f32 	%f52, [%rd2+24];
	add.f32 	%f68, %f68, %f52;
	add.s32 	%r127, %r127, 1;
$L__BB21_20:
	add.s32 	%r113, %r20, 7;
	setp.gt.s32 	%p44, %r113, -1;
	setp.lt.s32 	%p45, %r113, %r69;
	and.pred  	%p46, %p44, %p45;
	and.pred  	%p47, %p1, %p46;
	not.pred 	%p48, %p47;
	@%p48 bra 	$L__BB21_22;
	ld.global.f32 	%f53, [%rd2+28];
	add.f32 	%f68, %f68, %f53;
	add.s32 	%r127, %r127, 1;
$L__BB21_22:
	add.s32 	%r125, %r125, 8;
	setp.ne.s32 	%p49, %r125, %r12;
	mov.u32 	%r143, %r12;
	@%p49 bra 	$L__BB21_6;
$L__BB21_23:
	setp.eq.s32 	%p50, %r9, 0;
	@%p50 bra 	$L__BB21_44;
	setp.lt.u32 	%p51, %r10, 3;
	@%p51 bra 	$L__BB21_34;
	add.s32 	%r41, %r143, %r7;
	setp.gt.s32 	%p52, %r41, -1;
	setp.lt.s32 	%p53, %r41, %r69;
	and.pred  	%p54, %p52, %p53;
	and.pred  	%p56, %p1, %p54;
	add.s32 	%r115, %r41, %r17;
	mul.wide.s32 	%rd8, %r115, 4;
	add.s64 	%rd3, %rd1, %rd8;
	not.pred 	%p57, %p56;
	@%p57 bra 	$L__BB21_27;
	ld.global.f32 	%f55, [%rd3];
	add.f32 	%f68, %f68, %f55;
	add.s32 	%r127, %r127, 1;
$L__BB21_27:
	add.s32 	%r116, %r41, 1;
	setp.gt.s32 	%p58, %r116, -1;
	setp.lt.s32 	%p59, %r116, %r69;
	and.pred  	%p60, %p58, %p59;
	and.pred  	%p61, %p1, %p60;
	not.pred 	%p62, %p61;
	@%p62 bra 	$L__BB21_29;
	ld.global.f32 	%f56, [%rd3+4];
	add.f32 	%f68, %f68, %f56;
	add.s32 	%r127, %r127, 1;
$L__BB21_29:
	add.s32 	%r117, %r41, 2;
	setp.gt.s32 	%p63, %r117, -1;
	setp.lt.s32 	%p64, %r117, %r69;
	and.pred  	%p65, %p63, %p64;
	and.pred  	%p66, %p1, %p65;
	not.pred 	%p67, %p66;
	@%p67 bra 	$L__BB21_31;
	ld.global.f32 	%f57, [%rd3+8];
	add.f32 	%f68, %f68, %f57;
	add.s32 	%r127, %r127, 1;
$L__BB21_31:
	add.s32 	%r118, %r41, 3;
	setp.gt.s32 	%p68, %r118, -1;
	setp.lt.s32 	%p69, %r118, %r69;
	and.pred  	%p70, %p68, %p69;
	and.pred  	%p71, %p1, %p70;
	not.pred 	%p72, %p71;
	@%p72 bra 	$L__BB21_33;
	ld.global.f32 	%f58, [%rd3+12];
	add.f32 	%f68, %f68, %f58;
	add.s32 	%r127, %r127, 1;
$L__BB21_33:
	add.s32 	%r143, %r143, 4;
$L__BB21_34:
	setp.eq.s32 	%p73, %r11, 0;
	@%p73 bra 	$L__BB21_44;
	setp.eq.s32 	%p74, %r11, 1;
	@%p74 bra 	$L__BB21_41;
	add.s32 	%r54, %r143, %r7;
	setp.gt.s32 	%p75, %r54, -1;
	setp.lt.s32 	%p76, %r54, %r69;
	and.pred  	%p77, %p75, %p76;
	and.pred  	%p79, %p1, %p77;
	add.s32 	%r120, %r54, %r17;
	mul.wide.s32 	%rd9, %r120, 4;
	add.s64 	%rd4, %rd1, %rd9;
	not.pred 	%p80, %p79;
	@%p80 bra 	$L__BB21_38;
	ld.global.f32 	%f60, [%rd4];
	add.f32 	%f68, %f68, %f60;
	add.s32 	%r127, %r127, 1;
$L__BB21_38:
	add.s32 	%r121, %r54, 1;
	setp.gt.s32 	%p81, %r121, -1;
	setp.lt.s32 	%p82, %r121, %r69;
	and.pred  	%p83, %p81, %p82;
	and.pred  	%p84, %p1, %p83;
	not.pred 	%p85, %p84;
	@%p85 bra 	$L__BB21_40;
	ld.global.f32 	%f61, [%rd4+4];
	add.f32 	%f68, %f68, %f61;
	add.s32 	%r127, %r127, 1;
$L__BB21_40:
	add.s32 	%r143, %r143, 2;
$L__BB21_41:
	setp.eq.s32 	%p86, %r13, 0;
	@%p86 bra 	$L__BB21_44;
	add.s32 	%r63, %r143, %r7;
	setp.gt.s32 	%p87, %r63, -1;
	setp.lt.s32 	%p88, %r63, %r69;
	and.pred  	%p89, %p87, %p88;
	and.pred  	%p91, %p1, %p89;
	not.pred 	%p92, %p91;
	@%p92 bra 	$L__BB21_44;
	add.s32 	%r122, %r63, %r17;
	mul.wide.s32 	%rd10, %r122, 4;
	add.s64 	%rd11, %rd1, %rd10;
	ld.global.f32 	%f62, [%rd11];
	add.f32 	%f68, %f68, %f62;
	add.s32 	%r127, %r127, 1;
$L__BB21_44:
	add.s32 	%r123, %r123, 1;
	setp.ne.s32 	%p93, %r123, %r70;
	@%p93 bra 	$L__BB21_4;
	cvt.rn.f32.s32 	%f90, %r127;
$L__BB21_46:
	div.rn.f32 	%f63, %f68, %f90;
	cvta.to.global.u64 	%rd12, %rd5;
	mul.wide.s32 	%rd13, %r1, 4;
	add.s64 	%rd14, %rd12, %rd13;
	st.global.f32 	[%rd14], %f63;
$L__BB21_47:
	ret;

}


// ===== COMPILED SASS (sm_100) =====

	.target	sm_100

	.elftype	@"ET_EXEC"


//--------------------- .note.nv.tkinfo           --------------------------
	.section	.note.nv.tkinfo,"",@"SHT_NOTE"
	.sectionflags	@"SHF_NOTE_NV_TKINFO"
	.tkinfo
        /*0018*/ 	.word	0x00000002
        /*0030*/ 	.string	""
        /*0030*/ 	.string	"ptxas"
        /*0030*/ 	.string	"Cuda compilation tools, release 13.0, V13.0.88"
        /*0030*/ 	.string	"Build cuda_13.0.r13.0/compiler.36424714_0"
        /*0030*/ 	.string	"-arch sm_100 -m 64 "



//--------------------- .note.nv.cuinfo           --------------------------
	.section	.note.nv.cuinfo,"",@"SHT_NOTE"
	.sectionflags	@"SHF_NOTE_NV_CUINFO"
        /*0018*/ 	.short	0x0002
        /*001a*/ 	.short	0x0064
        /*001c*/ 	.short	0x0082
	.zero		2


//--------------------- .nv.info                  --------------------------
	.section	.nv.info,"",@"SHT_CUDA_INFO"
	.align	4


	//----- nvinfo : EIATTR_REGCOUNT
	.align		4
        /*0000*/ 	.byte	0x04, 0x2f
        /*0002*/ 	.short	(.L_1 - .L_0)
	.align		4
.L_0:
        /*0004*/ 	.word	index@(_Z15vectorAddKernelPKfS0_Pfi)
        /*0008*/ 	.word	0x0000000c


	//----- nvinfo : EIATTR_FRAME_SIZE
	.align		4
.L_1:
        /*000c*/ 	.byte	0x04, 0x11
        /*000e*/ 	.short	(.L_3 - .L_2)
	.align		4
.L_2:
        /*0010*/ 	.word	index@(_Z15vectorAddKernelPKfS0_Pfi)
        /*0014*/ 	.word	0x00000000


	//----- nvinfo : EIATTR_REGCOUNT
	.align		4
.L_3:
        /*0018*/ 	.byte	0x04, 0x2f
        /*001a*/ 	.short	(.L_5 - .L_4)
	.align		4
.L_4:
        /*001c*/ 	.word	index@(_Z15vectorSubKernelPKfS0_Pfi)
        /*0020*/ 	.word	0x0000000c


	//----- nvinfo : EIATTR_FRAME_SIZE
	.align		4
.L_5:
        /*0024*/ 	.byte	0x04, 0x11
        /*0026*/ 	.short	(.L_7 - .L_6)
	.align		4
.L_6:
        /*0028*/ 	.word	index@(_Z15vectorSubKernelPKfS0_Pfi)
        /*002c*/ 	.word	0x00000000


	//----- nvinfo : EIATTR_REGCOUNT
	.align		4
.L_7:
        /*0030*/ 	.byte	0x04, 0x2f
        /*0032*/ 	.short	(.L_9 - .L_8)
	.align		4
.L_8:
        /*0034*/ 	.word	index@(_Z15vectorMulKernelPKfS0_Pfi)
        /*0038*/ 	.word	0x0000000c


	//----- nvinfo : EIATTR_FRAME_SIZE
	.align		4
.L_9:
        /*003c*/ 	.byte	0x04, 0x11
        /*003e*/ 	.short	(.L_11 - .L_10)
	.align		4
.L_10:
        /*0040*/ 	.word	index@(_Z15vectorMulKernelPKfS0_Pfi)
        /*0044*/ 	.word	0x00000000


	//----- nvinfo : EIATTR_REGCOUNT
	.align		4
.L_11:
        /*0048*/ 	.byte	0x04, 0x2f
        /*004a*/ 	.short	(.L_13 - .L_12)
	.align		4
.L_12:
        /*004c*/ 	.word	index@(_Z15scalarMulKernelPKffPfi)
        /*0050*/ 	.word	0x0000000a


	//----- nvinfo : EIATTR_FRAME_SIZE
	.align		4
.L_13:
        /*0054*/ 	.byte	0x04, 0x11
        /*0056*/ 	.short	(.L_15 - .L_14)
	.align		4
.L_14:
        /*0058*/ 	.word	index@(_Z15scalarMulKernelPKffPfi)
        /*005c*/ 	.word	0x00000000


	//----- nvinfo : EIATTR_REGCOUNT
	.align		4
.L_15:
        /*0060*/ 	.byte	0x04, 0x2f
        /*0062*/ 	.short	(.L_17 - .L_16)
	.align		4
.L_16:
        /*0064*/ 	.word	index@(_Z15vectorDivKernelPKfS0_Pfi)
        /*0068*/ 	.word	0x00000010


	//----- nvinfo : EIATTR_FRAME_SIZE
	.align		4
.L_17:
        /*006c*/ 	.byte	0x04, 0x11
        /*006e*/ 	.short	(.L_19 - .L_18)
	.align		4
.L_18:
        /*0070*/ 	.word	index@($__internal_8_$__cuda_sm3x_div_rn_noftz_f32_slowpath)
        /*0074*/ 	.word	0x00000000


	//----- nvinfo : EIATTR_FRAME_SIZE
	.align		4
.L_19:
        /*0078*/ 	.byte	0x04, 0x11
        /*007a*/ 	.short	(.L_21 - .L_20)
	.align		4
.L_20:
        /*007c*/ 	.word	index@(_Z15vectorDivKernelPKfS0_Pfi)
        /*0080*/ 	.word	0x00000000


	//----- nvinfo : EIATTR_REGCOUNT
	.align		4
.L_21:
        /*0084*/ 	.byte	0x04, 0x2f
        /*0086*/ 	.short	(.L_23 - .L_22)
	.align		4
.L_22:
        /*0088*/ 	.word	index@(_Z16vectorSqrtKernelPKfPfi)
        /*008c*/ 	.word	0x0000000c


	//----- nvinfo : EIATTR_FRAME_SIZE
	.align		4
.L_23:
        /*0090*/ 	.byte	0x04, 0x11
        /*0092*/ 	.short	(.L_25 - .L_24)
	.align		4
.L_24:
        /*0094*/ 	.word	index@($__internal_7_$__cuda_sm20_sqrt_rn_f32_slowpath)
        /*0098*/ 	.word	0x00000000


	//----- nvinfo : EIATTR_FRAME_SIZE
	.align		4
.L_25:
        /*009c*/ 	.byte	0x04, 0x11
        /*009e*/ 	.short	(.L_27 - .L_26)
	.align		4
.L_26:
        /*00a0*/ 	.word	index@(_Z16vectorSqrtKernelPKfPfi)
        /*00a4*/ 	.word	0x00000000


	//----- nvinfo : EIATTR_REGCOUNT
	.align		4
.L_27:
        /*00a8*/ 	.byte	0x04, 0x2f
        /*00aa*/ 	.short	(.L_29 - .L_28)
	.align		4
.L_28:
        /*00ac*/ 	.word	index@(_Z18vectorSquareKernelPKfPfi)
        /*00b0*/ 	.word	0x0000000a


	//----- nvinfo : EIATTR_FRAME_SIZE
	.align		4
.L_29:
        /*00b4*/ 	.byte	0x04, 0x11
        /*00b6*/ 	.short	(.L_31 - .L_30)
	.align		4
.L_30:
        /*00b8*/ 	.word	index@(_Z18vectorSquareKernelPKfPfi)
        /*00bc*/ 	.word	0x00000000


	//----- nvinfo : EIATTR_REGCOUNT
	.align		4
.L_31:
        /*00c0*/ 	.byte	0x04, 0x2f
        /*00c2*/ 	.short	(.L_33 - .L_32)
	.align		4
.L_32:
        /*00c4*/ 	.word	index@(_Z15vectorExpKernelPKfPfi)
        /*00c8*/ 	.word	0x0000000c


	//----- nvinfo : EIATTR_FRAME_SIZE
	.align		4
.L_33:
        /*00cc*/ 	.byte	0x04, 0x11
        /*00ce*/ 	.short	(.L_35 - .L_34)
	.align		4
.L_34:
        /*00d0*/ 	.word	index@(_Z15vectorExpKernelPKfPfi)
        /*00d4*/ 	.word	0x00000000


	//----- nvinfo : EIATTR_REGCOUNT
	.align		4
.L_35:
        /*00d8*/ 	.byte	0x04, 0x2f
        /*00da*/ 	.short	(.L_37 - .L_36)
	.align		4
.L_36:
        /*00dc*/ 	.word	index@(_Z15vectorLogKernelPKfPfi)
        /*00e0*/ 	.word	0x0000000c


	//----- nvinfo : EIATTR_FRAME_SIZE
	.align		4
.L_37:
        /*00e4*/ 	.byte	0x04, 0x11
        /*00e6*/ 	.short	(.L_39 - .L_38)
	.align		4
.L_38:
        /*00e8*/ 	.word	index@(_Z15vectorLogKernelPKfPfi)
        /*00ec*/ 	.word	0x00000000


	//----- nvinfo : EIATTR_REGCOUNT
	.align		4
.L_39:
        /*00f0*/ 	.byte	0x04, 0x2f
        /*00f2*/ 	.short	(.L_41 - .L_40)
	.align		4
.L_40:
        /*00f4*/ 	.word	index@(_Z15vectorPowKernelPKffPfi)
        /*00f8*/ 	.word	0x0000000f


	//----- nvinfo : EIATTR_FRAME_SIZE
	.align		4
.L_41:
        /*00fc*/ 	.byte	0x04, 0x11
        /*00fe*/ 	.short	(.L_43 - .L_42)
	.align		4
.L_42:
        /*0100*/ 	.word	index@(_Z15vectorPowKernelPKffPfi)
        /*0104*/ 	.word	0x00000000


	//----- nvinfo : EIATTR_REGCOUNT
	.align		4
.L_43:
        /*0108*/ 	.byte	0x04, 0x2f
        /*010a*/ 	.short	(.L_45 - .L_44)
	.align		4
.L_44:
        /*010c*/ 	.word	index@(_Z15vectorMaxKernelPKfS0_Pfi)
        /*0110*/ 	.word	0x0000000c


	//----- nvinfo : EIATTR_FRAME_SIZE
	.align		4
.L_45:
        /*0114*/ 	.byte	0x04, 0x11
        /*0116*/ 	.short	(.L_47 - .L_46)
	.align		4
.L_46:
        /*0118*/ 	.word	index@(_Z15vectorMaxKernelPKfS0_Pfi)
        /*011c*/ 	.word	0x00000000


	//----- nvinfo : EIATTR_REGCOUNT
	.align		4
.L_47:
        /*0120*/ 	.byte	0x04, 0x2f
        /*0122*/ 	.short	(.L_49 - .L_48)
	.align		4
.L_48:
        /*0124*/ 	.word	index@(_Z15vectorMinKernelPKfS0_Pfi)
        /*0128*/ 	.word	0x0000000c


	//----- nvinfo : EIATTR_FRAME_SIZE
	.align		4
.L_49:
        /*012c*/ 	.byte	0x04, 0x11
        /*012e*/ 	.short	(.L_51 - .L_50)
	.align		4
.L_50:
        /*0130*/ 	.word	index@(_Z15vectorMinKernelPKfS0_Pfi)
        /*0134*/ 	.word	0x00000000


	//----- nvinfo : EIATTR_REGCOUNT
	.align		4
.L_51:
        /*0138*/ 	.byte	0x04, 0x2f
        /*013a*/ 	.short	(.L_53 - .L_52)
	.align		4
.L_52:
        /*013c*/ 	.word	index@(_Z17vectorClampKernelPKfffPfi)
        /*0140*/ 	.word	0x0000000a


	//----- nvinfo : EIATTR_FRAME_SIZE
	.align		4
.L_53:
        /*0144*/ 	.byte	0x04, 0x11
        /*0146*/ 	.short	(.L_55 - .L_54)
	.align		4
.L_54:
        /*0148*/ 	.word	index@(_Z17vectorClampKernelPKfffPfi)
        /*014c*/ 	.word	0x00000000


	//----- nvinfo : EIATTR_REGCOUNT
	.align		4
.L_55:
        /*0150*/ 	.byte	0x04, 0x2f
        /*0152*/ 	.short	(.L_57 - .L_56)
	.align		4
.L_56:
        /*0154*/ 	.word	index@(_Z9reduceSumPKfPfi)
        /*0158*/ 	.word	0x0000000c


	//----- nvinfo : EIATTR_FRAME_SIZE
	.align		4
.L_57:
        /*015c*/ 	.byte	0x04, 0x11
        /*015e*/ 	.short	(.L_59 - .L_58)
	.align		4
.L_58:
        /*0160*/ 	.word	index@(_Z9reduceSumPKfPfi)
        /*0164*/ 	.word	0x00000000


	//----- nvinfo : EIATTR_REGCOUNT
	.align		4
.L_59:
        /*0168*/ 	.byte	0x04, 0x2f
        /*016a*/ 	.short	(.L_61 - .L_60)
	.align		4
.L_60:
        /*016c*/ 	.word	index@(_Z10reduceMeanPKfPfi)
        /*0170*/ 	.word	0x0000000e


	//----- nvinfo : EIATTR_FRAME_SIZE
	.align		4
.L_61:
        /*0174*/ 	.byte	0x04, 0x11
        /*0176*/ 	.short	(.L_63 - .L_62)
	.align		4
.L_62:
        /*0178*/ 	.word	index@($__internal_6_$__cuda_sm3x_div_rn_noftz_f32_slowpath)
        /*017c*/ 	.word	0x00000000


	//----- nvinfo : EIATTR_FRAME_SIZE
	.align		4
.L_63:
        /*0180*/ 	.byte	0x04, 0x11
        /*0182*/ 	.short	(.L_65 - .L_64)
	.align		4
.L_64:
        /*0184*/ 	.word	index@(_Z10reduceMeanPKfPfi)
        /*0188*/ 	.word	0x00000000


	//----- nvinfo : EIATTR_REGCOUNT
	.align		4
.L_65:
        /*018c*/ 	.byte	0x04, 0x2f
        /*018e*/ 	.short	(.L_67 - .L_66)
	.align		4
.L_66:
        /*0190*/ 	.word	index@(_Z9reduceMaxPKfPfi)
        /*0194*/ 	.word	0x0000000c


	//----- nvinfo : EIATTR_FRAME_SIZE
	.align		4
.L_67:
        /*0198*/ 	.byte	0x04, 0x11
        /*019a*/ 	.short	(.L_69 - .L_68)
	.align		4
.L_68:
        /*019c*/ 	.word	index@(_Z9reduceMaxPKfPfi)
        /*01a0*/ 	.word	0x00000000


	//----- nvinfo : EIATTR_REGCOUNT
	.align		4
.L_69:
        /*01a4*/ 	.byte	0x04, 0x2f
        /*01a6*/ 	.short	(.L_71 - .L_70)
	.align		4
.L_70:
        /*01a8*/ 	.word	index@(_Z22batchNormForwardKernelPKfS0_S0_S0_S0_Pfiiif)
        /*01ac*/ 	.word	0x00000010


	//----- nvinfo : EIATTR_FRAME_SIZE
	.align		4
.L_71:
        /*01b0*/ 	.byte	0x04, 0x11
        /*01b2*/ 	.short	(.L_73 - .L_72)
	.align		4
.L_72:
        /*01b4*/ 	.word	index@($__internal_5_$__cuda_sm3x_div_rn_noftz_f32_slowpath)
        /*01b8*/ 	.word	0x00000000


	//----- nvinfo : EIATTR_FRAME_SIZE
	.align		4
.L_73:
        /*01bc*/ 	.byte	0x04, 0x11
        /*01be*/ 	.short	(.L_75 - .L_74)
	.align		4
.L_74:
        /*01c0*/ 	.word	index@($__internal_4_$__cuda_sm20_sqrt_rn_f32_slowpath)
        /*01c4*/ 	.word	0x00000000


	//----- nvinfo : EIATTR_FRAME_SIZE
	.align		4
.L_75:
        /*01c8*/ 	.byte	0x04, 0x11
        /*01ca*/ 	.short	(.L_77 - .L_76)
	.align		4
.L_76:
        /*01cc*/ 	.word	index@(_Z22batchNormForwardKernelPKfS0_S0_S0_S0_Pfiiif)
        /*01d0*/ 	.word	0x00000000


	//----- nvinfo : EIATTR_REGCOUNT
	.align		4
.L_77:
        /*01d4*/ 	.byte	0x04, 0x2f
        /*01d6*/ 	.short	(.L_79 - .L_78)
	.align		4
.L_78:
        /*01d8*/ 	.word	index@(_Z22layerNormForwardKernelPKfS0_S0_Pfiif)
        /*01dc*/ 	.word	0x00000020


	//----- nvinfo : EIATTR_FRAME_SIZE
	.align		4
.L_79:
        /*01e0*/ 	.byte	0x04, 0x11
        /*01e2*/ 	.short	(.L_81 - .L_80)
	.align		4
.L_80:
        /*01e4*/ 	.word	index@($__internal_3_$__cuda_sm3x_div_rn_noftz_f32_slowpath)
        /*01e8*/ 	.word	0x00000000


	//----- nvinfo : EIATTR_FRAME_SIZE
	.align		4
.L_81:
        /*01ec*/ 	.byte	0x04, 0x11
        /*01ee*/ 	.short	(.L_83 - .L_82)
	.align		4
.L_82:
        /*01f0*/ 	.word	index@($__internal_2_$__cuda_sm20_sqrt_rn_f32_slowpath)
        /*01f4*/ 	.word	0x00000000


	//----- nvinfo : EIATTR_FRAME_SIZE
	.align		4
.L_83:
        /*01f8*/ 	.byte	0x04, 0x11
        /*01fa*/ 	.short	(.L_85 - .L_84)
	.align		4
.L_84:
        /*01fc*/ 	.word	index@(_Z22layerNormForwardKernelPKfS0_S0_Pfiif)
        /*0200*/ 	.word	0x00000000


	//----- nvinfo : EIATTR_REGCOUNT
	.align		4
.L_85:
        /*0204*/ 	.byte	0x04, 0x2f
        /*0206*/ 	.short	(.L_87 - .L_86)
	.align		4
.L_86:
        /*0208*/ 	.word	index@(_Z20dropoutForwardKernelPKfPfS0_fi)
        /*020c*/ 	.word	0x0000000e


	//----- nvinfo : EIATTR_FRAME_SIZE
	.align		4
.L_87:
        /*0210*/ 	.byte	0x04, 0x11
        /*0212*/ 	.short	(.L_89 - .L_88)
	.align		4
.L_88:
        /*0214*/ 	.word	index@($__internal_1_$__cuda_sm20_rcp_rn_f32_slowpath)
        /*0218*/ 	.word	0x00000000


	//----- nvinfo : EIATTR_FRAME_SIZE
	.align		4
.L_89:
        /*021c*/ 	.byte	0x04, 0x11
        /*021e*/ 	.short	(.L_91 - .L_90)
	.align		4
.L_90:
        /*0220*/ 	.word	index@(_Z20dropoutForwardKernelPKfPfS0_fi)
        /*0224*/ 	.word	0x00000000


	//----- nvinfo : EIATTR_REGCOUNT
	.align		4
.L_91:
        /*0228*/ 	.byte	0x04, 0x2f
        /*022a*/ 	.short	(.L_93 - .L_92)
	.align		4
.L_92:
        /*022c*/ 	.word	index@(_Z23convolutionIm2ColKernelPKfPfiiiiiiiiiii)
        /*0230*/ 	.word	0x0000001d


	//----- nvinfo : EIATTR_FRAME_SIZE
	.align		4
.L_93:
        /*0234*/ 	.byte	0x04, 0x11
        /*0236*/ 	.short	(.L_95 - .L_94)
	.align		4
.L_94:
        /*0238*/ 	.word	index@(_Z23convolutionIm2ColKernelPKfPfiiiiiiiiiii)
        /*023c*/ 	.word	0x00000000


	//----- nvinfo : EIATTR_REGCOUNT
	.align		4
.L_95:
        /*0240*/ 	.byte	0x04, 0x2f
        /*0242*/ 	.short	(.L_97 - .L_96)
	.align		4
.L_96:
        /*0244*/ 	.word	index@(_Z25maxPooling2DForwardKernelPKfPfPiiiiiiiiiii)
        /*0248*/ 	.word	0x0000001e


	//----- nvinfo : EIATTR_FRAME_SIZE
	.align		4
.L_97:
        /*024c*/ 	.byte	0x04, 0x11
        /*024e*/ 	.short	(.L_99 - .L_98)
	.align		4
.L_98:
        /*0250*/ 	.word	index@(_Z25maxPooling2DForwardKernelPKfPfPiiiiiiiiiii)
        /*0254*/ 	.word	0x00000000


	//----- nvinfo : EIATTR_REGCOUNT
	.align		4
.L_99:
        /*0258*/ 	.byte	0x04, 0x2f
        /*025a*/ 	.short	(.L_101 - .L_100)
	.align		4
.L_100:
        /*025c*/ 	.word	index@(_Z25avgPooling2DForwardKernelPKfPfiiiiiiiiii)
        /*0260*/ 	.word	0x0000001c


	//----- nvinfo : EIATTR_FRAME_SIZE
	.align		4
.L_101:
        /*0264*/ 	.byte	0x04, 0x11
        /*0266*/ 	.short	(.L_103 - .L_102)
	.align		4
.L_102:
        /*0268*/ 	.word	index@($__internal_0_$__cuda_sm3x_div_rn_noftz_f32_slowpath)
        /*026c*/ 	.word	0x00000000


	//----- nvinfo : EIATTR_FRAME_SIZE
	.align		4
.L_103:
        /*0270*/ 	.byte	0x04, 0x11
        /*0272*/ 	.short	(.L_105 - .L_104)
	.align		4
.L_104:
        /*0274*/ 	.word	index@(_Z25avgPooling2DForwardKernelPKfPfiiiiiiiiii)
        /*0278*/ 	.word	0x00000000


	//----- nvinfo : EIATTR_MIN_STACK_SIZE
	.align		4
.L_105:
        /*027c*/ 	.byte	0x04, 0x12
        /*027e*/ 	.short	(.L_107 - .L_106)
	.align		4
.L_106:
        /*0280*/ 	.word	index@(_Z25avgPooling2DForwardKernelPKfPfiiiiiiiiii)
        /*0284*/ 	.word	0x00000000


	//----- nvinfo : EIATTR_MIN_STACK_SIZE
	.align		4
.L_107:
        /*0288*/ 	.byte	0x04, 0x12
        /*028a*/ 	.short	(.L_109 - .L_108)
	.align		4
.L_108:
        /*028c*/ 	.word	index@(_Z25maxPooling2DForwardKernelPKfPfPiiiiiiiiiii)
        /*0290*/ 	.word	0x00000000


	//----- nvinfo : EIATTR_MIN_STACK_SIZE
	.align		4
.L_109:
        /*0294*/ 	.byte	0x04, 0x12
        /*0296*/ 	.short	(.L_111 - .L_110)
	.align		4
.L_110:
        /*0298*/ 	.word	index@(_Z23convolutionIm2ColKernelPKfPfiiiiiiiiiii)
        /*029c*/ 	.word	0x00000000


	//----- nvinfo : EIATTR_MIN_STACK_SIZE
	.align		4
.L_111:
        /*02a0*/ 	.byte	0x04, 0x12
        /*02a2*/ 	.short	(.L_113 - .L_112)
	.align		4
.L_112:
        /*02a4*/ 	.word	index@(_Z20dropoutForwardKernelPKfPfS0_fi)
        /*02a8*/ 	.word	0x00000000


	//----- nvinfo : EIATTR_MIN_STACK_SIZE
	.align		4
.L_113:
        /*02ac*/ 	.byte	0x04, 0x12
        /*02ae*/ 	.short	(.L_115 - .L_114)
	.align		4
.L_114:
        /*02b0*/ 	.word	index@(_Z22layerNormForwardKernelPKfS0_S0_Pfiif)
        /*02b4*/ 	.word	0x00000000


	//----- nvinfo : EIATTR_MIN_STACK_SIZE
	.align		4
.L_115:
        /*02b8*/ 	.byte	0x04, 0x12
        /*02ba*/ 	.short	(.L_117 - .L_116)
	.align		4
.L_116:
        /*02bc*/ 	.word	index@(_Z22batchNormForwardKernelPKfS0_S0_S0_S0_Pfiiif)
        /*02c0*/ 	.word	0x00000000


	//----- nvinfo : EIATTR_MIN_STACK_SIZE
	.align		4
.L_117:
        /*02c4*/ 	.byte	0x04, 0x12
        /*02c6*/ 	.short	(.L_119 - .L_118)
	.align		4
.L_118:
        /*02c8*/ 	.word	index@(_Z9reduceMaxPKfPfi)
        /*02cc*/ 	.word	0x00000000


	//----- nvinfo : EIATTR_MIN_STACK_SIZE
	.align		4
.L_119:
        /*02d0*/ 	.byte	0x04, 0x12
        /*02d2*/ 	.short	(.L_121 - .L_120)
	.align		4
.L_120:
        /*02d4*/ 	.word	index@(_Z10reduceMeanPKfPfi)
        /*02d8*/ 	.word	0x00000000


	//----- nvinfo : EIATTR_MIN_STACK_SIZE
	.align		4
.L_121:
        /*02dc*/ 	.byte	0x04, 0x12
        /*02de*/ 	.short	(.L_123 - .L_122)
	.align		4
.L_122:
        /*02e0*/ 	.word	index@(_Z9reduceSumPKfPfi)
        /*02e4*/ 	.word	0x00000000


	//----- nvinfo : EIATTR_MIN_STACK_SIZE
	.align		4
.L_123:
        /*02e8*/ 	.byte	0x04, 0x12
        /*02ea*/ 	.short	(.L_125 - .L_124)
	.align		4
.L_124:
        /*02ec*/ 	.word	index@(_Z17vectorClampKernelPKfffPfi)
        /*02f0*/ 	.word	0x00000000


	//----- nvinfo : EIATTR_MIN_STACK_SIZE
	.align		4
.L_125:
        /*02f4*/ 	.byte	0x04, 0x12
        /*02f6*/ 	.short	(.L_127 - .L_126)
	.align		4
.L_126:
        /*02f8*/ 	.word	index@(_Z15vectorMinKernelPKfS0_Pfi)
        /*02fc*/ 	.word	0x00000000


	//----- nvinfo : EIATTR_MIN_STACK_SIZE
	.align		4
.L_127:
        /*0300*/ 	.byte	0x04, 0x12
        /*0302*/ 	.short	(.L_129 - .L_128)
	.align		4
.L_128:
        /*0304*/ 	.word	index@(_Z15vectorMaxKernelPKfS0_Pfi)
        /*0308*/ 	.word	0x00000000


	//----- nvinfo : EIATTR_MIN_STACK_SIZE
	.align		4
.L_129:
        /*030c*/ 	.byte	0x04, 0x12
        /*030e*/ 	.short	(.L_131 - .L_130)
	.align		4
.L_130:
        /*0310*/ 	.word	index@(_Z15vectorPowKernelPKffPfi)
        /*0314*/ 	.word	0x00000000


	//----- nvinfo : EIATTR_MIN_STACK_SIZE
	.align		4
.L_131:
        /*0318*/ 	.byte	0x04, 0x12
        /*031a*/ 	.short	(.L_133 - .L_132)
	.align		4
.L_132:
        /*031c*/ 	.word	index@(_Z15vectorLogKernelPKfPfi)
        /*0320*/ 	.word	0x00000000


	//----- nvinfo : EIATTR_MIN_STACK_SIZE
	.align		4
.L_133:
        /*0324*/ 	.byte	0x04, 0x12
        /*0326*/ 	.short	(.L_135 - .L_134)
	.align		4
.L_134:
        /*0328*/ 	.word	index@(_Z15vectorExpKernelPKfPfi)
        /*032c*/ 	.word	0x00000000


	//----- nvinfo : EIATTR_MIN_STACK_SIZE
	.align		4
.L_135:
        /*0330*/ 	.byte	0x04, 0x12
        /*0332*/ 	.short	(.L_137 - .L_136)
	.align		4
.L_136:
        /*0334*/ 	.word	index@(_Z18vectorSquareKernelPKfPfi)
        /*0338*/ 	.word	0x00000000


	//----- nvinfo : EIATTR_MIN_STACK_SIZE
	.align		4
.L_137:
        /*033c*/ 	.byte	0x04, 0x12
        /*033e*/ 	.short	(.L_139 - .L_138)
	.align		4
.L_138:
        /*0340*/ 	.word	index@(_Z16vectorSqrtKernelPKfPfi)
        /*0344*/ 	.word	0x00000000


	//----- nvinfo : EIATTR_MIN_STACK_SIZE
	.align		4
.L_139:
        /*0348*/ 	.byte	0x04, 0x12
        /*034a*/ 	.short	(.L_141 - .L_140)
	.align		4
.L_140:
        /*034c*/ 	.word	index@(_Z15vectorDivKernelPKfS0_Pfi)
        /*0350*/ 	.word	0x00000000


	//----- nvinfo : EIATTR_MIN_STACK_SIZE
	.align		4
.L_141:
        /*0354*/ 	.byte	0x04, 0x12
        /*0356*/ 	.short	(.L_143 - .L_142)
	.align		4
.L_142:
        /*0358*/ 	.word	index@(_Z15scalarMulKernelPKffPfi)
        /*035c*/ 	.word	0x00000000


	//----- nvinfo : EIATTR_MIN_STACK_SIZE
	.align		4
.L_143:
        /*0360*/ 	.byte	0x04, 0x12
        /*0362*/ 	.short	(.L_145 - .L_144)
	.align		4
.L_144:
        /*0364*/ 	.word	index@(_Z15vectorMulKernelPKfS0_Pfi)
        /*0368*/ 	.word	0x00000000


	//----- nvinfo : EIATTR_MIN_STACK_SIZE
	.align		4
.L_145:
        /*036c*/ 	.byte	0x04, 0x12
        /*036e*/ 	.short	(.L_147 - .L_146)
	.align		4
.L_146:
        /*0370*/ 	.word	index@(_Z15vectorSubKernelPKfS0_Pfi)
        /*0374*/ 	.word	0x00000000


	//----- nvinfo : EIATTR_MIN_STACK_SIZE
	.align		4
.L_147:
        /*0378*/ 	.byte	0x04, 0x12
        /*037a*/ 	.short	(.L_149 - .L_148)
	.align		4
.L_148:
        /*037c*/ 	.word	index@(_Z15vectorAddKernelPKfS0_Pfi)
        /*0380*/ 	.word	0x00000000
.L_149:


//--------------------- .nv.compat                --------------------------
	.section	.nv.compat,"",@"SHT_CUDA_COMPAT_INFO"
	.align	4
        /*0000*/ 	.byte	0x02, 0x09, 0x00, 0x00, 0x02, 0x02, 0x01, 0x00, 0x02, 0x05, 0x05, 0x00, 0x03, 0x07, 0x01, 0x01
        /*0010*/ 	.byte	0x02, 0x03, 0x00, 0x00, 0x02, 0x06, 0x01, 0x00, 0x04, 0x0b, 0x08, 0x00, 0x01, 0x00, 0x00, 0x00
        /*0020*/ 	.byte	0x00, 0x00, 0x00, 0x00


//--------------------- .nv.info._Z25avgPooling2DForwardKernelPKfPfiiiiiiiiii --------------------------
	.section	.nv.info._Z25avgPooling2DForwardKernelPKfPfiiiiiiiiii,"",@"SHT_CUDA_INFO"
	.sectionflags	@""
	.align	4


	//----- nvinfo : EIATTR_CUDA_API_VERSION
	.align		4
        /*0000*/ 	.byte	0x04, 0x37
        /*0002*/ 	.short	(.L_151 - .L_150)
.L_150:
        /*0004*/ 	.word	0x00000082


	//----- nvinfo : EIATTR_KPARAM_INFO
	.align		4
.L_151:
        /*0008*/ 	.byte	0x04, 0x17
        /*000a*/ 	.short	(.L_153 - .L_152)
.L_152:
        /*000c*/ 	.word	0x00000000
        /*0010*/ 	.short	0x000b
        /*0012*/ 	.short	0x0034
        /*0014*/ 	.byte	0x00, 0xf0, 0x11, 0x00


	//----- nvinfo : EIATTR_KPARAM_INFO
	.align		4
.L_153:
        /*0018*/ 	.byte	0x04, 0x17
        /*001a*/ 	.short	(.L_155 - .L_154)
.L_154:
        /*001c*/ 	.word	0x00000000
        /*0020*/ 	.short	0x000a
        /*0022*/ 	.short	0x0030
        /*0024*/ 	.byte	0x00, 0xf0, 0x11, 0x00


	//----- nvinfo : EIATTR_KPARAM_INFO
	.align		4
.L_155:
        /*0028*/ 	.byte	0x04, 0x17
        /*002a*/ 	.short	(.L_157 - .L_156)
.L_156:
        /*002c*/ 	.word	0x00000000
        /*0030*/ 	.short	0x0009
        /*0032*/ 	.short	0x002c
        /*0034*/ 	.byte	0x00, 0xf0, 0x11, 0x00


	//----- nvinfo : EIATTR_KPARAM_INFO
	.align		4
.L_157:
        /*0038*/ 	.byte	0x04, 0x17
        /*003a*/ 	.short	(.L_159 - .L_158)
.L_158:
        /*003c*/ 	.word	0x00000000
        /*0040*/ 	.short	0x0008
        /*0042*/ 	.short	0x0028
        /*0044*/ 	.byte	0x00, 0xf0, 0x11, 0x00


	//----- nvinfo : EIATTR_KPARAM_INFO
	.align		4
.L_159:
        /*0048*/ 	.byte	0x04, 0x17
        /*004a*/ 	.short	(.L_161 - .L_160)
.L_160:
        /*004c*/ 	.word	0x00000000
        /*0050*/ 	.short	0x0007
        /*0052*/ 	.short	0x0024
        /*0054*/ 	.byte	0x00, 0xf0, 0x11, 0x00


	//----- nvinfo : EIATTR_KPARAM_INFO
	.align		4
.L_161:
        /*0058*/ 	.byte	0x04, 0x17
        /*005a*/ 	.short	(.L_163 - .L_162)
.L_162:
        /*005c*/ 	.word	0x00000000
        /*0060*/ 	.short	0x0006
        /*0062*/ 	.short	0x0020
        /*0064*/ 	.byte	0x00, 0xf0, 0x11, 0x00


	//----- nvinfo : EIATTR_KPARAM_INFO
	.align		4
.L_163:
        /*0068*/ 	.byte	0x04, 0x17
        /*006a*/ 	.short	(.L_165 - .L_164)
.L_164:
        /*006c*/ 	.word	0x00000000
        /*0070*/ 	.short	0x0005
        /*0072*/ 	.short	0x001c
        /*0074*/ 	.byte	0x00, 0xf0, 0x11, 0x00


	//----- nvinfo : EIATTR_KPARAM_INFO
	.align		4
.L_165:
        /*0078*/ 	.byte	0x04, 0x17
        /*007a*/ 	.short	(.L_167 - .L_166)
.L_166:
        /*007c*/ 	.word	0x00000000
        /*0080*/ 	.short	0x0004
        /*0082*/ 	.short	0x0018
        /*0084*/ 	.byte	0x00, 0xf0, 0x11, 0x00


	//----- nvinfo : EIATTR_KPARAM_INFO
	.align		4
.L_167:
        /*0088*/ 	.byte	0x04, 0x17
        /*008a*/ 	.short	(.L_169 - .L_168)
.L_168:
        /*008c*/ 	.word	0x00000000
        /*0090*/ 	.short	0x0003
        /*0092*/ 	.short	0x0014
        /*0094*/ 	.byte	0x00, 0xf0, 0x11, 0x00


	//----- nvinfo : EIATTR_KPARAM_INFO
	.align		4
.L_169:
        /*0098*/ 	.byte	0x04, 0x17
        /*009a*/ 	.short	(.L_171 - .L_170)
.L_170:
        /*009c*/ 	.word	0x00000000
        /*00a0*/ 	.short	0x0002
        /*00a2*/ 	.short	0x0010
        /*00a4*/ 	.byte	0x00, 0xf0, 0x11, 0x00


	//----- nvinfo : EIATTR_KPARAM_INFO
	.align		4
.L_171:
        /*00a8*/ 	.byte	0x04, 0x17
        /*00aa*/ 	.short	(.L_173 - .L_172)
.L_172:
        /*00ac*/ 	.word	0x00000000
        /*00b0*/ 	.short	0x0001
        /*00b2*/ 	.short	0x0008
        /*00b4*/ 	.byte	0x00, 0xf5, 0x21, 0x00


	//----- nvinfo : EIATTR_KPARAM_INFO
	.align		4
.L_173:
        /*00b8*/ 	.byte	0x04, 0x17
        /*00ba*/ 	.short	(.L_175 - .L_174)
.L_174:
        /*00bc*/ 	.word	0x00000000
        /*00c0*/ 	.short	0x0000
        /*00c2*/ 	.short	0x0000
        /*00c4*/ 	.byte	0x00, 0xf5, 0x21, 0x00


	//----- nvinfo : EIATTR_SPARSE_MMA_MASK
	.align		4
.L_175:
        /*00c8*/ 	.byte	0x03, 0x50
        /*00ca*/ 	.short	0x0000


	//----- nvinfo : EIATTR_MAXREG_COUNT
	.align		4
        /*00cc*/ 	.byte	0x03, 0x1b
        /*00ce*/ 	.short	0x00ff


	//----- nvinfo : EIATTR_MERCURY_ISA_VERSION
	.align		4
        /*00d0*/ 	.byte	0x03, 0x5f
        /*00d2*/ 	.short	0x0101


	//----- nvinfo : EIATTR_VRC_CTA_INIT_COUNT
	.align		4
        /*00d4*/ 	.byte	0x02, 0x4a
	.zero		1
	.zero		1


	//----- nvinfo : EIATTR_EXIT_INSTR_OFFSETS
	.align		4
        /*00d8*/ 	.byte	0x04, 0x1c
        /*00da*/ 	.short	(.L_177 - .L_176)


	//   ....[0]....
.L_176:
        /*00dc*/ 	.word	0x00000460


	//   ....[1]....
        /*00e0*/ 	.word	0x000017e0


	//----- nvinfo : EIATTR_CRS_STACK_SIZE
	.align		4
.L_177:
        /*00e4*/ 	.byte	0x04, 0x1e
        /*00e6*/ 	.short	(.L_179 - .L_178)
.L_178:
        /*00e8*/ 	.word	0x00000000


	//----- nvinfo : EIATTR_CBANK_PARAM_SIZE
	.align		4
.L_179:
        /*00ec*/ 	.byte	0x03, 0x19
        /*00ee*/ 	.short	0x0038


	//----- nvinfo : EIATTR_PARAM_CBANK
	.align		4
        /*00f0*/ 	.byte	0x04, 0x0a
        /*00f2*/ 	.short	(.L_181 - .L_180)
	.align		4
.L_180:
        /*00f4*/ 	.word	index@(.nv.constant0._Z25avgPooling2DForwardKernelPKfPfiiiiiiiiii)
        /*00f8*/ 	.short	0x0380
        /*00fa*/ 	.short	0x0038


	//----- nvinfo : EIATTR_SW_WAR
	.align		4
.L_181:
        /*00fc*/ 	.byte	0x04, 0x36
        /*00fe*/ 	.short	(.L_183 - .L_182)
.L_182:
        /*0100*/ 	.word	0x00000008
.L_183:


//--------------------- .nv.info._Z25maxPooling2DForwardKernelPKfPfPiiiiiiiiiii --------------------------
	.section	.nv.info._Z25maxPooling2DForwardKernelPKfPfPiiiiiiiiiii,"",@"SHT_CUDA_INFO"
	.sectionflags	@""
	.align	4


	//----- nvinfo : EIATTR_CUDA_API_VERSION
	.align		4
        /*0000*/ 	.byte	0x04, 0x37
        /*0002*/ 	.short	(.L_185 - .L_184)
.L_184:
        /*0004*/ 	.word	0x00000082


	//----- nvinfo : EIATTR_KPARAM_INFO
	.align		4
.L_185:
        /*0008*/ 	.byte	0x04, 0x17
        /*000a*/ 	.short	(.L_187 - .L_186)
.L_186:
        /*000c*/ 	.word	0x00000000
        /*0010*/ 	.short	0x000c
        /*0012*/ 	.short	0x003c
        /*0014*/ 	.byte	0x00, 0xf0, 0x11, 0x00


	//----- nvinfo : EIATTR_KPARAM_INFO
	.align		4
.L_187:
        /*0018*/ 	.byte	0x04, 0x17
        /*001a*/ 	.short	(.L_189 - .L_188)
.L_188:
        /*001c*/ 	.word	0x00000000
        /*0020*/ 	.short	0x000b
        /*0022*/ 	.short	0x0038
        /*0024*/ 	.byte	0x00, 0xf0, 0x11, 0x00


	//----- nvinfo : EIATTR_KPARAM_INFO
	.align		4
.L_189:
        /*0028*/ 	.byte	0x04, 0x17
        /*002a*/ 	.short	(.L_191 - .L_190)
.L_190:
        /*002c*/ 	.word	0x00000000
        /*0030*/ 	.short	0x000a
        /*0032*/ 	.short	0x0034
        /*0034*/ 	.byte	0x00, 0xf0, 0x11, 0x00


	//----- nvinfo : EIATTR_KPARAM_INFO
	.align		4
.L_191:
        /*0038*/ 	.byte	0x04, 0x17
        /*003a*/ 	.short	(.L_193 - .L_192)
.L_192:
        /*003c*/ 	.word	0x00000000
        /*0040*/ 	.short	0x0009
        /*0042*/ 	.short	0x0030
        /*0044*/ 	.byte	0x00, 0xf0, 0x11, 0x00


	//----- nvinfo : EIATTR_KPARAM_INFO
	.align		4
.L_193:
        /*0048*/ 	.byte	0x04, 0x17
        /*004a*/ 	.short	(.L_195 - .L_194)
.L_194:
        /*004c*/ 	.word	0x00000000
        /*0050*/ 	.short	0x0008
        /*0052*/ 	.short	0x002c
        /*0054*/ 	.byte	0x00, 0xf0, 0x11, 0x00


	//----- nvinfo : EIATTR_KPARAM_INFO
	.align		4
.L_195:
        /*0058*/ 	.byte	0x04, 0x17
        /*005a*/ 	.short	(.L_197 - .L_196)
.L_196:
        /*005c*/ 	.word	0x00000000
        /*0060*/ 	.short	0x0007
        /*0062*/ 	.short	0x0028
        /*0064*/ 	.byte	0x00, 0xf0, 0x11, 0x00


	//----- nvinfo : EIATTR_KPARAM_INFO
	.align		4
.L_197:
        /*0068*/ 	.byte	0x04, 0x17
        /*006a*/ 	.short	(.L_199 - .L_198)
.L_198:
        /*006c*/ 	.word	0x00000000
        /*0070*/ 	.short	0x0006
        /*0072*/ 	.short	0x0024
        /*0074*/ 	.byte	0x00, 0xf0, 0x11, 0x00


	//----- nvinfo : EIATTR_KPARAM_INFO
	.align		4
.L_199:
        /*0078*/ 	.byte	0x04, 0x17
        /*007a*/ 	.short	(.L_201 - .L_200)
.L_200:
        /*007c*/ 	.word	0x00000000
        /*0080*/ 	.short	0x0005
        /*0082*/ 	.short	0x0020
        /*0084*/ 	.byte	0x00, 0xf0, 0x11, 0x00


	//----- nvinfo : EIATTR_KPARAM_INFO
	.align		4
.L_201:
        /*0088*/ 	.byte	0x04, 0x17
        /*008a*/ 	.short	(.L_203 - .L_202)
.L_202:
        /*008c*/ 	.word	0x00000000
        /*0090*/ 	.short	0x0004
        /*0092*/ 	.short	0x001c
        /*0094*/ 	.byte	0x00, 0xf0, 0x11, 0x00


	//----- nvinfo : EIATTR_KPARAM_INFO
	.align		4
.L_203:
        /*0098*/ 	.byte	0x04, 0x17
        /*009a*/ 	.short	(.L_205 - .L_204)
.L_204:
        /*009c*/ 	.word	0x00000000
        /*00a0*/ 	.short	0x0003
        /*00a2*/ 	.short	0x0018
        /*00a4*/ 	.byte	0x00, 0xf0, 0x11, 0x00


	//----- nvinfo : EIATTR_KPARAM_INFO
	.align		4
.L_205:
        /*00a8*/ 	.byte	0x04, 0x17
        /*00aa*/ 	.short	(.L_207 - .L_206)
.L_206:
        /*00ac*/ 	.word	0x00000000
        /*00b0*/ 	.short	0x0002
        /*00b2*/ 	.short	0x0010
        /*00b4*/ 	.byte	0x00, 0xf5, 0x21, 0x00


	//----- nvinfo : EIATTR_KPARAM_INFO
	.align		4
.L_207:
        /*00b8*/ 	.byte	0x04, 0x17
        /*00ba*/ 	.short	(.L_209 - .L_208)
.L_208:
        /*00bc*/ 	.word	0x00000000
        /*00c0*/ 	.short	0x0001
        /*00c2*/ 	.short	0x0008
        /*00c4*/ 	.byte	0x00, 0xf5, 0x21, 0x00


	//----- nvinfo : EIATTR_KPARAM_INFO
	.align		4
.L_209:
        /*00c8*/ 	.byte	0x04, 0x17
        /*00ca*/ 	.short	(.L_211 - .L_210)
.L_210:
        /*00cc*/ 	.word	0x00000000
        /*00d0*/ 	.short	0x0000
        /*00d2*/ 	.short	0x0000
        /*00d4*/ 	.byte	0x00, 0xf5, 0x21, 0x00


	//----- nvinfo : EIATTR_SPARSE_MMA_MASK
	.align		4
.L_211:
        /*00d8*/ 	.byte	0x03, 0x50
        /*00da*/ 	.short	0x0000


	//----- nvinfo : EIATTR_MAXREG_COUNT
	.align		4
        /*00dc*/ 	.byte	0x03, 0x1b
        /*00de*/ 	.short	0x00ff


	//----- nvinfo : EIATTR_MERCURY_ISA_VERSION
	.align		4
        /*00e0*/ 	.byte	0x03, 0x5f
        /*00e2*/ 	.short	0x0101


	//----- nvinfo : EIATTR_VRC_CTA_INIT_COUNT
	.align		4
        /*00e4*/ 	.byte	0x02, 0x4a
	.zero		1
	.zero		1


	//----- nvinfo : EIATTR_EXIT_INSTR_OFFSETS
	.align		4
        /*00e8*/ 	.byte	0x04, 0x1c
        /*00ea*/ 	.short	(.L_213 - .L_212)


	//   ....[0]....
.L_212:
        /*00ec*/ 	.word	0x00000460


	//   ....[1]....
        /*00f0*/ 	.word	0x00001570


	//----- nvinfo : EIATTR_CRS_STACK_SIZE
	.align		4
.L_213:
        /*00f4*/ 	.byte	0x04, 0x1e
        /*00f6*/ 	.short	(.L_215 - .L_214)
.L_214:
        /*00f8*/ 	.word	0x00000000


	//----- nvinfo : EIATTR_CBANK_PARAM_SIZE
	.align		4
.L_215:
        /*00fc*/ 	.byte	0x03, 0x19
        /*00fe*/ 	.short	0x0040


	//----- nvinfo : EIATTR_PARAM_CBANK
	.align		4
        /*0100*/ 	.byte	0x04, 0x0a
        /*0102*/ 	.short	(.L_217 - .L_216)
	.align		4
.L_216:
        /*0104*/ 	.word	index@(.nv.constant0._Z25maxPooling2DForwardKernelPKfPfPiiiiiiiiiii)
        /*0108*/ 	.short	0x0380
        /*010a*/ 	.short	0x0040


	//----- nvinfo : EIATTR_SW_WAR
	.align		4
.L_217:
        /*010c*/ 	.byte	0x04, 0x36
        /*010e*/ 	.short	(.L_219 - .L_218)
.L_218:
        /*0110*/ 	.word	0x00000008
.L_219:


//--------------------- .nv.info._Z23convolutionIm2ColKernelPKfPfiiiiiiiiiii --------------------------
	.section	.nv.info._Z23convolutionIm2ColKernelPKfPfiiiiiiiiiii,"",@"SHT_CUDA_INFO"
	.sectionflags	@""
	.align	4


	//----- nvinfo : EIATTR_CUDA_API_VERSION
	.align		4
        /*0000*/ 	.byte	0x04, 0x37
        /*0002*/ 	.short	(.L_221 - .L_220)
.L_220:
        /*0004*/ 	.word	0x00000082


	//----- nvinfo : EIATTR_KPARAM_INFO
	.align		4
.L_221:
        /*0008*/ 	.byte	0x04, 0x17
        /*000a*/ 	.short	(.L_223 - .L_222)
.L_222:
        /*000c*/ 	.word	0x00000000
        /*0010*/ 	.short	0x000c
        /*0012*/ 	.short	0x0038
        /*0014*/ 	.byte	0x00, 0xf0, 0x11, 0x00


	//----- nvinfo : EIATTR_KPARAM_INFO
	.align		4
.L_223:
        /*0018*/ 	.byte	0x04, 0x17
        /*001a*/ 	.short	(.L_225 - .L_224)
.L_224:
        /*001c*/ 	.word	0x00000000
        /*0020*/ 	.short	0x000b
        /*0022*/ 	.short	0x0034
        /*0024*/ 	.byte	0x00, 0xf0, 0x11, 0x00


	//----- nvinfo : EIATTR_KPARAM_INFO
	.align		4
.L_225:
        /*0028*/ 	.byte	0x04, 0x17
        /*002a*/ 	.short	(.L_227 - .L_226)
.L_226:
        /*002c*/ 	.word	0x00000000
        /*0030*/ 	.short	0x000a
        /*0032*/ 	.short	0x0030
        /*0034*/ 	.byte	0x00, 0xf0, 0x11, 0x00


	//----- nvinfo : EIATTR_KPARAM_INFO
	.align		4
.L_227:
        /*0038*/ 	.byte	0x04, 0x17
        /*003a*/ 	.short	(.L_229 - .L_228)
.L_228:
        /*003c*/ 	.word	0x00000000
        /*0040*/ 	.short	0x0009
        /*0042*/ 	.short	0x002c
        /*0044*/ 	.byte	0x00, 0xf0, 0x11, 0x00


	//----- nvinfo : EIATTR_KPARAM_INFO
	.align		4
.L_229:
        /*0048*/ 	.byte	0x04, 0x17
        /*004a*/ 	.short	(.L_231 - .L_230)
.L_230:
        /*004c*/ 	.word	0x00000000
        /*0050*/ 	.short	0x0008
        /*0052*/ 	.short	0x0028
        /*0054*/ 	.byte	0x00, 0xf0, 0x11, 0x00


	//----- nvinfo : EIATTR_KPARAM_INFO
	.align		4
.L_231:
        /*0058*/ 	.byte	0x04, 0x17
        /*005a*/ 	.short	(.L_233 - .L_232)
.L_232:
        /*005c*/ 	.word	0x00000000
        /*0060*/ 	.short	0x0007
        /*0062*/ 	.short	0x0024
        /*0064*/ 	.byte	0x00, 0xf0, 0x11, 0x00


	//----- nvinfo : EIATTR_KPARAM_INFO
	.align		4
.L_233:
        /*0068*/ 	.byte	0x04, 0x17
        /*006a*/ 	.short	(.L_235 - .L_234)
.L_234:
        /*006c*/ 	.word	0x00000000
        /*0070*/ 	.short	0x0006
        /*0072*/ 	.short	0x0020
        /*0074*/ 	.byte	0x00, 0xf0, 0x11, 0x00


	//----- nvinfo : EIATTR_KPARAM_INFO
	.align		4
.L_235:
        /*0078*/ 	.byte	0x04, 0x17
        /*007a*/ 	.short	(.L_237 - .L_236)
.L_236:
        /*007c*/ 	.word	0x00000000
        /*0080*/ 	.short	0x0005
        /*0082*/ 	.short	0x001c
        /*0084*/ 	.byte	0x00, 0xf0, 0x11, 0x00


	//----- nvinfo : EIATTR_KPARAM_INFO
	.align		4
.L_237:
        /*0088*/ 	.byte	0x04, 0x17
        /*008a*/ 	.short	(.L_239 - .L_238)
.L_238:
        /*008c*/ 	.word	0x00000000
        /*0090*/ 	.short	0x0004
        /*0092*/ 	.short	0x0018
        /*0094*/ 	.byte	0x00, 0xf0, 0x11, 0x00


	//----- nvinfo : EIATTR_KPARAM_INFO
	.align		4
.L_239:
        /*0098*/ 	.byte	0x04, 0x17
        /*009a*/ 	.short	(.L_241 - .L_240)
.L_240:
        /*009c*/ 	.word	0x00000000
        /*00a0*/ 	.short	0x0003
        /*00a2*/ 	.short	0x0014
        /*00a4*/ 	.byte	0x00, 0xf0, 0x11, 0x00


	//----- nvinfo : EIATTR_KPARAM_INFO
	.align		4
.L_241:
        /*00a8*/ 	.byte	0x04, 0x17
        /*00aa*/ 	.short	(.L_243 - .L_242)
.L_242:
        /*00ac*/ 	.word	0x00000000
        /*00b0*/ 	.short	0x0002
        /*00b2*/ 	.short	0x0010
        /*00b4*/ 	.byte	0x00, 0xf0, 0x11, 0x00


	//----- nvinfo : EIATTR_KPARAM_INFO
	.align		4
.L_243:
        /*00b8*/ 	.byte	0x04, 0x17
        /*00ba*/ 	.short	(.L_245 - .L_244)
.L_244:
        /*00bc*/ 	.word	0x00000000
        /*00c0*/ 	.short	0x0001
        /*00c2*/ 	.short	0x0008
        /*00c4*/ 	.byte	0x00, 0xf5, 0x21, 0x00


	//----- nvinfo : EIATTR_KPARAM_INFO
	.align		4
.L_245:
        /*00c8*/ 	.byte	0x04, 0x17
        /*00ca*/ 	.short	(.L_247 - .L_246)
.L_246:
        /*00cc*/ 	.word	0x00000000
        /*00d0*/ 	.short	0x0000
        /*00d2*/ 	.short	0x0000
        /*00d4*/ 	.byte	0x00, 0xf5, 0x21, 0x00


	//----- nvinfo : EIATTR_SPARSE_MMA_MASK
	.align		4
.L_247:
        /*00d8*/ 	.byte	0x03, 0x50
        /*00da*/ 	.short	0x0000


	//----- nvinfo : EIATTR_MAXREG_COUNT
	.align		4
        /*00dc*/ 	.byte	0x03, 0x1b
        /*00de*/ 	.short	0x00ff


	//----- nvinfo : EIATTR_MERCURY_ISA_VERSION
	.align		4
        /*00e0*/ 	.byte	0x03, 0x5f
        /*00e2*/ 	.short	0x0101


	//----- nvinfo : EIATTR_VRC_CTA_INIT_COUNT
	.align		4
        /*00e4*/ 	.byte	0x02, 0x4a
	.zero		1
	.zero		1


	//----- nvinfo : EIATTR_EXIT_INSTR_OFFSETS
	.align		4
        /*00e8*/ 	.byte	0x04, 0x1c
        /*00ea*/ 	.short	(.L_249 - .L_248)


	//   ....[0]....
.L_248:
        /*00ec*/ 	.word	0x000004f0


	//   ....[1]....
        /*00f0*/ 	.word	0x00000fc0


	//----- nvinfo : EIATTR_CRS_STACK_SIZE
	.align		4
.L_249:
        /*00f4*/ 	.byte	0x04, 0x1e
        /*00f6*/ 	.short	(.L_251 - .L_250)
.L_250:
        /*00f8*/ 	.word	0x00000000


	//----- nvinfo : EIATTR_CBANK_PARAM_SIZE
	.align		4
.L_251:
        /*00fc*/ 	.byte	0x03, 0x19
        /*00fe*/ 	.short	0x003c


	//----- nvinfo : EIATTR_PARAM_CBANK
	.align		4
        /*0100*/ 	.byte	0x04, 0x0a
        /*0102*/ 	.short	(.L_253 - .L_252)
	.align		4
.L_252:
        /*0104*/ 	.word	index@(.nv.constant0._Z23convolutionIm2ColKernelPKfPfiiiiiiiiiii)
        /*0108*/ 	.short	0x0380
        /*010a*/ 	.short	0x003c


	//----- nvinfo : EIATTR_SW_WAR
	.align		4
.L_253:
        /*010c*/ 	.byte	0x04, 0x36
        /*010e*/ 	.short	(.L_255 - .L_254)
.L_254:
        /*0110*/ 	.word	0x00000008
.L_255:


//--------------------- .nv.info._Z20dropoutForwardKernelPKfPfS0_fi --------------------------
	.section	.nv.info._Z20dropoutForwardKernelPKfPfS0_fi,"",@"SHT_CUDA_INFO"
	.sectionflags	@""
	.align	4


	//----- nvinfo : EIATTR_CUDA_API_VERSION
	.align		4
        /*0000*/ 	.byte	0x04, 0x37
        /*0002*/ 	.short	(.L_257 - .L_256)
.L_256:
        /*0004*/ 	.word	0x00000082


	//----- nvinfo : EIATTR_KPARAM_INFO
	.align		4
.L_257:
        /*0008*/ 	.byte	0x04, 0x17
        /*000a*/ 	.short	(.L_259 - .L_258)
.L_258:
        /*000c*/ 	.word	0x00000000
        /*0010*/ 	.short	0x0004
        /*0012*/ 	.short	0x001c
        /*0014*/ 	.byte	0x00, 0xf0, 0x11, 0x00


	//----- nvinfo : EIATTR_KPARAM_INFO
	.align		4
.L_259:
        /*0018*/ 	.byte	0x04, 0x17
        /*001a*/ 	.short	(.L_261 - .L_260)
.L_260:
        /*001c*/ 	.word	0x00000000
        /*0020*/ 	.short	0x0003
        /*0022*/ 	.short	0x0018
        /*0024*/ 	.byte	0x00, 0xf0, 0x11, 0x00


	//----- nvinfo : EIATTR_KPARAM_INFO
	.align		4
.L_261:
        /*0028*/ 	.byte	0x04, 0x17
        /*002a*/ 	.short	(.L_263 - .L_262)
.L_262:
        /*002c*/ 	.word	0x00000000
        /*0030*/ 	.short	0x0002
        /*0032*/ 	.short	0x0010
        /*0034*/ 	.byte	0x00, 0xf5, 0x21, 0x00


	//----- nvinfo : EIATTR_KPARAM_INFO
	.align		4
.L_263:
        /*0038*/ 	.byte	0x04, 0x17
        /*003a*/ 	.short	(.L_265 - .L_264)
.L_264:
        /*003c*/ 	.word	0x00000000
        /*0040*/ 	.short	0x0001
        /*0042*/ 	.short	0x0008
        /*0044*/ 	.byte	0x00, 0xf5, 0x21, 0x00


	//----- nvinfo : EIATTR_KPARAM_INFO
	.align		4
.L_265:
        /*0048*/ 	.byte	0x04, 0x17
        /*004a*/ 	.short	(.L_267 - .L_266)
.L_266:
        /*004c*/ 	.word	0x00000000
        /*0050*/ 	.short	0x0000
        /*0052*/ 	.short	0x0000
        /*0054*/ 	.byte	0x00, 0xf5, 0x21, 0x00


	//----- nvinfo : EIATTR_SPARSE_MMA_MASK
	.align		4
.L_267:
        /*0058*/ 	.byte	0x03, 0x50
        /*005a*/ 	.short	0x0000


	//----- nvinfo : EIATTR_MAXREG_COUNT
	.align		4
        /*005c*/ 	.byte	0x03, 0x1b
        /*005e*/ 	.short	0x00ff


	//----- nvinfo : EIATTR_MERCURY_ISA_VERSION
	.align		4
        /*0060*/ 	.byte	0x03, 0x5f
        /*0062*/ 	.short	0x0101


	//----- nvinfo : EIATTR_VRC_CTA_INIT_COUNT
	.align		4
        /*0064*/ 	.byte	0x02, 0x4a
	.zero		1
	.zero		1


	//----- nvinfo : EIATTR_EXIT_INSTR_OFFSETS
	.align		4
        /*0068*/ 	.byte	0x04, 0x1c
        /*006a*/ 	.short	(.L_269 - .L_268)


	//   ....[0]....
.L_268:
        /*006c*/ 	.word	0x00000070


	//   ....[1]....
        /*0070*/ 	.word	0x00000260


	//----- nvinfo : EIATTR_CRS_STACK_SIZE
	.align		4
.L_269:
        /*0074*/ 	.byte	0x04, 0x1e
        /*0076*/ 	.short	(.L_271 - .L_270)
.L_270:
        /*0078*/ 	.word	0x00000000


	//----- nvinfo : EIATTR_CBANK_PARAM_SIZE
	.align		4
.L_271:
        /*007c*/ 	.byte	0x03, 0x19
        /*007e*/ 	.short	0x0020


	//----- nvinfo : EIATTR_PARAM_CBANK
	.align		4
        /*0080*/ 	.byte	0x04, 0x0a
        /*0082*/ 	.short	(.L_273 - .L_272)
	.align		4
.L_272:
        /*0084*/ 	.word	index@(.nv.constant0._Z20dropoutForwardKernelPKfPfS0_fi)
        /*0088*/ 	.short	0x0380
        /*008a*/ 	.short	0x0020


	//----- nvinfo : EIATTR_SW_WAR
	.align		4
.L_273:
        /*008c*/ 	.byte	0x04, 0x36
        /*008e*/ 	.short	(.L_275 - .L_274)
.L_274:
        /*0090*/ 	.word	0x00000008
.L_275:


//--------------------- .nv.info._Z22layerNormForwardKernelPKfS0_S0_Pfiif --------------------------
	.section	.nv.info._Z22layerNormForwardKernelPKfS0_S0_Pfiif,"",@"SHT_CUDA_INFO"
	.sectionflags	@""
	.align	4


	//----- nvinfo : EIATTR_CUDA_API_VERSION
	.align		4
        /*0000*/ 	.byte	0x04, 0x37
        /*0002*/ 	.short	(.L_277 - .L_276)
.L_276:
        /*0004*/ 	.word	0x00000082


	//----- nvinfo : EIATTR_KPARAM_INFO
	.align		4
.L_277:
        /*0008*/ 	.byte	0x04, 0x17
        /*000a*/ 	.short	(.L_279 - .L_278)
.L_278:
        /*000c*/ 	.word	0x00000000
        /*0010*/ 	.short	0x0006
        /*0012*/ 	.short	0x0028
        /*0014*/ 	.byte	0x00, 0xf0, 0x11, 0x00


	//----- nvinfo : EIATTR_KPARAM_INFO
	.align		4
.L_279:
        /*0018*/ 	.byte	0x04, 0x17
        /*001a*/ 	.short	(.L_281 - .L_280)
.L_280:
        /*001c*/ 	.word	0x00000000
        /*0020*/ 	.short	0x0005
        /*0022*/ 	.short	0x0024
        /*0024*/ 	.byte	0x00, 0xf0, 0x11, 0x00


	//----- nvinfo : EIATTR_KPARAM_INFO
	.align		4
.L_281:
        /*0028*/ 	.byte	0x04, 0x17
        /*002a*/ 	.short	(.L_283 - .L_282)
.L_282:
        /*002c*/ 	.word	0x00000000
        /*0030*/ 	.short	0x0004
        /*0032*/ 	.short	0x0020
        /*0034*/ 	.byte	0x00, 0xf0, 0x11, 0x00


	//----- nvinfo : EIATTR_KPARAM_INFO
	.align		4
.L_283:
        /*0038*/ 	.byte	0x04, 0x17
        /*003a*/ 	.short	(.L_285 - .L_284)
.L_284:
        /*003c*/ 	.word	0x00000000
        /*0040*/ 	.short	0x0003
        /*0042*/ 	.short	0x0018
        /*0044*/ 	.byte	0x00, 0xf5, 0x21, 0x00


	//----- nvinfo : EIATTR_KPARAM_INFO
	.align		4
.L_285:
        /*0048*/ 	.byte	0x04, 0x17
        /*004a*/ 	.short	(.L_287 - .L_286)
.L_286:
        /*004c*/ 	.word	0x00000000
        /*0050*/ 	.short	0x0002
        /*0052*/ 	.short	0x0010
        /*0054*/ 	.byte	0x00, 0xf5, 0x21, 0x00


	//----- nvinfo : EIATTR_KPARAM_INFO
	.align		4
.L_287:
        /*0058*/ 	.byte	0x04, 0x17
        /*005a*/ 	.short	(.L_289 - .L_288)
.L_288:
        /*005c*/ 	.word	0x00000000
        /*0060*/ 	.short	0x0001
        /*0062*/ 	.short	0x0008
        /*0064*/ 	.byte	0x00, 0xf5, 0x21, 0x00


	//----- nvinfo : EIATTR_KPARAM_INFO
	.align		4
.L_289:
        /*0068*/ 	.byte	0x04, 0x17
        /*006a*/ 	.short	(.L_291 - .L_290)
.L_290:
        /*006c*/ 	.word	0x00000000
        /*0070*/ 	.short	0x0000
        /*0072*/ 	.short	0x0000
        /*0074*/ 	.byte	0x00, 0xf5, 0x21, 0x00


	//----- nvinfo : EIATTR_SPARSE_MMA_MASK
	.align		4
.L_291:
        /*0078*/ 	.byte	0x03, 0x50
        /*007a*/ 	.short	0x0000


	//----- nvinfo : EIATTR_MAXREG_COUNT
	.align		4
        /*007c*/ 	.byte	0x03, 0x1b
        /*007e*/ 	.short	0x00ff


	//----- nvinfo : EIATTR_MERCURY_ISA_VERSION
	.align		4
        /*0080*/ 	.byte	0x03, 0x5f
        /*0082*/ 	.short	0x0101


	//----- nvinfo : EIATTR_VRC_CTA_INIT_COUNT
	.align		4
        /*0084*/ 	.byte	0x02, 0x4a
	.zero		1
	.zero		1


	//----- nvinfo : EIATTR_EXIT_INSTR_OFFSETS
	.align		4
        /*0088*/ 	.byte	0x04, 0x1c
        /*008a*/ 	.short	(.L_293 - .L_292)


	//   ....[0]....
.L_292:
        /*008c*/ 	.word	0x00000040


	//   ....[1]....
        /*0090*/ 	.word	0x000011e0


	//   ....[2]....
        /*0094*/ 	.word	0x000014f0


	//----- nvinfo : EIATTR_CRS_STACK_SIZE
	.align		4
.L_293:
        /*0098*/ 	.byte	0x04, 0x1e
        /*009a*/ 	.short	(.L_295 - .L_294)
.L_294:
        /*009c*/ 	.word	0x00000000


	//----- nvinfo : EIATTR_CBANK_PARAM_SIZE
	.align		4
.L_295:
        /*00a0*/ 	.byte	0x03, 0x19
        /*00a2*/ 	.short	0x002c


	//----- nvinfo : EIATTR_PARAM_CBANK
	.align		4
        /*00a4*/ 	.byte	0x04, 0x0a
        /*00a6*/ 	.short	(.L_297 - .L_296)
	.align		4
.L_296:
        /*00a8*/ 	.word	index@(.nv.constant0._Z22layerNormForwardKernelPKfS0_S0_Pfiif)
        /*00ac*/ 	.short	0x0380
        /*00ae*/ 	.short	0x002c


	//----- nvinfo : EIATTR_SW_WAR
	.align		4
.L_297:
        /*00b0*/ 	.byte	0x04, 0x36
        /*00b2*/ 	.short	(.L_299 - .L_298)
.L_298:
        /*00b4*/ 	.word	0x00000008
.L_299:


//--------------------- .nv.info._Z22batchNormForwardKernelPKfS0_S0_S0_S0_Pfiiif --------------------------
	.section	.nv.info._Z22batchNormForwardKernelPKfS0_S0_S0_S0_Pfiiif,"",@"SHT_CUDA_INFO"
	.sectionflags	@""
	.align	4


	//----- nvinfo : EIATTR_CUDA_API_VERSION
	.align		4
        /*0000*/ 	.byte	0x04, 0x37
        /*0002*/ 	.short	(.L_301 - .L_300)
.L_300:
        /*0004*/ 	.word	0x00000082


	//----- nvinfo : EIATTR_KPARAM_INFO
	.align		4
.L_301:
        /*0008*/ 	.byte	0x04, 0x17
        /*000a*/ 	.short	(.L_303 - .L_302)
.L_302:
        /*000c*/ 	.word	0x00000000
        /*0010*/ 	.short	0x0009
        /*0012*/ 	.short	0x003c
        /*0014*/ 	.byte	0x00, 0xf0, 0x11, 0x00


	//----- nvinfo : EIATTR_KPARAM_INFO
	.align		4
.L_303:
        /*0018*/ 	.byte	0x04, 0x17
        /*001a*/ 	.short	(.L_305 - .L_304)
.L_304:
        /*001c*/ 	.word	0x00000000
        /*0020*/ 	.short	0x0008
        /*0022*/ 	.short	0x0038
        /*0024*/ 	.byte	0x00, 0xf0, 0x11, 0x00


	//----- nvinfo : EIATTR_KPARAM_INFO
	.align		4
.L_305:
        /*0028*/ 	.byte	0x04, 0x17
        /*002a*/ 	.short	(.L_307 - .L_306)
.L_306:
        /*002c*/ 	.word	0x00000000
        /*0030*/ 	.short	0x0007
        /*0032*/ 	.short	0x0034
        /*0034*/ 	.byte	0x00, 0xf0, 0x11, 0x00


	//----- nvinfo : EIATTR_KPARAM_INFO
	.align		4
.L_307:
        /*0038*/ 	.byte	0x04, 0x17
        /*003a*/ 	.short	(.L_309 - .L_308)
.L_308:
        /*003c*/ 	.word	0x00000000
        /*0040*/ 	.short	0x0006
        /*0042*/ 	.short	0x0030
        /*0044*/ 	.byte	0x00, 0xf0, 0x11, 0x00


	//----- nvinfo : EIATTR_KPARAM_INFO
	.align		4
.L_309:
        /*0048*/ 	.byte	0x04, 0x17
        /*004a*/ 	.short	(.L_311 - .L_310)
.L_310:
        /*004c*/ 	.word	0x00000000
        /*0050*/ 	.short	0x0005
        /*0052*/ 	.short	0x0028
        /*0054*/ 	.byte	0x00, 0xf5, 0x21, 0x00


	//----- nvinfo : EIATTR_KPARAM_INFO
	.align		4
.L_311:
        /*0058*/ 	.byte	0x04, 0x17
        /*005a*/ 	.short	(.L_313 - .L_312)
.L_312:
        /*005c*/ 	.word	0x00000000
        /*0060*/ 	.short	0x0004
        /*0062*/ 	.short	0x0020
        /*0064*/ 	.byte	0x00, 0xf5, 0x21, 0x00


	//----- nvinfo : EIATTR_KPARAM_INFO
	.align		4
.L_313:
        /*0068*/ 	.byte	0x04, 0x17
        /*006a*/ 	.short	(.L_315 - .L_314)
.L_314:
        /*006c*/ 	.word	0x00000000
        /*0070*/ 	.short	0x0003
        /*0072*/ 	.short	0x0018
        /*0074*/ 	.byte	0x00, 0xf5, 0x21, 0x00


	//----- nvinfo : EIATTR_KPARAM_INFO
	.align		4
.L_315:
        /*0078*/ 	.byte	0x04, 0x17
        /*007a*/ 	.short	(.L_317 - .L_316)
.L_316:
        /*007c*/ 	.word	0x00000000
        /*0080*/ 	.short	0x0002
        /*0082*/ 	.short	0x0010
        /*0084*/ 	.byte	0x00, 0xf5, 0x21, 0x00


	//----- nvinfo : EIATTR_KPARAM_INFO
	.align		4
.L_317:
        /*0088*/ 	.byte	0x04, 0x17
        /*008a*/ 	.short	(.L_319 - .L_318)
.L_318:
        /*008c*/ 	.word	0x00000000
        /*0090*/ 	.short	0x0001
        /*0092*/ 	.short	0x0008
        /*0094*/ 	.byte	0x00, 0xf5, 0x21, 0x00


	//----- nvinfo : EIATTR_KPARAM_INFO
	.align		4
.L_319:
        /*0098*/ 	.byte	0x04, 0x17
        /*009a*/ 	.short	(.L_321 - .L_320)
.L_320:
        /*009c*/ 	.word	0x00000000
        /*00a0*/ 	.short	0x0000
        /*00a2*/ 	.short	0x0000
        /*00a4*/ 	.byte	0x00, 0xf5, 0x21, 0x00


	//----- nvinfo : EIATTR_SPARSE_MMA_MASK
	.align		4
.L_321:
        /*00a8*/ 	.byte	0x03, 0x50
        /*00aa*/ 	.short	0x0000


	//----- nvinfo : EIATTR_MAXREG_COUNT
	.align		4
        /*00ac*/ 	.byte	0x03, 0x1b
        /*00ae*/ 	.short	0x00ff


	//----- nvinfo : EIATTR_MERCURY_ISA_VERSION
	.align		4
        /*00b0*/ 	.byte	0x03, 0x5f
        /*00b2*/ 	.short	0x0101


	//----- nvinfo : EIATTR_VRC_CTA_INIT_COUNT
	.align		4
        /*00b4*/ 	.byte	0x02, 0x4a
	.zero		1
	.zero		1


	//----- nvinfo : EIATTR_EXIT_INSTR_OFFSETS
	.align		4
        /*00b8*/ 	.byte	0x04, 0x1c
        /*00ba*/ 	.short	(.L_323 - .L_322)


	//   ....[0]....
.L_322:
        /*00bc*/ 	.word	0x000000a0


	//   ....[1]....
        /*00c0*/ 	.word	0x000006b0


	//----- nvinfo : EIATTR_CRS_STACK_SIZE
	.align		4
.L_323:
        /*00c4*/ 	.byte	0x04, 0x1e
        /*00c6*/ 	.short	(.L_325 - .L_324)
.L_324:
        /*00c8*/ 	.word	0x00000000


	//----- nvinfo : EIATTR_CBANK_PARAM_SIZE
	.align		4
.L_325:
        /*00cc*/ 	.byte	0x03, 0x19
        /*00ce*/ 	.short	0x0040


	//----- nvinfo : EIATTR_PARAM_CBANK
	.align		4
        /*00d0*/ 	.byte	0x04, 0x0a
        /*00d2*/ 	.short	(.L_327 - .L_326)
	.align		4
.L_326:
        /*00d4*/ 	.word	index@(.nv.constant0._Z22batchNormForwardKernelPKfS0_S0_S0_S0_Pfiiif)
        /*00d8*/ 	.short	0x0380
        /*00da*/ 	.short	0x0040


	//----- nvinfo : EIATTR_SW_WAR
	.align		4
.L_327:
        /*00dc*/ 	.byte	0x04, 0x36
        /*00de*/ 	.short	(.L_329 - .L_328)
.L_328:
        /*00e0*/ 	.word	0x00000008
.L_329:


//--------------------- .nv.info._Z9reduceMaxPKfPfi --------------------------
	.section	.nv.info._Z9reduceMaxPKfPfi,"",@"SHT_CUDA_INFO"
	.sectionflags	@""
	.align	4


	//----- nvinfo : EIATTR_CUDA_API_VERSION
	.align		4
        /*0000*/ 	.byte	0x04, 0x37
        /*0002*/ 	.short	(.L_331 - .L_330)
.L_330:
        /*0004*/ 	.word	0x00000082


	//----- nvinfo : EIATTR_KPARAM_INFO
	.align		4
.L_331:
        /*0008*/ 	.byte	0x04, 0x17
        /*000a*/ 	.short	(.L_333 - .L_332)
.L_332:
        /*000c*/ 	.word	0x00000000
        /*0010*/ 	.short	0x0002
        /*0012*/ 	.short	0x0010
        /*0014*/ 	.byte	0x00, 0xf0, 0x11, 0x00


	//----- nvinfo : EIATTR_KPARAM_INFO
	.align		4
.L_333:
        /*0018*/ 	.byte	0x04, 0x17
        /*001a*/ 	.short	(.L_335 - .L_334)
.L_334:
        /*001c*/ 	.word	0x00000000
        /*0020*/ 	.short	0x0001
        /*0022*/ 	.short	0x0008
        /*0024*/ 	.byte	0x00, 0xf5, 0x21, 0x00


	//----- nvinfo : EIATTR_KPARAM_INFO
	.align		4
.L_335:
        /*0028*/ 	.byte	0x04, 0x17
        /*002a*/ 	.short	(.L_337 - .L_336)
.L_336:
        /*002c*/ 	.word	0x00000000
        /*0030*/ 	.short	0x0000
        /*0032*/ 	.short	0x0000
        /*0034*/ 	.byte	0x00, 0xf5, 0x21, 0x00


	//----- nvinfo : EIATTR_SPARSE_MMA_MASK
	.align		4
.L_337:
        /*0038*/ 	.byte	0x03, 0x50
        /*003a*/ 	.short	0x0000


	//----- nvinfo : EIATTR_MAXREG_COUNT
	.align		4
        /*003c*/ 	.byte	0x03, 0x1b
        /*003e*/ 	.short	0x00ff


	//----- nvinfo : EIATTR_NUM_BARRIERS
	.align		4
        /*0040*/ 	.byte	0x02, 0x4c
        /*0042*/ 	.byte	0x01
	.zero		1


	//----- nvinfo : EIATTR_MERCURY_ISA_VERSION
	.align		4
        /*0044*/ 	.byte	0x03, 0x5f
        /*0046*/ 	.short	0x0101


	//----- nvinfo : EIATTR_VRC_CTA_INIT_COUNT
	.align		4
        /*0048*/ 	.byte	0x02, 0x4a
	.zero		1
	.zero		1


	//----- nvinfo : EIATTR_EXIT_INSTR_OFFSETS
	.align		4
        /*004c*/ 	.byte	0x04, 0x1c
        /*004e*/ 	.short	(.L_339 - .L_338)


	//   ....[0]....
.L_338:
        /*0050*/ 	.word	0x00000240


	//   ....[1]....
        /*0054*/ 	.word	0x000002b0


	//----- nvinfo : EIATTR_CBANK_PARAM_SIZE
	.align		4
.L_339:
        /*0058*/ 	.byte	0x03, 0x19
        /*005a*/ 	.short	0x0014


	//----- nvinfo : EIATTR_PARAM_CBANK
	.align		4
        /*005c*/ 	.byte	0x04, 0x0a
        /*005e*/ 	.short	(.L_341 - .L_340)
	.align		4
.L_340:
        /*0060*/ 	.word	index@(.nv.constant0._Z9reduceMaxPKfPfi)
        /*0064*/ 	.short	0x0380
        /*0066*/ 	.short	0x0014


	//----- nvinfo : EIATTR_SW_WAR
	.align		4
.L_341:
        /*0068*/ 	.byte	0x04, 0x36
        /*006a*/ 	.short	(.L_343 - .L_342)
.L_342:
        /*006c*/ 	.word	0x00000008
.L_343:


//--------------------- .nv.info._Z10reduceMeanPKfPfi --------------------------
	.section	.nv.info._Z10reduceMeanPKfPfi,"",@"SHT_CUDA_INFO"
	.sectionflags	@""
	.align	4


	//----- nvinfo : EIATTR_CUDA_API_VERSION
	.align		4
        /*0000*/ 	.byte	0x04, 0x37
        /*0002*/ 	.short	(.L_345 - .L_344)
.L_344:
        /*0004*/ 	.word	0x00000082


	//----- nvinfo : EIATTR_KPARAM_INFO
	.align		4
.L_345:
        /*0008*/ 	.byte	0x04, 0x17
        /*000a*/ 	.short	(.L_347 - .L_346)
.L_346:
        /*000c*/ 	.word	0x00000000
        /*0010*/ 	.short	0x0002
        /*0012*/ 	.short	0x0010
        /*0014*/ 	.byte	0x00, 0xf0, 0x11, 0x00


	//----- nvinfo : EIATTR_KPARAM_INFO
	.align		4
.L_347:
        /*0018*/ 	.byte	0x04, 0x17
        /*001a*/ 	.short	(.L_349 - .L_348)
.L_348:
        /*001c*/ 	.word	0x00000000
        /*0020*/ 	.short	0x0001
        /*0022*/ 	.short	0x0008
        /*0024*/ 	.byte	0x00, 0xf5, 0x21, 0x00


	//----- nvinfo : EIATTR_KPARAM_INFO
	.align		4
.L_349:
        /*0028*/ 	.byte	0x04, 0x17
        /*002a*/ 	.short	(.L_351 - .L_350)
.L_350:
        /*002c*/ 	.word	0x00000000
        /*0030*/ 	.short	0x0000
        /*0032*/ 	.short	0x0000
        /*0034*/ 	.byte	0x00, 0xf5, 0x21, 0x00


	//----- nvinfo : EIATTR_SPARSE_MMA_MASK
	.align		4
.L_351:
        /*0038*/ 	.byte	0x03, 0x50
        /*003a*/ 	.short	0x0000


	//----- nvinfo : EIATTR_MAXREG_COUNT
	.align		4
        /*003c*/ 	.byte	0x03, 0x1b
        /*003e*/ 	.short	0x00ff


	//----- nvinfo : EIATTR_NUM_BARRIERS
	.align		4
        /*0040*/ 	.byte	0x02, 0x4c
        /*0042*/ 	.byte	0x01
	.zero		1


	//----- nvinfo : EIATTR_MERCURY_ISA_VERSION
	.align		4
        /*0044*/ 	.byte	0x03, 0x5f
        /*0046*/ 	.short	0x0101


	//----- nvinfo : EIATTR_VRC_CTA_INIT_COUNT
	.align		4
        /*0048*/ 	.byte	0x02, 0x4a
	.zero		1
	.zero		1


	//----- nvinfo : EIATTR_EXIT_INSTR_OFFSETS
	.align		4
        /*004c*/ 	.byte	0x04, 0x1c
        /*004e*/ 	.short	(.L_353 - .L_352)


	//   ....[0]....
.L_352:
        /*0050*/ 	.word	0x00000240


	//   ....[1]....
        /*0054*/ 	.word	0x00000360


	//----- nvinfo : EIATTR_CRS_STACK_SIZE
	.align		4
.L_353:
        /*0058*/ 	.byte	0x04, 0x1e
        /*005a*/ 	.short	(.L_355 - .L_354)
.L_354:
        /*005c*/ 	.word	0x00000000


	//----- nvinfo : EIATTR_CBANK_PARAM_SIZE
	.align		4
.L_355:
        /*0060*/ 	.byte	0x03, 0x19
        /*0062*/ 	.short	0x0014


	//----- nvinfo : EIATTR_PARAM_CBANK
	.align		4
        /*0064*/ 	.byte	0x04, 0x0a
        /*0066*/ 	.short	(.L_357 - .L_356)
	.align		4
.L_356:
        /*0068*/ 	.word	index@(.nv.constant0._Z10reduceMeanPKfPfi)
        /*006c*/ 	.short	0x0380
        /*006e*/ 	.short	0x0014


	//----- nvinfo : EIATTR_SW_WAR
	.align		4
.L_357:
        /*0070*/ 	.byte	0x04, 0x36
        /*0072*/ 	.short	(.L_359 - .L_358)
.L_358:
        /*0074*/ 	.word	0x00000008
.L_359:


//--------------------- .nv.info._Z9reduceSumPKfPfi --------------------------
	.section	.nv.info._Z9reduceSumPKfPfi,"",@"SHT_CUDA_INFO"
	.sectionflags	@""
	.align	4


	//----- nvinfo : EIATTR_CUDA_API_VERSION
	.align		4
        /*0000*/ 	.byte	0x04, 0x37
        /*0002*/ 	.short	(.L_361 - .L_360)
.L_360:
        /*0004*/ 	.word	0x00000082


	//----- nvinfo : EIATTR_KPARAM_INFO
	.align		4
.L_361:
        /*0008*/ 	.byte	0x04, 0x17
        /*000a*/ 	.short	(.L_363 - .L_362)
.L_362:
        /*000c*/ 	.word	0x00000000
        /*0010*/ 	.short	0x0002
        /*0012*/ 	.short	0x0010
        /*0014*/ 	.byte	0x00, 0xf0, 0x11, 0x00


	//----- nvinfo : EIATTR_KPARAM_INFO
	.align		4
.L_363:
        /*0018*/ 	.byte	0x04, 0x17
        /*001a*/ 	.short	(.L_365 - .L_364)
.L_364:
        /*001c*/ 	.word	0x00000000
        /*0020*/ 	.short	0x0001
        /*0022*/ 	.short	0x0008
        /*0024*/ 	.byte	0x00, 0xf5, 0x21, 0x00


	//----- nvinfo : EIATTR_KPARAM_INFO
	.align		4
.L_365:
        /*0028*/ 	.byte	0x04, 0x17
        /*002a*/ 	.short	(.L_367 - .L_366)
.L_366:
        /*002c*/ 	.word	0x00000000
        /*0030*/ 	.short	0x0000
        /*0032*/ 	.short	0x0000
        /*0034*/ 	.byte	0x00, 0xf5, 0x21, 0x00


	//----- nvinfo : EIATTR_SPARSE_MMA_MASK
	.align		4
.L_367:
        /*0038*/ 	.byte	0x03, 0x50
        /*003a*/ 	.short	0x0000


	//----- nvinfo : EIATTR_MAXREG_COUNT
	.align		4
        /*003c*/ 	.byte	0x03, 0x1b
        /*003e*/ 	.short	0x00ff


	//----- nvinfo : EIATTR_NUM_BARRIERS
	.align		4
        /*0040*/ 	.byte	0x02, 0x4c
        /*0042*/ 	.byte	0x01
	.zero		1


	//----- nvinfo : EIATTR_MERCURY_ISA_VERSION
	.align		4
        /*0044*/ 	.byte	0x03, 0x5f
        /*0046*/ 	.short	0x0101


	//----- nvinfo : EIATTR_VRC_CTA_INIT_COUNT
	.align		4
        /*0048*/ 	.byte	0x02, 0x4a
	.zero		1
	.zero		1


	//----- nvinfo : EIATTR_EXIT_INSTR_OFFSETS
	.align		4
        /*004c*/ 	.byte	0x04, 0x1c
        /*004e*/ 	.short	(.L_369 - .L_368)


	//   ....[0]....
.L_368:
        /*0050*/ 	.word	0x00000240


	//   ....[1]....
        /*0054*/ 	.word	0x000002b0


	//----- nvinfo : EIATTR_CBANK_PARAM_SIZE
	.align		4
.L_369:
        /*0058*/ 	.byte	0x03, 0x19
        /*005a*/ 	.short	0x0014


	//----- nvinfo : EIATTR_PARAM_CBANK
	.align		4
        /*005c*/ 	.byte	0x04, 0x0a
        /*005e*/ 	.short	(.L_371 - .L_370)
	.align		4
.L_370:
        /*0060*/ 	.word	index@(.nv.constant0._Z9reduceSumPKfPfi)
        /*0064*/ 	.short	0x0380
        /*0066*/ 	.short	0x0014


	//----- nvinfo : EIATTR_SW_WAR
	.align		4
.L_371:
        /*0068*/ 	.byte	0x04, 0x36
        /*006a*/ 	.short	(.L_373 - .L_372)
.L_372:
        /*006c*/ 	.word	0x00000008
.L_373:


//--------------------- .nv.info._Z17vectorClampKernelPKfffPfi --------------------------
	.section	.nv.info._Z17vectorClampKernelPKfffPfi,"",@"SHT_CUDA_INFO"
	.sectionflags	@""
	.align	4


	//----- nvinfo : EIATTR_CUDA_API_VERSION
	.align		4
        /*0000*/ 	.byte	0x04, 0x37
        /*0002*/ 	.short	(.L_375 - .L_374)
.L_374:
        /*0004*/ 	.word	0x00000082


	//----- nvinfo : EIATTR_KPARAM_INFO
	.align		4
.L_375:
        /*0008*/ 	.byte	0x04, 0x17
        /*000a*/ 	.short	(.L_377 - .L_376)
.L_376:
        /*000c*/ 	.word	0x00000000
        /*0010*/ 	.short	0x0004
        /*0012*/ 	.short	0x0018
        /*0014*/ 	.byte	0x00, 0xf0, 0x11, 0x00


	//----- nvinfo : EIATTR_KPARAM_INFO
	.align		4
.L_377:
        /*0018*/ 	.byte	0x04, 0x17
        /*001a*/ 	.short	(.L_379 - .L_378)
.L_378:
        /*001c*/ 	.word	0x00000000
        /*0020*/ 	.short	0x0003
        /*0022*/ 	.short	0x0010
        /*0024*/ 	.byte	0x00, 0xf5, 0x21, 0x00


	//----- nvinfo : EIATTR_KPARAM_INFO
	.align		4
.L_379:
        /*0028*/ 	.byte	0x04, 0x17
        /*002a*/ 	.short	(.L_381 - .L_380)
.L_380:
        /*002c*/ 	.word	0x00000000
        /*0030*/ 	.short	0x0002
        /*0032*/ 	.short	0x000c
        /*0034*/ 	.byte	0x00, 0xf0, 0x11, 0x00


	//----- nvinfo : EIATTR_KPARAM_INFO
	.align		4
.L_381:
        /*0038*/ 	.byte	0x04, 0x17
        /*003a*/ 	.short	(.L_383 - .L_382)
.L_382:
        /*003c*/ 	.word	0x00000000
        /*0040*/ 	.short	0x0001
        /*0042*/ 	.short	0x0008
        /*0044*/ 	.byte	0x00, 0xf0, 0x11, 0x00


	//----- nvinfo : EIATTR_KPARAM_INFO
	.align		4
.L_383:
        /*0048*/ 	.byte	0x04, 0x17
        /*004a*/ 	.short	(.L_385 - .L_384)
.L_384:
        /*004c*/ 	.word	0x00000000
        /*0050*/ 	.short	0x0000
        /*0052*/ 	.short	0x0000
        /*0054*/ 	.byte	0x00, 0xf5, 0x21, 0x00


	//----- nvinfo : EIATTR_SPARSE_MMA_MASK
	.align		4
.L_385:
        /*0058*/ 	.byte	0x03, 0x50
        /*005a*/ 	.short	0x0000


	//----- nvinfo : EIATTR_MAXREG_COUNT
	.align		4
        /*005c*/ 	.byte	0x03, 0x1b
        /*005e*/ 	.short	0x00ff


	//----- nvinfo : EIATTR_MERCURY_ISA_VERSION
	.align		4
        /*0060*/ 	.byte	0x03, 0x5f
        /*0062*/ 	.short	0x0101


	//----- nvinfo : EIATTR_VRC_CTA_INIT_COUNT
	.align		4
        /*0064*/ 	.byte	0x02, 0x4a
	.zero		1
	.zero		1


	//----- nvinfo : EIATTR_EXIT_INSTR_OFFSETS
	.align		4
        /*0068*/ 	.byte	0x04, 0x1c
        /*006a*/ 	.short	(.L_387 - .L_386)


	//   ....[0]....
.L_386:
        /*006c*/ 	.word	0x00000070


	//   ....[1]....
        /*0070*/ 	.word	0x00000120


	//----- nvinfo : EIATTR_CBANK_PARAM_SIZE
	.align		4
.L_387:
        /*0074*/ 	.byte	0x03, 0x19
        /*0076*/ 	.short	0x001c


	//----- nvinfo : EIATTR_PARAM_CBANK
	.align		4
        /*0078*/ 	.byte	0x04, 0x0a
        /*007a*/ 	.short	(.L_389 - .L_388)
	.align		4
.L_388:
        /*007c*/ 	.word	index@(.nv.constant0._Z17vectorClampKernelPKfffPfi)
        /*0080*/ 	.short	0x0380
        /*0082*/ 	.short	0x001c


	//----- nvinfo : EIATTR_SW_WAR
	.align		4
.L_389:
        /*0084*/ 	.byte	0x04, 0x36
        /*0086*/ 	.short	(.L_391 - .L_390)
.L_390:
        /*0088*/ 	.word	0x00000008
.L_391:


//--------------------- .nv.info._Z15vectorMinKernelPKfS0_Pfi --------------------------
	.section	.nv.info._Z15vectorMinKernelPKfS0_Pfi,"",@"SHT_CUDA_INFO"
	.sectionflags	@""
	.align	4


	//----- nvinfo : EIATTR_CUDA_API_VERSION
	.align		4
        /*0000*/ 	.byte	0x04, 0x37
        /*0002*/ 	.short	(.L_393 - .L_392)
.L_392:
        /*0004*/ 	.word	0x00000082


	//----- nvinfo : EIATTR_KPARAM_INFO
	.align		4
.L_393:
        /*0008*/ 	.byte	0x04, 0x17
        /*000a*/ 	.short	(.L_395 - .L_394)
.L_394:
        /*000c*/ 	.word	0x00000000
        /*0010*/ 	.short	0x0003
        /*0012*/ 	.short	0x0018
        /*0014*/ 	.byte	0x00, 0xf0, 0x11, 0x00


	//----- nvinfo : EIATTR_KPARAM_INFO
	.align		4
.L_395:
        /*0018*/ 	.byte	0x04, 0x17
        /*001a*/ 	.short	(.L_397 - .L_396)
.L_396:
        /*001c*/ 	.word	0x00000000
        /*0020*/ 	.short	0x0002
        /*0022*/ 	.short	0x0010
        /*0024*/ 	.byte	0x00, 0xf5, 0x21, 0x00


	//----- nvinfo : EIATTR_KPARAM_INFO
	.align		4
.L_397:
        /*0028*/ 	.byte	0x04, 0x17
        /*002a*/ 	.short	(.L_399 - .L_398)
.L_398:
        /*002c*/ 	.word	0x00000000
        /*0030*/ 	.short	0x0001
        /*0032*/ 	.short	0x0008
        /*0034*/ 	.byte	0x00, 0xf5, 0x21, 0x00


	//----- nvinfo : EIATTR_KPARAM_INFO
	.align		4
.L_399:
        /*0038*/ 	.byte	0x04, 0x17
        /*003a*/ 	.short	(.L_401 - .L_400)
.L_400:
        /*003c*/ 	.word	0x00000000
        /*0040*/ 	.short	0x0000
        /*0042*/ 	.short	0x0000
        /*0044*/ 	.byte	0x00, 0xf5, 0x21, 0x00


	//----- nvinfo : EIATTR_SPARSE_MMA_MASK
	.align		4
.L_401:
        /*0048*/ 	.byte	0x03, 0x50
        /*004a*/ 	.short	0x0000


	//----- nvinfo : EIATTR_MAXREG_COUNT
	.align		4
        /*004c*/ 	.byte	0x03, 0x1b
        /*004e*/ 	.short	0x00ff


	//----- nvinfo : EIATTR_MERCURY_ISA_VERSION
	.align		4
        /*0050*/ 	.byte	0x03, 0x5f
        /*0052*/ 	.short	0x0101


	//----- nvinfo : EIATTR_VRC_CTA_INIT_COUNT
	.align		4
        /*0054*/ 	.byte	0x02, 0x4a
	.zero		1
	.zero		1


	//----- nvinfo : EIATTR_EXIT_INSTR_OFFSETS
	.align		4
        /*0058*/ 	.byte	0x04, 0x1c
        /*005a*/ 	.short	(.L_403 - .L_402)


	//   ....[0]....
.L_402:
        /*005c*/ 	.word	0x00000070


	//   ....[1]....
        /*0060*/ 	.word	0x00000130


	//----- nvinfo : EIATTR_CBANK_PARAM_SIZE
	.align		4
.L_403:
        /*0064*/ 	.byte	0x03, 0x19
        /*0066*/ 	.short	0x001c


	//----- nvinfo : EIATTR_PARAM_CBANK
	.align		4
        /*0068*/ 	.byte	0x04, 0x0a
        /*006a*/ 	.short	(.L_405 - .L_404)
	.align		4
.L_404:
        /*006c*/ 	.word	index@(.nv.constant0._Z15vectorMinKernelPKfS0_Pfi)
        /*0070*/ 	.short	0x0380
        /*0072*/ 	.short	0x001c


	//----- nvinfo : EIATTR_SW_WAR
	.align		4
.L_405:
        /*0074*/ 	.byte	0x04, 0x36
        /*0076*/ 	.short	(.L_407 - .L_406)
.L_406:
        /*0078*/ 	.word	0x00000008
.L_407:


//--------------------- .nv.info._Z15vectorMaxKernelPKfS0_Pfi --------------------------
	.section	.nv.info._Z15vectorMaxKernelPKfS0_Pfi,"",@"SHT_CUDA_INFO"
	.sectionflags	@""
	.align	4


	//----- nvinfo : EIATTR_CUDA_API_VERSION
	.align		4
        /*0000*/ 	.byte	0x04, 0x37
        /*0002*/ 	.short	(.L_409 - .L_408)
.L_408:
        /*0004*/ 	.word	0x00000082


	//----- nvinfo : EIATTR_KPARAM_INFO
	.align		4
.L_409:
        /*0008*/ 	.byte	0x04, 0x17
        /*000a*/ 	.short	(.L_411 - .L_410)
.L_410:
        /*000c*/ 	.word	0x00000000
        /*0010*/ 	.short	0x0003
        /*0012*/ 	.short	0x0018
        /*0014*/ 	.byte	0x00, 0xf0, 0x11, 0x00


	//----- nvinfo : EIATTR_KPARAM_INFO
	.align		4
.L_411:
        /*0018*/ 	.byte	0x04, 0x17
        /*001a*/ 	.short	(.L_413 - .L_412)
.L_412:
        /*001c*/ 	.word	0x00000000
        /*0020*/ 	.short	0x0002
        /*0022*/ 	.short	0x0010
        /*0024*/ 	.byte	0x00, 0xf5, 0x21, 0x00


	//----- nvinfo : EIATTR_KPARAM_INFO
	.align		4
.L_413:
        /*0028*/ 	.byte	0x04, 0x17
        /*002a*/ 	.short	(.L_415 - .L_414)
.L_414:
        /*002c*/ 	.word	0x00000000
        /*0030*/ 	.short	0x0001
        /*0032*/ 	.short	0x0008
        /*0034*/ 	.byte	0x00, 0xf5, 0x21, 0x00


	//----- nvinfo : EIATTR_KPARAM_INFO
	.align		4
.L_415:
        /*0038*/ 	.byte	0x04, 0x17
        /*003a*/ 	.short	(.L_417 - .L_416)
.L_416:
        /*003c*/ 	.word	0x00000000
        /*0040*/ 	.short	0x0000
        /*0042*/ 	.short	0x0000
        /*0044*/ 	.byte	0x00, 0xf5, 0x21, 0x00


	//----- nvinfo : EIATTR_SPARSE_MMA_MASK
	.align		4
.L_417:
        /*0048*/ 	.byte	0x03, 0x50
        /*004a*/ 	.short	0x0000


	//----- nvinfo : EIATTR_MAXREG_COUNT
	.align		4
        /*004c*/ 	.byte	0x03, 0x1b
        /*004e*/ 	.short	0x00ff


	//----- nvinfo : EIATTR_MERCURY_ISA_VERSION
	.align		4
        /*0050*/ 	.byte	0x03, 0x5f
        /*0052*/ 	.short	0x0101


	//----- nvinfo : EIATTR_VRC_CTA_INIT_COUNT
	.align		4
        /*0054*/ 	.byte	0x02, 0x4a
	.zero		1
	.zero		1


	//----- nvinfo : EIATTR_EXIT_INSTR_OFFSETS
	.align		4
        /*0058*/ 	.byte	0x04, 0x1c
        /*005a*/ 	.short	(.L_419 - .L_418)


	//   ....[0]....
.L_418:
        /*005c*/ 	.word	0x00000070


	//   ....[1]....
        /*0060*/ 	.word	0x00000130


	//----- nvinfo : EIATTR_CBANK_PARAM_SIZE
	.align		4
.L_419:
        /*0064*/ 	.byte	0x03, 0x19
        /*0066*/ 	.short	0x001c


	//----- nvinfo : EIATTR_PARAM_CBANK
	.align		4
        /*0068*/ 	.byte	0x04, 0x0a
        /*006a*/ 	.short	(.L_421 - .L_420)
	.align		4
.L_420:
        /*006c*/ 	.word	index@(.nv.constant0._Z15vectorMaxKernelPKfS0_Pfi)
        /*0070*/ 	.short	0x0380
        /*0072*/ 	.short	0x001c


	//----- nvinfo : EIATTR_SW_WAR
	.align		4
.L_421:
        /*0074*/ 	.byte	0x04, 0x36
        /*0076*/ 	.short	(.L_423 - .L_422)
.L_422:
        /*0078*/ 	.word	0x00000008
.L_423:


//--------------------- .nv.info._Z15vectorPowKernelPKffPfi --------------------------
	.section	.nv.info._Z15vectorPowKernelPKffPfi,"",@"SHT_CUDA_INFO"
	.sectionflags	@""
	.align	4


	//----- nvinfo : EIATTR_CUDA_API_VERSION
	.align		4
        /*0000*/ 	.byte	0x04, 0x37
        /*0002*/ 	.short	(.L_425 - .L_424)
.L_424:
        /*0004*/ 	.word	0x00000082


	//----- nvinfo : EIATTR_KPARAM_INFO
	.align		4
.L_425:
        /*0008*/ 	.byte	0x04, 0x17
        /*000a*/ 	.short	(.L_427 - .L_426)
.L_426:
        /*000c*/ 	.word	0x00000000
        /*0010*/ 	.short	0x0003
        /*0012*/ 	.short	0x0018
        /*0014*/ 	.byte	0x00, 0xf0, 0x11, 0x00


	//----- nvinfo : EIATTR_KPARAM_INFO
	.align		4
.L_427:
        /*0018*/ 	.byte	0x04, 0x17
        /*001a*/ 	.short	(.L_429 - .L_428)
.L_428:
        /*001c*/ 	.word	0x00000000
        /*0020*/ 	.short	0x0002
        /*0022*/ 	.short	0x0010
        /*0024*/ 	.byte	0x00, 0xf5, 0x21, 0x00


	//----- nvinfo : EIATTR_KPARAM_INFO
	.align		4
.L_429:
        /*0028*/ 	.byte	0x04, 0x17
        /*002a*/ 	.short	(.L_431 - .L_430)
.L_430:
        /*002c*/ 	.word	0x00000000
        /*0030*/ 	.short	0x0001
        /*0032*/ 	.short	0x0008
        /*0034*/ 	.byte	0x00, 0xf0, 0x11, 0x00


	//----- nvinfo : EIATTR_KPARAM_INFO
	.align		4
.L_431:
        /*0038*/ 	.byte	0x04, 0x17
        /*003a*/ 	.short	(.L_433 - .L_432)
.L_432:
        /*003c*/ 	.word	0x00000000
        /*0040*/ 	.short	0x0000
        /*0042*/ 	.short	0x0000
        /*0044*/ 	.byte	0x00, 0xf5, 0x21, 0x00


	//----- nvinfo : EIATTR_SPARSE_MMA_MASK
	.align		4
.L_433:
        /*0048*/ 	.byte	0x03, 0x50
        /*004a*/ 	.short	0x0000


	//----- nvinfo : EIATTR_MAXREG_COUNT
	.align		4
        /*004c*/ 	.byte	0x03, 0x1b
        /*004e*/ 	.short	0x00ff


	//----- nvinfo : EIATTR_MERCURY_ISA_VERSION
	.align		4
        /*0050*/ 	.byte	0x03, 0x5f
        /*0052*/ 	.short	0x0101


	//----- nvinfo : EIATTR_VRC_CTA_INIT_COUNT
	.align		4
        /*0054*/ 	.byte	0x02, 0x4a
	.zero		1
	.zero		1


	//----- nvinfo : EIATTR_EXIT_INSTR_OFFSETS
	.align		4
        /*0058*/ 	.byte	0x04, 0x1c
        /*005a*/ 	.short	(.L_435 - .L_434)


	//   ....[0]....
.L_434:
        /*005c*/ 	.word	0x00000070


	//   ....[1]....
        /*0060*/ 	.word	0x000006b0


	//----- nvinfo : EIATTR_CRS_STACK_SIZE
	.align		4
.L_435:
        /*0064*/ 	.byte	0x04, 0x1e
        /*0066*/ 	.short	(.L_437 - .L_436)
.L_436:
        /*0068*/ 	.word	0x00000000


	//----- nvinfo : EIATTR_CBANK_PARAM_SIZE
	.align		4
.L_437:
        /*006c*/ 	.byte	0x03, 0x19
        /*006e*/ 	.short	0x001c


	//----- nvinfo : EIATTR_PARAM_CBANK
	.align		4
        /*0070*/ 	.byte	0x04, 0x0a
        /*0072*/ 	.short	(.L_439 - .L_438)
	.align		4
.L_438:
        /*0074*/ 	.word	index@(.nv.constant0._Z15vectorPowKernelPKffPfi)
        /*0078*/ 	.short	0x0380
        /*007a*/ 	.short	0x001c


	//----- nvinfo : EIATTR_SW_WAR
	.align		4
.L_439:
        /*007c*/ 	.byte	0x04, 0x36
        /*007e*/ 	.short	(.L_441 - .L_440)
.L_440:
        /*0080*/ 	.word	0x00000008
.L_441:


//--------------------- .nv.info._Z15vectorLogKernelPKfPfi --------------------------
	.section	.nv.info._Z15vectorLogKernelPKfPfi,"",@"SHT_CUDA_INFO"
	.sectionflags	@""
	.align	4


	//----- nvinfo : EIATTR_CUDA_API_VERSION
	.align		4
        /*0000*/ 	.byte	0x04, 0x37
        /*0002*/ 	.short	(.L_443 - .L_442)
.L_442:
        /*0004*/ 	.word	0x00000082


	//----- nvinfo : EIATTR_KPARAM_INFO
	.align		4
.L_443:
        /*0008*/ 	.byte	0x04, 0x17
        /*000a*/ 	.short	(.L_445 - .L_444)
.L_444:
        /*000c*/ 	.word	0x00000000
        /*0010*/ 	.short	0x0002
        /*0012*/ 	.short	0x0010
        /*0014*/ 	.byte	0x00, 0xf0, 0x11, 0x00


	//----- nvinfo : EIATTR_KPARAM_INFO
	.align		4
.L_445:
        /*0018*/ 	.byte	0x04, 0x17
        /*001a*/ 	.short	(.L_447 - .L_446)
.L_446:
        /*001c*/ 	.word	0x00000000
        /*0020*/ 	.short	0x0001
        /*0022*/ 	.short	0x0008
        /*0024*/ 	.byte	0x00, 0xf5, 0x21, 0x00


	//----- nvinfo : EIATTR_KPARAM_INFO
	.align		4
.L_447:
        /*0028*/ 	.byte	0x04, 0x17
        /*002a*/ 	.short	(.L_449 - .L_448)
.L_448:
        /*002c*/ 	.word	0x00000000
        /*0030*/ 	.short	0x0000
        /*0032*/ 	.short	0x0000
        /*0034*/ 	.byte	0x00, 0xf5, 0x21, 0x00


	//----- nvinfo : EIATTR_SPARSE_MMA_MASK
	.align		4
.L_449:
        /*0038*/ 	.byte	0x03, 0x50
        /*003a*/ 	.short	0x0000


	//----- nvinfo : EIATTR_MAXREG_COUNT
	.align		4
        /*003c*/ 	.byte	0x03, 0x1b
        /*003e*/ 	.short	0x00ff


	//----- nvinfo : EIATTR_MERCURY_ISA_VERSION
	.align		4
        /*0040*/ 	.byte	0x03, 0x5f
        /*0042*/ 	.short	0x0101


	//----- nvinfo : EIATTR_VRC_CTA_INIT_COUNT
	.align		4
        /*0044*/ 	.byte	0x02, 0x4a
	.zero		1
	.zero		1


	//----- nvinfo : EIATTR_EXIT_INSTR_OFFSETS
	.align		4
        /*0048*/ 	.byte	0x04, 0x1c
        /*004a*/ 	.short	(.L_451 - .L_450)


	//   ....[0]....
.L_450:
        /*004c*/ 	.word	0x00000070


	//   ....[1]....
        /*0050*/ 	.word	0x000002a0


	//----- nvinfo : EIATTR_CBANK_PARAM_SIZE
	.align		4
.L_451:
        /*0054*/ 	.byte	0x03, 0x19
        /*0056*/ 	.short	0x0014


	//----- nvinfo : EIATTR_PARAM_CBANK
	.align		4
        /*0058*/ 	.byte	0x04, 0x0a
        /*005a*/ 	.short	(.L_453 - .L_452)
	.align		4
.L_452:
        /*005c*/ 	.word	index@(.nv.constant0._Z15vectorLogKernelPKfPfi)
        /*0060*/ 	.short	0x0380
        /*0062*/ 	.short	0x0014


	//----- nvinfo : EIATTR_SW_WAR
	.align		4
.L_453:
        /*0064*/ 	.byte	0x04, 0x36
        /*0066*/ 	.short	(.L_455 - .L_454)
.L_454:
        /*0068*/ 	.word	0x00000008
.L_455:


//--------------------- .nv.info._Z15vectorExpKernelPKfPfi --------------------------
	.section	.nv.info._Z15vectorExpKernelPKfPfi,"",@"SHT_CUDA_INFO"
	.sectionflags	@""
	.align	4


	//----- nvinfo : EIATTR_CUDA_API_VERSION
	.align		4
        /*0000*/ 	.byte	0x04, 0x37
        /*0002*/ 	.short	(.L_457 - .L_456)
.L_456:
        /*0004*/ 	.word	0x00000082


	//----- nvinfo : EIATTR_KPARAM_INFO
	.align		4
.L_457:
        /*0008*/ 	.byte	0x04, 0x17
        /*000a*/ 	.short	(.L_459 - .L_458)
.L_458:
        /*000c*/ 	.word	0x00000000
        /*0010*/ 	.short	0x0002
        /*0012*/ 	.short	0x0010
        /*0014*/ 	.byte	0x00, 0xf0, 0x11, 0x00


	//----- nvinfo : EIATTR_KPARAM_INFO
	.align		4
.L_459:
        /*0018*/ 	.byte	0x04, 0x17
        /*001a*/ 	.short	(.L_461 - .L_460)
.L_460:
        /*001c*/ 	.word	0x00000000
        /*0020*/ 	.short	0x0001
        /*0022*/ 	.short	0x0008
        /*0024*/ 	.byte	0x00, 0xf5, 0x21, 0x00


	//----- nvinfo : EIATTR_KPARAM_INFO
	.align		4
.L_461:
        /*0028*/ 	.byte	0x04, 0x17
        /*002a*/ 	.short	(.L_463 - .L_462)
.L_462:
        /*002c*/ 	.word	0x00000000
        /*0030*/ 	.short	0x0000
        /*0032*/ 	.short	0x0000
        /*0034*/ 	.byte	0x00, 0xf5, 0x21, 0x00


	//----- nvinfo : EIATTR_SPARSE_MMA_MASK
	.align		4
.L_463:
        /*0038*/ 	.byte	0x03, 0x50
        /*003a*/ 	.short	0x0000


	//----- nvinfo : EIATTR_MAXREG_COUNT
	.align		4
        /*003c*/ 	.byte	0x03, 0x1b
        /*003e*/ 	.short	0x00ff


	//----- nvinfo : EIATTR_MERCURY_ISA_VERSION
	.align		4
        /*0040*/ 	.byte	0x03, 0x5f
        /*0042*/ 	.short	0x0101


	//----- nvinfo : EIATTR_VRC_CTA_INIT_COUNT
	.align		4
        /*0044*/ 	.byte	0x02, 0x4a
	.zero		1
	.zero		1


	//----- nvinfo : EIATTR_EXIT_INSTR_OFFSETS
	.align		4
        /*0048*/ 	.byte	0x04, 0x1c
        /*004a*/ 	.short	(.L_465 - .L_464)


	//   ....[0]....
.L_464:
        /*004c*/ 	.word	0x00000070


	//   ....[1]....
        /*0050*/ 	.word	0x00000190


	//----- nvinfo : EIATTR_CBANK_PARAM_SIZE
	.align		4
.L_465:
        /*0054*/ 	.byte	0x03, 0x19
        /*0056*/ 	.short	0x0014


	//----- nvinfo : EIATTR_PARAM_CBANK
	.align		4
        /*0058*/ 	.byte	0x04, 0x0a
        /*005a*/ 	.short	(.L_467 - .L_466)
	.align		4
.L_466:
        /*005c*/ 	.word	index@(.nv.constant0._Z15vectorExpKernelPKfPfi)
        /*0060*/ 	.short	0x0380
        /*0062*/ 	.short	0x0014


	//----- nvinfo : EIATTR_SW_WAR
	.align		4
.L_467:
        /*0064*/ 	.byte	0x04, 0x36
        /*0066*/ 	.short	(.L_469 - .L_468)
.L_468:
        /*0068*/ 	.word	0x00000008
.L_469:


//--------------------- .nv.info._Z18vectorSquareKernelPKfPfi --------------------------
	.section	.nv.info._Z18vectorSquareKernelPKfPfi,"",@"SHT_CUDA_INFO"
	.sectionflags	@""
	.align	4


	//----- nvinfo : EIATTR_CUDA_API_VERSION
	.align		4
        /*0000*/ 	.byte	0x04, 0x37
        /*0002*/ 	.short	(.L_471 - .L_470)
.L_470:
        /*0004*/ 	.word	0x00000082


	//----- nvinfo : EIATTR_KPARAM_INFO
	.align		4
.L_471:
        /*0008*/ 	.byte	0x04, 0x17
        /*000a*/ 	.short	(.L_473 - .L_472)
.L_472:
        /*000c*/ 	.word	0x00000000
        /*0010*/ 	.short	0x0002
        /*0012*/ 	.short	0x0010
        /*0014*/ 	.byte	0x00, 0xf0, 0x11, 0x00


	//----- nvinfo : EIATTR_KPARAM_INFO
	.align		4
.L_473:
        /*0018*/ 	.byte	0x04, 0x17
        /*001a*/ 	.short	(.L_475 - .L_474)
.L_474:
        /*001c*/ 	.word	0x00000000
        /*0020*/ 	.short	0x0001
        /*0022*/ 	.short	0x0008
        /*0024*/ 	.byte	0x00, 0xf5, 0x21, 0x00


	//----- nvinfo : EIATTR_KPARAM_INFO
	.align		4
.L_475:
        /*0028*/ 	.byte	0x04, 0x17
        /*002a*/ 	.short	(.L_477 - .L_476)
.L_476:
        /*002c*/ 	.word	0x00000000
        /*0030*/ 	.short	0x0000
        /*0032*/ 	.short	0x0000
        /*0034*/ 	.byte	0x00, 0xf5, 0x21, 0x00


	//----- nvinfo : EIATTR_SPARSE_MMA_MASK
	.align		4
.L_477:
        /*0038*/ 	.byte	0x03, 0x50
        /*003a*/ 	.short	0x0000


	//----- nvinfo : EIATTR_MAXREG_COUNT
	.align		4
        /*003c*/ 	.byte	0x03, 0x1b
        /*003e*/ 	.short	0x00ff


	//----- nvinfo : EIATTR_MERCURY_ISA_VERSION
	.align		4
        /*0040*/ 	.byte	0x03, 0x5f
        /*0042*/ 	.short	0x0101


	//----- nvinfo : EIATTR_VRC_CTA_INIT_COUNT
	.align		4
        /*0044*/ 	.byte	0x02, 0x4a
	.zero		1
	.zero		1


	//----- nvinfo : EIATTR_EXIT_INSTR_OFFSETS
	.align		4
        /*0048*/ 	.byte	0x04, 0x1c
        /*004a*/ 	.short	(.L_479 - .L_478)


	//   ....[0]....
.L_478:
        /*004c*/ 	.word	0x00000070


	//   ....[1]....
        /*0050*/ 	.word	0x00000100


	//----- nvinfo : EIATTR_CBANK_PARAM_SIZE
	.align		4
.L_479:
        /*0054*/ 	.byte	0x03, 0x19
        /*0056*/ 	.short	0x0014


	//----- nvinfo : EIATTR_PARAM_CBANK
	.align		4
        /*0058*/ 	.byte	0x04, 0x0a
        /*005a*/ 	.short	(.L_481 - .L_480)
	.align		4
.L_480:
        /*005c*/ 	.word	index@(.nv.constant0._Z18vectorSquareKernelPKfPfi)
        /*0060*/ 	.short	0x0380
        /*0062*/ 	.short	0x0014


	//----- nvinfo : EIATTR_SW_WAR
	.align		4
.L_481:
        /*0064*/ 	.byte	0x04, 0x36
        /*0066*/ 	.short	(.L_483 - .L_482)
.L_482:
        /*0068*/ 	.word	0x00000008
.L_483:


//--------------------- .nv.info._Z16vectorSqrtKernelPKfPfi --------------------------
	.section	.nv.info._Z16vectorSqrtKernelPKfPfi,"",@"SHT_CUDA_INFO"
	.sectionflags	@""
	.align	4


	//----- nvinfo : EIATTR_CUDA_API_VERSION
	.align		4
        /*0000*/ 	.byte	0x04, 0x37
        /*0002*/ 	.short	(.L_485 - .L_484)
.L_484:
        /*0004*/ 	.word	0x00000082


	//----- nvinfo : EIATTR_KPARAM_INFO
	.align		4
.L_485:
        /*0008*/ 	.byte	0x04, 0x17
        /*000a*/ 	.short	(.L_487 - .L_486)
.L_486:
        /*000c*/ 	.word	0x00000000
        /*0010*/ 	.short	0x0002
        /*0012*/ 	.short	0x0010
        /*0014*/ 	.byte	0x00, 0xf0, 0x11, 0x00


	//----- nvinfo : EIATTR_KPARAM_INFO
	.align		4
.L_487:
        /*0018*/ 	.byte	0x04, 0x17
        /*001a*/ 	.short	(.L_489 - .L_488)
.L_488:
        /*001c*/ 	.word	0x00000000
        /*0020*/ 	.short	0x0001
        /*0022*/ 	.short	0x0008
        /*0024*/ 	.byte	0x00, 0xf5, 0x21, 0x00


	//----- nvinfo : EIATTR_KPARAM_INFO
	.align		4
.L_489:
        /*0028*/ 	.byte	0x04, 0x17
        /*002a*/ 	.short	(.L_491 - .L_490)
.L_490:
        /*002c*/ 	.word	0x00000000
        /*0030*/ 	.short	0x0000
        /*0032*/ 	.short	0x0000
        /*0034*/ 	.byte	0x00, 0xf5, 0x21, 0x00


	//----- nvinfo : EIATTR_SPARSE_MMA_MASK
	.align		4
.L_491:
        /*0038*/ 	.byte	0x03, 0x50
        /*003a*/ 	.short	0x0000


	//----- nvinfo : EIATTR_MAXREG_COUNT
	.align		4
        /*003c*/ 	.byte	0x03, 0x1b
        /*003e*/ 	.short	0x00ff


	//----- nvinfo : EIATTR_MERCURY_ISA_VERSION
	.align		4
        /*0040*/ 	.byte	0x03, 0x5f
        /*0042*/ 	.short	0x0101


	//----- nvinfo : EIATTR_VRC_CTA_INIT_COUNT
	.align		4
        /*0044*/ 	.byte	0x02, 0x4a
	.zero		1
	.zero		1


	//----- nvinfo : EIATTR_EXIT_INSTR_OFFSETS
	.align		4
        /*0048*/ 	.byte	0x04, 0x1c
        /*004a*/ 	.short	(.L_493 - .L_492)


	//   ....[0]....
.L_492:
        /*004c*/ 	.word	0x00000070


	//   ....[1]....
        /*0050*/ 	.word	0x000001d0


	//----- nvinfo : EIATTR_CRS_STACK_SIZE
	.align		4
.L_493:
        /*0054*/ 	.byte	0x04, 0x1e
        /*0056*/ 	.short	(.L_495 - .L_494)
.L_494:
        /*0058*/ 	.word	0x00000000


	//----- nvinfo : EIATTR_CBANK_PARAM_SIZE
	.align		4
.L_495:
        /*005c*/ 	.byte	0x03, 0x19
        /*005e*/ 	.short	0x0014


	//----- nvinfo : EIATTR_PARAM_CBANK
	.align		4
        /*0060*/ 	.byte	0x04, 0x0a
        /*0062*/ 	.short	(.L_497 - .L_496)
	.align		4
.L_496:
        /*0064*/ 	.word	index@(.nv.constant0._Z16vectorSqrtKernelPKfPfi)
        /*0068*/ 	.short	0x0380
        /*006a*/ 	.short	0x0014


	//----- nvinfo : EIATTR_SW_WAR
	.align		4
.L_497:
        /*006c*/ 	.byte	0x04, 0x36
        /*006e*/ 	.short	(.L_499 - .L_498)
.L_498:
        /*0070*/ 	.word	0x00000008
.L_499:


//--------------------- .nv.info._Z15vectorDivKernelPKfS0_Pfi --------------------------
	.section	.nv.info._Z15vectorDivKernelPKfS0_Pfi,"",@"SHT_CUDA_INFO"
	.sectionflags	@""
	.align	4


	//----- nvinfo : EIATTR_CUDA_API_VERSION
	.align		4
        /*0000*/ 	.byte	0x04, 0x37
        /*0002*/ 	.short	(.L_501 - .L_500)
.L_500:
        /*0004*/ 	.word	0x00000082


	//----- nvinfo : EIATTR_KPARAM_INFO
	.align		4
.L_501:
        /*0008*/ 	.byte	0x04, 0x17
        /*000a*/ 	.short	(.L_503 - .L_502)
.L_502:
        /*000c*/ 	.word	0x00000000
        /*0010*/ 	.short	0x0003
        /*0012*/ 	.short	0x0018
        /*0014*/ 	.byte	0x00, 0xf0, 0x11, 0x00


	//----- nvinfo : EIATTR_KPARAM_INFO
	.align		4
.L_503:
        /*0018*/ 	.byte	0x04, 0x17
        /*001a*/ 	.short	(.L_505 - .L_504)
.L_504:
        /*001c*/ 	.word	0x00000000
        /*0020*/ 	.short	0x0002
        /*0022*/ 	.short	0x0010
        /*0024*/ 	.byte	0x00, 0xf5, 0x21, 0x00


	//----- nvinfo : EIATTR_KPARAM_INFO
	.align		4
.L_505:
        /*0028*/ 	.byte	0x04, 0x17
        /*002a*/ 	.short	(.L_507 - .L_506)
.L_506:
        /*002c*/ 	.word	0x00000000
        /*0030*/ 	.short	0x0001
        /*0032*/ 	.short	0x0008
        /*0034*/ 	.byte	0x00, 0xf5, 0x21, 0x00


	//----- nvinfo : EIATTR_KPARAM_INFO
	.align		4
.L_507:
        /*0038*/ 	.byte	0x04, 0x17
        /*003a*/ 	.short	(.L_509 - .L_508)
.L_508:
        /*003c*/ 	.word	0x00000000
        /*0040*/ 	.short	0x0000
        /*0042*/ 	.short	0x0000
        /*0044*/ 	.byte	0x00, 0xf5, 0x21, 0x00


	//----- nvinfo : EIATTR_SPARSE_MMA_MASK
	.align		4
.L_509:
        /*0048*/ 	.byte	0x03, 0x50
        /*004a*/ 	.short	0x0000


	//----- nvinfo : EIATTR_MAXREG_COUNT
	.align		4
        /*004c*/ 	.byte	0x03, 0x1b
        /*004e*/ 	.short	0x00ff


	//----- nvinfo : EIATTR_MERCURY_ISA_VERSION
	.align		4
        /*0050*/ 	.byte	0x03, 0x5f
        /*0052*/ 	.short	0x0101


	//----- nvinfo : EIATTR_VRC_CTA_INIT_COUNT
	.align		4
        /*0054*/ 	.byte	0x02, 0x4a
	.zero		1
	.zero		1


	//----- nvinfo : EIATTR_EXIT_INSTR_OFFSETS
	.align		4
        /*0058*/ 	.byte	0x04, 0x1c
        /*005a*/ 	.short	(.L_511 - .L_510)


	//   ....[0]....
.L_510:
        /*005c*/ 	.word	0x00000070


	//   ....[1]....
        /*0060*/ 	.word	0x00000200


	//----- nvinfo : EIATTR_CRS_STACK_SIZE
	.align		4
.L_511:
        /*0064*/ 	.byte	0x04, 0x1e
        /*0066*/ 	.short	(.L_513 - .L_512)
.L_512:
        /*0068*/ 	.word	0x00000000


	//----- nvinfo : EIATTR_CBANK_PARAM_SIZE
	.align		4
.L_513:
        /*006c*/ 	.byte	0x03, 0x19
        /*006e*/ 	.short	0x001c


	//----- nvinfo : EIATTR_PARAM_CBANK
	.align		4
        /*0070*/ 	.byte	0x04, 0x0a
        /*0072*/ 	.short	(.L_515 - .L_514)
	.align		4
.L_514:
        /*0074*/ 	.word	index@(.nv.constant0._Z15vectorDivKernelPKfS0_Pfi)
        /*0078*/ 	.short	0x0380
        /*007a*/ 	.short	0x001c


	//----- nvinfo : EIATTR_SW_WAR
	.align		4
.L_515:
        /*007c*/ 	.byte	0x04, 0x36
        /*007e*/ 	.short	(.L_517 - .L_516)
.L_516:
        /*0080*/ 	.word	0x00000008
.L_517:


//--------------------- .nv.info._Z15scalarMulKernelPKffPfi --------------------------
	.section	.nv.info._Z15scalarMulKernelPKffPfi,"",@"SHT_CUDA_INFO"
	.sectionflags	@""
	.align	4


	//----- nvinfo : EIATTR_CUDA_API_VERSION
	.align		4
        /*0000*/ 	.byte	0x04, 0x37
        /*0002*/ 	.short	(.L_519 - .L_518)
.L_518:
        /*0004*/ 	.word	0x00000082


	//----- nvinfo : EIATTR_KPARAM_INFO
	.align		4
.L_519:
        /*0008*/ 	.byte	0x04, 0x17
        /*000a*/ 	.short	(.L_521 - .L_520)
.L_520:
        /*000c*/ 	.word	0x00000000
        /*0010*/ 	.short	0x0003
        /*0012*/ 	.short	0x0018
        /*0014*/ 	.byte	0x00, 0xf0, 0x11, 0x00


	//----- nvinfo : EIATTR_KPARAM_INFO
	.align		4
.L_521:
        /*0018*/ 	.byte	0x04, 0x17
        /*001a*/ 	.short	(.L_523 - .L_522)
.L_522:
        /*001c*/ 	.word	0x00000000
        /*0020*/ 	.short	0x0002
        /*0022*/ 	.short	0x0010
        /*0024*/ 	.byte	0x00, 0xf5, 0x21, 0x00


	//----- nvinfo : EIATTR_KPARAM_INFO
	.align		4
.L_523:
        /*0028*/ 	.byte	0x04, 0x17
        /*002a*/ 	.short	(.L_525 - .L_524)
.L_524:
        /*002c*/ 	.word	0x00000000
        /*0030*/ 	.short	0x0001
        /*0032*/ 	.short	0x0008
        /*0034*/ 	.byte	0x00, 0xf0, 0x11, 0x00


	//----- nvinfo : EIATTR_KPARAM_INFO
	.align		4
.L_525:
        /*0038*/ 	.byte	0x04, 0x17
        /*003a*/ 	.short	(.L_527 - .L_526)
.L_526:
        /*003c*/ 	.word	0x00000000
        /*0040*/ 	.short	0x0000
        /*0042*/ 	.short	0x0000
        /*0044*/ 	.byte	0x00, 0xf5, 0x21, 0x00


	//----- nvinfo : EIATTR_SPARSE_MMA_MASK
	.align		4
.L_527:
        /*0048*/ 	.byte	0x03, 0x50
        /*004a*/ 	.short	0x0000


	//----- nvinfo : EIATTR_MAXREG_COUNT
	.align		4
        /*004c*/ 	.byte	0x03, 0x1b
        /*004e*/ 	.short	0x00ff


	//----- nvinfo : EIATTR_MERCURY_ISA_VERSION
	.align		4
        /*0050*/ 	.byte	0x03, 0x5f
        /*0052*/ 	.short	0x0101


	//----- nvinfo : EIATTR_VRC_CTA_INIT_COUNT
	.align		4
        /*0054*/ 	.byte	0x02, 0x4a
	.zero		1
	.zero		1


	//----- nvinfo : EIATTR_EXIT_INSTR_OFFSETS
	.align		4
        /*0058*/ 	.byte	0x04, 0x1c
        /*005a*/ 	.short	(.L_529 - .L_528)


	//   ....[0]....
.L_528:
        /*005c*/ 	.word	0x00000070


	//   ....[1]....
        /*0060*/ 	.word	0x00000110


	//----- nvinfo : EIATTR_CBANK_PARAM_SIZE
	.align		4
.L_529:
        /*0064*/ 	.byte	0x03, 0x19
        /*0066*/ 	.short	0x001c


	//----- nvinfo : EIATTR_PARAM_CBANK
	.align		4
        /*0068*/ 	.byte	0x04, 0x0a
        /*006a*/ 	.short	(.L_531 - .L_530)
	.align		4
.L_530:
        /*006c*/ 	.word	index@(.nv.constant0._Z15scalarMulKernelPKffPfi)
        /*0070*/ 	.short	0x0380
        /*0072*/ 	.short	0x001c


	//----- nvinfo : EIATTR_SW_WAR
	.align		4
.L_531:
        /*0074*/ 	.byte	0x04, 0x36
        /*0076*/ 	.short	(.L_533 - .L_532)
.L_532:
        /*0078*/ 	.word	0x00000008
.L_533:


//--------------------- .nv.info._Z15vectorMulKernelPKfS0_Pfi --------------------------
	.section	.nv.info._Z15vectorMulKernelPKfS0_Pfi,"",@"SHT_CUDA_INFO"
	.sectionflags	@""
	.align	4


	//----- nvinfo : EIATTR_CUDA_API_VERSION
	.align		4
        /*0000*/ 	.byte	0x04, 0x37
        /*0002*/ 	.short	(.L_535 - .L_534)
.L_534:
        /*0004*/ 	.word	0x00000082


	//----- nvinfo : EIATTR_KPARAM_INFO
	.align		4
.L_535:
        /*0008*/ 	.byte	0x04, 0x17
        /*000a*/ 	.short	(.L_537 - .L_536)
.L_536:
        /*000c*/ 	.word	0x00000000
        /*0010*/ 	.short	0x0003
        /*0012*/ 	.short	0x0018
        /*0014*/ 	.byte	0x00, 0xf0, 0x11, 0x00


	//----- nvinfo : EIATTR_KPARAM_INFO
	.align		4
.L_537:
        /*0018*/ 	.byte	0x04, 0x17
        /*001a*/ 	.short	(.L_539 - .L_538)
.L_538:
        /*001c*/ 	.word	0x00000000
        /*0020*/ 	.short	0x0002
        /*0022*/ 	.short	0x0010
        /*0024*/ 	.byte	0x00, 0xf5, 0x21, 0x00


	//----- nvinfo : EIATTR_KPARAM_INFO
	.align		4
.L_539:
        /*0028*/ 	.byte	0x04, 0x17
        /*002a*/ 	.short	(.L_541 - .L_540)
.L_540:
        /*002c*/ 	.word	0x00000000
        /*0030*/ 	.short	0x0001
        /*0032*/ 	.short	0x0008
        /*0034*/ 	.byte	0x00, 0xf5, 0x21, 0x00


	//----- nvinfo : EIATTR_KPARAM_INFO
	.align		4
.L_541:
        /*0038*/ 	.byte	0x04, 0x17
        /*003a*/ 	.short	(.L_543 - .L_542)
.L_542:
        /*003c*/ 	.word	0x00000000
        /*0040*/ 	.short	0x0000
        /*0042*/ 	.short	0x0000
        /*0044*/ 	.byte	0x00, 0xf5, 0x21, 0x00


	//----- nvinfo : EIATTR_SPARSE_MMA_MASK
	.align		4
.L_543:
        /*0048*/ 	.byte	0x03, 0x50
        /*004a*/ 	.short	0x0000


	//----- nvinfo : EIATTR_MAXREG_COUNT
	.align		4
        /*004c*/ 	.byte	0x03, 0x1b
        /*004e*/ 	.short	0x00ff


	//----- nvinfo : EIATTR_MERCURY_ISA_VERSION
	.align		4
        /*0050*/ 	.byte	0x03, 0x5f
        /*0052*/ 	.short	0x0101


	//----- nvinfo : EIATTR_VRC_CTA_INIT_COUNT
	.align		4
        /*0054*/ 	.byte	0x02, 0x4a
	.zero		1
	.zero		1


	//----- nvinfo : EIATTR_EXIT_INSTR_OFFSETS
	.align		4
        /*0058*/ 	.byte	0x04, 0x1c
        /*005a*/ 	.short	(.L_545 - .L_544)


	//   ....[0]....
.L_544:
        /*005c*/ 	.word	0x00000070


	//   ....[1]....
        /*0060*/ 	.word	0x00000130


	//----- nvinfo : EIATTR_CBANK_PARAM_SIZE
	.align		4
.L_545:
        /*0064*/ 	.byte	0x03, 0x19
        /*0066*/ 	.short	0x001c


	//----- nvinfo : EIATTR_PARAM_CBANK
	.align		4
        /*0068*/ 	.byte	0x04, 0x0a
        /*006a*/ 	.short	(.L_547 - .L_546)
	.align		4
.L_546:
        /*006c*/ 	.word	index@(.nv.constant0._Z15vectorMulKernelPKfS0_Pfi)
        /*0070*/ 	.short	0x0380
        /*0072*/ 	.short	0x001c


	//----- nvinfo : EIATTR_SW_WAR
	.align		4
.L_547:
        /*0074*/ 	.byte	0x04, 0x36
        /*0076*/ 	.short	(.L_549 - .L_548)
.L_548:
        /*0078*/ 	.word	0x00000008
.L_549:


//--------------------- .nv.info._Z15vectorSubKernelPKfS0_Pfi --------------------------
	.section	.nv.info._Z15vectorSubKernelPKfS0_Pfi,"",@"SHT_CUDA_INFO"
	.sectionflags	@""
	.align	4


	//----- nvinfo : EIATTR_CUDA_API_VERSION
	.align		4
        /*0000*/ 	.byte	0x04, 0x37
        /*0002*/ 	.short	(.L_551 - .L_550)
.L_550:
        /*0004*/ 	.word	0x00000082


	//----- nvinfo : EIATTR_KPARAM_INFO
	.align		4
.L_551:
        /*0008*/ 	.byte	0x04, 0x17
        /*000a*/ 	.short	(.L_553 - .L_552)
.L_552:
        /*000c*/ 	.word	0x00000000
        /*0010*/ 	.short	0x0003
        /*0012*/ 	.short	0x0018
        /*0014*/ 	.byte	0x00, 0xf0, 0x11, 0x00


	//----- nvinfo : EIATTR_KPARAM_INFO
	.align		4
.L_553:
        /*0018*/ 	.byte	0x04, 0x17
        /*001a*/ 	.short	(.L_555 - .L_554)
.L_554:
        /*001c*/ 	.word	0x00000000
        /*0020*/ 	.short	0x0002
        /*0022*/ 	.short	0x0010
        /*0024*/ 	.byte	0x00, 0xf5, 0x21, 0x00


	//----- nvinfo : EIATTR_KPARAM_INFO
	.align		4
.L_555:
        /*0028*/ 	.byte	0x04, 0x17
        /*002a*/ 	.short	(.L_557 - .L_556)
.L_556:
        /*002c*/ 	.word	0x00000000
        /*0030*/ 	.short	0x0001
        /*0032*/ 	.short	0x0008
        /*0034*/ 	.byte	0x00, 0xf5, 0x21, 0x00


	//----- nvinfo : EIATTR_KPARAM_INFO
	.align		4
.L_557:
        /*0038*/ 	.byte	0x04, 0x17
        /*003a*/ 	.short	(.L_559 - .L_558)
.L_558:
        /*003c*/ 	.word	0x00000000
        /*0040*/ 	.short	0x0000
        /*0042*/ 	.short	0x0000
        /*0044*/ 	.byte	0x00, 0xf5, 0x21, 0x00


	//----- nvinfo : EIATTR_SPARSE_MMA_MASK
	.align		4
.L_559:
        /*0048*/ 	.byte	0x03, 0x50
        /*004a*/ 	.short	0x0000


	//----- nvinfo : EIATTR_MAXREG_COUNT
	.align		4
        /*004c*/ 	.byte	0x03, 0x1b
        /*004e*/ 	.short	0x00ff


	//----- nvinfo : EIATTR_MERCURY_ISA_VERSION
	.align		4
        /*0050*/ 	.byte	0x03, 0x5f
        /*0052*/ 	.short	0x0101


	//----- nvinfo : EIATTR_VRC_CTA_INIT_COUNT
	.align		4
        /*0054*/ 	.byte	0x02, 0x4a
	.zero		1
	.zero		1


	//----- nvinfo : EIATTR_EXIT_INSTR_OFFSETS
	.align		4
        /*0058*/ 	.byte	0x04, 0x1c
        /*005a*/ 	.short	(.L_561 - .L_560)


	//   ....[0]....
.L_560:
        /*005c*/ 	.word	0x00000070


	//   ....[1]....
        /*0060*/ 	.word	0x00000130


	//----- nvinfo : EIATTR_CBANK_PARAM_SIZE
	.align		4
.L_561:
        /*0064*/ 	.byte	0x03, 0x19
        /*0066*/ 	.short	0x001c


	//----- nvinfo : EIATTR_PARAM_CBANK
	.align		4
        /*0068*/ 	.byte	0x04, 0x0a
        /*006a*/ 	.short	(.L_563 - .L_562)
	.align		4
.L_562:
        /*006c*/ 	.word	index@(.nv.constant0._Z15vectorSubKernelPKfS0_Pfi)
        /*0070*/ 	.short	0x0380
        /*0072*/ 	.short	0x001c


	//----- nvinfo : EIATTR_SW_WAR
	.align		4
.L_563:
        /*0074*/ 	.byte	0x04, 0x36
        /*0076*/ 	.short	(.L_565 - .L_564)
.L_564:
        /*0078*/ 	.word	0x00000008
.L_565:


//--------------------- .nv.info._Z15vectorAddKernelPKfS0_Pfi --------------------------
	.section	.nv.info._Z15vectorAddKernelPKfS0_Pfi,"",@"SHT_CUDA_INFO"
	.sectionflags	@""
	.align	4


	//----- nvinfo : EIATTR_CUDA_API_VERSION
	.align		4
        /*0000*/ 	.byte	0x04, 0x37
        /*0002*/ 	.short	(.L_567 - .L_566)
.L_566:
        /*0004*/ 	.word	0x00000082


	//----- nvinfo : EIATTR_KPARAM_INFO
	.align		4
.L_567:
        /*0008*/ 	.byte	0x04, 0x17
        /*000a*/ 	.short	(.L_569 - .L_568)
.L_568:
        /*000c*/ 	.word	0x00000000
        /*0010*/ 	.short	0x0003
        /*0012*/ 	.short	0x0018
        /*0014*/ 	.byte	0x00, 0xf0, 0x11, 0x00


	//----- nvinfo : EIATTR_KPARAM_INFO
	.align		4
.L_569:
        /*0018*/ 	.byte	0x04, 0x17
        /*001a*/ 	.short	(.L_571 - .L_570)
.L_570:
        /*001c*/ 	.word	0x00000000
        /*0020*/ 	.short	0x0002
        /*0022*/ 	.short	0x0010
        /*0024*/ 	.byte	0x00, 0xf5, 0x21, 0x00


	//----- nvinfo : EIATTR_KPARAM_INFO
	.align		4
.L_571:
        /*0028*/ 	.byte	0x04, 0x17
        /*002a*/ 	.short	(.L_573 - .L_572)
.L_572:
        /*002c*/ 	.word	0x00000000
        /*0030*/ 	.short	0x0001
        /*0032*/ 	.short	0x0008
        /*0034*/ 	.byte	0x00, 0xf5, 0x21, 0x00


	//----- nvinfo : EIATTR_KPARAM_INFO
	.align		4
.L_573:
        /*0038*/ 	.byte	0x04, 0x17
        /*003a*/ 	.short	(.L_575 - .L_574)
.L_574:
        /*003c*/ 	.word	0x00000000
        /*0040*/ 	.short	0x0000
        /*0042*/ 	.short	0x0000
        /*0044*/ 	.byte	0x00, 0xf5, 0x21, 0x00


	//----- nvinfo : EIATTR_SPARSE_MMA_MASK
	.align		4
.L_575:
        /*0048*/ 	.byte	0x03, 0x50
        /*004a*/ 	.short	0x0000


	//----- nvinfo : EIATTR_MAXREG_COUNT
	.align		4
        /*004c*/ 	.byte	0x03, 0x1b
        /*004e*/ 	.short	0x00ff


	//----- nvinfo : EIATTR_MERCURY_ISA_VERSION
	.align		4
        /*0050*/ 	.byte	0x03, 0x5f
        /*0052*/ 	.short	0x0101


	//----- nvinfo : EIATTR_VRC_CTA_INIT_COUNT
	.align		4
        /*0054*/ 	.byte	0x02, 0x4a
	.zero		1
	.zero		1


	//----- nvinfo : EIATTR_EXIT_INSTR_OFFSETS
	.align		4
        /*0058*/ 	.byte	0x04, 0x1c
        /*005a*/ 	.short	(.L_577 - .L_576)


	//   ....[0]....
.L_576:
        /*005c*/ 	.word	0x00000070


	//   ....[1]....
        /*0060*/ 	.word	0x00000130


	//----- nvinfo : EIATTR_CBANK_PARAM_SIZE
	.align		4
.L_577:
        /*0064*/ 	.byte	0x03, 0x19
        /*0066*/ 	.short	0x001c


	//----- nvinfo : EIATTR_PARAM_CBANK
	.align		4
        /*0068*/ 	.byte	0x04, 0x0a
        /*006a*/ 	.short	(.L_579 - .L_578)
	.align		4
.L_578:
        /*006c*/ 	.word	index@(.nv.constant0._Z15vectorAddKernelPKfS0_Pfi)
        /*0070*/ 	.short	0x0380
        /*0072*/ 	.short	0x001c


	//----- nvinfo : EIATTR_SW_WAR
	.align		4
.L_579:
        /*0074*/ 	.byte	0x04, 0x36
        /*0076*/ 	.short	(.L_581 - .L_580)
.L_580:
        /*0078*/ 	.word	0x00000008
.L_581:


//--------------------- .nv.callgraph             --------------------------
	.section	.nv.callgraph,"",@"SHT_CUDA_CALLGRAPH"
	.align	4
	.sectionentsize	8
	.align		4
        /*0000*/ 	.word	0x00000000
	.align		4
        /*0004*/ 	.word	0xffffffff
	.align		4
        /*0008*/ 	.word	0x00000000
	.align		4
        /*000c*/ 	.word	0xfffffffe
	.align		4
        /*0010*/ 	.word	0x00000000
	.align		4
        /*0014*/ 	.word	0xfffffffd
	.align		4
        /*0018*/ 	.word	0x00000000
	.align		4
        /*001c*/ 	.word	0xfffffffc


//--------------------- .text._Z25avgPooling2DForwardKernelPKfPfiiiiiiiiii --------------------------
	.section	.text._Z25avgPooling2DForwardKernelPKfPfiiiiiiiiii,"ax",@progbits
	.align	128
        .global         _Z25avgPooling2DForwardKernelPKfPfiiiiiiiiii
        .type           _Z25avgPooling2DForwardKernelPKfPfiiiiiiiiii,@function
        .size           _Z25avgPooling2DForwardKernelPKfPfiiiiiiiiii,(.L_x_153 - _Z25avgPooling2DForwardKernelPKfPfiiiiiiiiii)
        .other          _Z25avgPooling2DForwardKernelPKfPfiiiiiiiiii,@"STO_CUDA_ENTRY STV_DEFAULT"
_Z25avgPooling2DForwardKernelPKfPfiiiiiiiiii:
.text._Z25avgPooling2DForwardKernelPKfPfiiiiiiiiii:
[----:B------:R-:W-:Y:S08]  /*0000*/  LDC R1, c[0x0][0x37c] ;  /* 0x0000df00ff017b82 */ /* 0x000ff00000000800 */
[----:B------:R-:W0:Y:S01]  /*0010*/  LDC R11, c[0x0][0x3a8] ;  /* 0x0000ea00ff0b7b82 */ /* 0x000e220000000800 */
[----:B------:R-:W1:Y:S01]  /*0020*/  LDCU UR4, c[0x0][0x398] ;  /* 0x00007300ff0477ac */ /* 0x000e620008000800 */
[----:B------:R-:W1:Y:S06]  /*0030*/  LDCU UR7, c[0x0][0x3a0] ;  /* 0x00007400ff0777ac */ /* 0x000e6c0008000800 */
[----:B------:R-:W2:Y:S01]  /*0040*/  LDC R10, c[0x0][0x3ac] ;  /* 0x0000eb00ff0a7b82 */ /* 0x000ea20000000800 */
[----:B------:R-:W3:Y:S01]  /*0050*/  LDCU UR5, c[0x0][0x39c] ;  /* 0x00007380ff0577ac */ /* 0x000ee20008000800 */
[----:B------:R-:W3:Y:S06]  /*0060*/  LDCU UR6, c[0x0][0x3a4] ;  /* 0x00007480ff0677ac */ /* 0x000eec0008000800 */
[----:B------:R-:W4:Y:S01]  /*0070*/  LDC R0, c[0x0][0x3b0] ;  /* 0x0000ec00ff007b82 */ /* 0x000f220000000800 */
[----:B-1----:R-:W-:Y:S01]  /*0080*/  UIADD3 UR4, UPT, UPT, UR4, -UR7, URZ ;  /* 0x8000000704047290 */ /* 0x002fe2000fffe0ff */
[----:B0-----:R-:W-:-:S06]  /*0090*/  IABS R2, R11 ;  /* 0x0000000b00027213 */ /* 0x001fcc0000000000 */
[----:B------:R-:W0:Y:S01]  /*00a0*/  LDC R13, c[0x0][0x3b4] ;  /* 0x0000ed00ff0d7b82 */ /* 0x000e220000000800 */
[----:B------:R-:W1:Y:S01]  /*00b0*/  I2F.RP R3, R2 ;  /* 0x0000000200037306 */ /* 0x000e620000209400 */
[----:B---3--:R-:W-:Y:S01]  /*00c0*/  UIADD3 UR5, UPT, UPT, UR5, -UR6, URZ ;  /* 0x8000000605057290 */ /* 0x008fe2000fffe0ff */
[----:B--2---:R-:W-:-:S06]  /*00d0*/  IABS R4, R10 ;  /* 0x0000000a00047213 */ /* 0x004fcc0000000000 */
[----:B------:R-:W2:Y:S01]  /*00e0*/  I2F.RP R5, R4 ;  /* 0x0000000400057306 */ /* 0x000ea20000209400 */
[----:B----4-:R-:W-:Y:S01]  /*00f0*/  LEA R12, R0, UR4, 0x1 ;  /* 0x00000004000c7c11 */ /* 0x010fe2000f8e08ff */
[----:B------:R-:W3:Y:S06]  /*0100*/  S2UR UR4, SR_CTAID.X ;  /* 0x00000000000479c3 */ /* 0x000eec0000002500 */
[----:B-1----:R-:W1:Y:S01]  /*0110*/  MUFU.RCP R3, R3 ;  /* 0x0000000300037308 */ /* 0x002e620000001000 */
[----:B------:R-:W-:Y:S02]  /*0120*/  IABS R14, R12 ;  /* 0x0000000c000e7213 */ /* 0x000fe40000000000 */
[----:B------:R-:W-:-:S04]  /*0130*/  LOP3.LUT R12, R12, R11, RZ, 0x3c, !PT ;  /* 0x0000000b0c0c7212 */ /* 0x000fc800078e3cff */
[----:B------:R-:W-:Y:S01]  /*0140*/  ISETP.GE.AND P1, PT, R12, RZ, PT ;  /* 0x000000ff0c00720c */ /* 0x000fe20003f26270 */
[----:B--2---:R-:W2:Y:S01]  /*0150*/  MUFU.RCP R5, R5 ;  /* 0x0000000500057308 */ /* 0x004ea20000001000 */
[----:B-1----:R-:W-:-:S07]  /*0160*/  VIADD R8, R3, 0xffffffe ;  /* 0x0ffffffe03087836 */ /* 0x002fce0000000000 */
[----:B------:R1:W4:Y:S01]  /*0170*/  F2I.FTZ.U32.TRUNC.NTZ R9, R8 ;  /* 0x0000000800097305 */ /* 0x000322000021f000 */
[----:B--2---:R-:W-:Y:S01]  /*0180*/  VIADD R6, R5, 0xffffffe ;  /* 0x0ffffffe05067836 */ /* 0x004fe20000000000 */
[----:B0-----:R-:W-:-:S06]  /*0190*/  LEA R5, R13, UR5, 0x1 ;  /* 0x000000050d057c11 */ /* 0x001fcc000f8e08ff */
[----:B------:R0:W2:Y:S01]  /*01a0*/  F2I.FTZ.U32.TRUNC.NTZ R7, R6 ;  /* 0x0000000600077305 */ /* 0x0000a2000021f000 */
[----:B-1----:R-:W-:Y:S02]  /*01b0*/  IMAD.MOV.U32 R8, RZ, RZ, RZ ;  /* 0x000000ffff087224 */ /* 0x002fe400078e00ff */
[----:B----4-:R-:W-:Y:S02]  /*01c0*/  IMAD.MOV R3, RZ, RZ, -R9 ;  /* 0x000000ffff037224 */ /* 0x010fe400078e0a09 */
[----:B0-----:R-:W-:Y:S02]  /*01d0*/  IMAD.MOV.U32 R6, RZ, RZ, RZ ;  /* 0x000000ffff067224 */ /* 0x001fe400078e00ff */
[----:B------:R-:W-:-:S04]  /*01e0*/  IMAD R3, R3, R2, RZ ;  /* 0x0000000203037224 */ /* 0x000fc800078e02ff */
[----:B------:R-:W-:Y:S01]  /*01f0*/  IMAD.HI.U32 R8, R9, R3, R8 ;  /* 0x0000000309087227 */ /* 0x000fe200078e0008 */
[----:B------:R-:W-:-:S03]  /*0200*/  MOV R3, R14 ;  /* 0x0000000e00037202 */ /* 0x000fc60000000f00 */
[----:B--2---:R-:W-:Y:S02]  /*0210*/  IMAD.MOV R15, RZ, RZ, -R7 ;  /* 0x000000ffff0f7224 */ /* 0x004fe400078e0a07 */
[----:B------:R-:W-:-:S04]  /*0220*/  IMAD.HI.U32 R8, R8, R3, RZ ;  /* 0x0000000308087227 */ /* 0x000fc800078e00ff */
[----:B------:R-:W-:Y:S01]  /*0230*/  IMAD R9, R15, R4, RZ ;  /* 0x000000040f097224 */ /* 0x000fe200078e02ff */
[----:B------:R-:W-:Y:S02]  /*0240*/  IABS R15, R5 ;  /* 0x00000005000f7213 */ /* 0x000fe40000000000 */
[----:B------:R-:W-:Y:S01]  /*0250*/  LOP3.LUT R5, R5, R10, RZ, 0x3c, !PT ;  /* 0x0000000a05057212 */ /* 0x000fe200078e3cff */
[----:B------:R-:W-:-:S03]  /*0260*/  IMAD.HI.U32 R6, R7, R9, R6 ;  /* 0x0000000907067227 */ /* 0x000fc600078e0006 */
[----:B------:R-:W-:Y:S01]  /*0270*/  ISETP.GE.AND P5, PT, R5, RZ, PT ;  /* 0x000000ff0500720c */ /* 0x000fe20003fa6270 */
[----:B------:R-:W-:Y:S02]  /*0280*/  IMAD.MOV R7, RZ, RZ, -R8 ;  /* 0x000000ffff077224 */ /* 0x000fe400078e0a08 */
[----:B------:R-:W-:Y:S02]  /*0290*/  IMAD.MOV.U32 R9, RZ, RZ, R15 ;  /* 0x000000ffff097224 */ /* 0x000fe400078e000f */
[----:B------:R-:W-:Y:S02]  /*02a0*/  IMAD R3, R2, R7, R3 ;  /* 0x0000000702037224 */ /* 0x000fe400078e0203 */
[----:B------:R-:W-:-:S03]  /*02b0*/  IMAD.HI.U32 R6, R6, R9, RZ ;  /* 0x0000000906067227 */ /* 0x000fc600078e00ff */
[----:B------:R-:W-:Y:S01]  /*02c0*/  ISETP.GT.U32.AND P3, PT, R2, R3, PT ;  /* 0x000000030200720c */ /* 0x000fe20003f64070 */
[----:B------:R-:W-:-:S04]  /*02d0*/  IMAD.MOV R14, RZ, RZ, -R6 ;  /* 0x000000ffff0e7224 */ /* 0x000fc800078e0a06 */
[C---:B------:R-:W-:Y:S02]  /*02e0*/  IMAD R7, R4.reuse, R14, R9 ;  /* 0x0000000e04077224 */ /* 0x040fe400078e0209 */
[----:B------:R-:W3:Y:S03]  /*02f0*/  S2R R9, SR_TID.X ;  /* 0x0000000000097919 */ /* 0x000ee60000002100 */
[----:B------:R-:W-:-:S03]  /*0300*/  ISETP.GT.U32.AND P4, PT, R4, R7, PT ;  /* 0x000000070400720c */ /* 0x000fc60003f84070 */
[----:B------:R-:W-:Y:S02]  /*0310*/  @!P3 IMAD.IADD R3, R3, 0x1, -R2 ;  /* 0x000000010303b824 */ /* 0x000fe400078e0a02 */
[----:B------:R-:W-:Y:S01]  /*0320*/  @!P3 VIADD R8, R8, 0x1 ;  /* 0x000000010808b836 */ /* 0x000fe20000000000 */
[----:B------:R-:W-:Y:S02]  /*0330*/  ISETP.NE.AND P3, PT, R11, RZ, PT ;  /* 0x000000ff0b00720c */ /* 0x000fe40003f65270 */
[----:B------:R-:W-:Y:S02]  /*0340*/  ISETP.GE.U32.AND P2, PT, R3, R2, PT ;  /* 0x000000020300720c */ /* 0x000fe40003f46070 */
[----:B------:R-:W0:Y:S03]  /*0350*/  LDC.64 R2, c[0x0][0x390] ;  /* 0x0000e400ff027b82 */ /* 0x000e260000000a00 */
[----:B------:R-:W-:Y:S01]  /*0360*/  @!P4 IADD3 R7, PT, PT, R7, -R4, RZ ;  /* 0x800000040707c210 */ /* 0x000fe20007ffe0ff */
[----:B------:R-:W-:-:S03]  /*0370*/  @!P4 VIADD R6, R6, 0x1 ;  /* 0x000000010606c836 */ /* 0x000fc60000000000 */
[----:B------:R-:W-:Y:S02]  /*0380*/  ISETP.GE.U32.AND P0, PT, R7, R4, PT ;  /* 0x000000040700720c */ /* 0x000fe40003f06070 */
[----:B------:R-:W3:Y:S02]  /*0390*/  LDC R4, c[0x0][0x360] ;  /* 0x0000d800ff047b82 */ /* 0x000ee40000000800 */
[----:B------:R-:W-:Y:S01]  /*03a0*/  @P2 VIADD R8, R8, 0x1 ;  /* 0x0000000108082836 */ /* 0x000fe20000000000 */
[----:B------:R-:W-:-:S03]  /*03b0*/  ISETP.NE.AND P2, PT, R10, RZ, PT ;  /* 0x000000ff0a00720c */ /* 0x000fc60003f45270 */
[----:B------:R-:W-:Y:S01]  /*03c0*/  @!P1 IMAD.MOV R8, RZ, RZ, -R8 ;  /* 0x000000ffff089224 */ /* 0x000fe200078e0a08 */
[----:B------:R-:W-:-:S04]  /*03d0*/  @!P3 LOP3.LUT R8, RZ, R11, RZ, 0x33, !PT ;  /* 0x0000000bff08b212 */ /* 0x000fc800078e33ff */
[----:B------:R-:W-:Y:S02]  /*03e0*/  @P0 VIADD R6, R6, 0x1 ;  /* 0x0000000106060836 */ /* 0x000fe40000000000 */
[----:B0-----:R-:W-:-:S03]  /*03f0*/  IMAD R2, R3, R2, RZ ;  /* 0x0000000203027224 */ /* 0x001fc600078e02ff */
[----:B------:R-:W-:Y:S02]  /*0400*/  @!P5 IADD3 R6, PT, PT, -R6, RZ, RZ ;  /* 0x000000ff0606d210 */ /* 0x000fe40007ffe1ff */
[----:B------:R-:W-:Y:S01]  /*0410*/  @!P2 LOP3.LUT R6, RZ, R10, RZ, 0x33, !PT ;  /* 0x0000000aff06a212 */ /* 0x000fe200078e33ff */
[----:B------:R-:W-:-:S04]  /*0420*/  IMAD R5, R8, R2, R2 ;  /* 0x0000000208057224 */ /* 0x000fc800078e0202 */
[----:B------:R-:W-:Y:S02]  /*0430*/  IMAD R5, R6, R5, R5 ;  /* 0x0000000506057224 */ /* 0x000fe400078e0205 */
[----:B---3--:R-:W-:-:S05]  /*0440*/  IMAD R2, R4, UR4, R9 ;  /* 0x0000000404027c24 */ /* 0x008fca000f8e0209 */
[----:B------:R-:W-:-:S13]  /*0450*/  ISETP.GE.AND P0, PT, R2, R5, PT ;  /* 0x000000050200720c */ /* 0x000fda0003f06270 */
[----:B------:R-:W-:Y:S05]  /*0460*/  @P0 EXIT ;  /* 0x000000000000094d */ /* 0x000fea0003800000 */
[----:B------:R-:W-:Y:S01]  /*0470*/  VIADD R12, R8, 0x1 ;  /* 0x00000001080c7836 */ /* 0x000fe20000000000 */
[----:B------:R-:W-:Y:S01]  /*0480*/  IABS R14, R3 ;  /* 0x00000003000e7213 */ /* 0x000fe20000000000 */
[----:B------:R-:W-:Y:S01]  /*0490*/  VIADD R17, R6, 0x1 ;  /* 0x0000000106117836 */ /* 0x000fe20000000000 */
[----:B------:R-:W-:Y:S02]  /*04a0*/  UISETP.GE.AND UP0, UPT, UR7, 0x1, UPT ;  /* 0x000000010700788c */ /* 0x000fe4000bf06270 */
[----:B------:R-:W-:Y:S01]  /*04b0*/  I2F.RP R21, R14 ;  /* 0x0000000e00157306 */ /* 0x000fe20000209400 */
[-C--:B------:R-:W-:Y:S01]  /*04c0*/  IMAD R8, R12, R17.reuse, RZ ;  /* 0x000000110c087224 */ /* 0x080fe200078e02ff */
[----:B------:R-:W-:Y:S01]  /*04d0*/  IABS R9, R17 ;  /* 0x0000001100097213 */ /* 0x000fe20000000000 */
[----:B------:R-:W0:Y:S01]  /*04e0*/  LDCU.64 UR10, c[0x0][0x358] ;  /* 0x00006b00ff0a77ac */ /* 0x000e220008000a00 */
[----:B------:R-:W-:Y:S02]  /*04f0*/  ISETP.NE.AND P5, PT, R17, RZ, PT ;  /* 0x000000ff1100720c */ /* 0x000fe40003fa5270 */
[----:B------:R-:W-:-:S02]  /*0500*/  IABS R20, R8 ;  /* 0x0000000800147213 */ /* 0x000fc40000000000 */
[----:B------:R-:W1:Y:S08]  /*0510*/  I2F.RP R15, R9 ;  /* 0x00000009000f7306 */ /* 0x000e700000209400 */
[----:B------:R-:W2:Y:S08]  /*0520*/  I2F.RP R16, R20 ;  /* 0x0000001400107306 */ /* 0x000eb00000209400 */
[----:B-1----:R-:W1:Y:S08]  /*0530*/  MUFU.RCP R15, R15 ;  /* 0x0000000f000f7308 */ /* 0x002e700000001000 */
[----:B--2---:R-:W2:Y:S08]  /*0540*/  MUFU.RCP R16, R16 ;  /* 0x0000001000107308 */ /* 0x004eb00000001000 */
[----:B------:R-:W3:Y:S01]  /*0550*/  MUFU.RCP R21, R21 ;  /* 0x0000001500157308 */ /* 0x000ee20000001000 */
[----:B-1----:R-:W-:-:S02]  /*0560*/  VIADD R6, R15, 0xffffffe ;  /* 0x0ffffffe0f067836 */ /* 0x002fc40000000000 */
[----:B------:R-:W-:-:S05]  /*0570*/  IMAD R15, R8, R3, RZ ;  /* 0x00000003080f7224 */ /* 0x000fca00078e02ff */
[----:B------:R1:W4:Y:S01]  /*0580*/  F2I.FTZ.U32.TRUNC.NTZ R7, R6 ;  /* 0x0000000600077305 */ /* 0x000322000021f000 */
[----:B--2---:R-:W-:Y:S01]  /*0590*/  VIADD R4, R16, 0xffffffe ;  /* 0x0ffffffe10047836 */ /* 0x004fe20000000000 */
[----:B------:R-:W-:-:S06]  /*05a0*/  IABS R16, R12 ;  /* 0x0000000c00107213 */ /* 0x000fcc0000000000 */
[----:B------:R2:W5:Y:S01]  /*05b0*/  F2I.FTZ.U32.TRUNC.NTZ R5, R4 ;  /* 0x0000000400057305 */ /* 0x000562000021f000 */
[----:B-1----:R-:W-:Y:S02]  /*05c0*/  IMAD.MOV.U32 R6, RZ, RZ, RZ ;  /* 0x000000ffff067224 */ /* 0x002fe400078e00ff */
[----:B---3--:R-:W-:Y:S02]  /*05d0*/  VIADD R21, R21, 0xffffffe ;  /* 0x0ffffffe15157836 */ /* 0x008fe40000000000 */
[----:B----4-:R-:W-:-:S03]  /*05e0*/  IMAD.MOV R18, RZ, RZ, -R7 ;  /* 0x000000ffff127224 */ /* 0x010fc600078e0a07 */
[----:B------:R-:W1:Y:S01]  /*05f0*/  I2F.RP R24, R16 ;  /* 0x0000001000187306 */ /* 0x000e620000209400 */
[----:B--2---:R-:W-:Y:S02]  /*0600*/  IMAD.MOV.U32 R4, RZ, RZ, RZ ;  /* 0x000000ffff047224 */ /* 0x004fe400078e00ff */
[----:B------:R-:W-:Y:S01]  /*0610*/  IMAD R19, R18, R9, RZ ;  /* 0x0000000912137224 */ /* 0x000fe200078e02ff */
[----:B------:R-:W-:Y:S02]  /*0620*/  IABS R18, R15 ;  /* 0x0000000f00127213 */ /* 0x000fe40000000000 */
[----:B-----5:R-:W-:Y:S01]  /*0630*/  IADD3 R23, PT, PT, RZ, -R5, RZ ;  /* 0x80000005ff177210 */ /* 0x020fe20007ffe0ff */
[----:B------:R-:W-:Y:S01]  /*0640*/  IMAD.HI.U32 R6, R7, R19, R6 ;  /* 0x0000001307067227 */ /* 0x000fe200078e0006 */
[----:B------:R-:W-:Y:S01]  /*0650*/  IABS R19, R2 ;  /* 0x0000000200137213 */ /* 0x000fe20000000000 */
[----:B------:R-:W2:Y:S01]  /*0660*/  I2F.RP R25, R18 ;  /* 0x0000001200197306 */ /* 0x000ea20000209400 */
[----:B------:R-:W-:Y:S01]  /*0670*/  IABS R7, R8 ;  /* 0x0000000800077213 */ /* 0x000fe20000000000 */
[----:B------:R-:W-:-:S02]  /*0680*/  IMAD R23, R23, R20, RZ ;  /* 0x0000001417177224 */ /* 0x000fc400078e02ff */
[----:B------:R-:W-:-:S04]  /*0690*/  IMAD.HI.U32 R6, R6, R19, RZ ;  /* 0x0000001306067227 */ /* 0x000fc800078e00ff */
[----:B------:R-:W-:Y:S01]  /*06a0*/  IMAD.HI.U32 R4, R5, R23, R4 ;  /* 0x0000001705047227 */ /* 0x000fe200078e0004 */
[----:B------:R-:W-:-:S03]  /*06b0*/  IABS R5, R17 ;  /* 0x0000001100057213 */ /* 0x000fc60000000000 */
[----:B------:R-:W-:Y:S02]  /*06c0*/  IMAD.MOV R23, RZ, RZ, -R7 ;  /* 0x000000ffff177224 */ /* 0x000fe400078e0a07 */
[----:B------:R-:W-:Y:S01]  /*06d0*/  IMAD.MOV R5, RZ, RZ, -R5 ;  /* 0x000000ffff057224 */ /* 0x000fe200078e0a05 */
[----:B-1----:R-:W1:Y:S01]  /*06e0*/  MUFU.RCP R7, R24 ;  /* 0x0000001800077308 */ /* 0x002e620000001000 */
[----:B------:R-:W-:-:S04]  /*06f0*/  IMAD.HI.U32 R22, R4, R19, RZ ;  /* 0x0000001304167227 */ /* 0x000fc800078e00ff */
[--C-:B------:R-:W-:Y:S02]  /*0700*/  IMAD R4, R6, R5, R19.reuse ;  /* 0x0000000506047224 */ /* 0x100fe400078e0213 */
[----:B------:R-:W-:Y:S01]  /*0710*/  IMAD R23, R22, R23, R19 ;  /* 0x0000001716177224 */ /* 0x000fe200078e0213 */
[----:B--2---:R-:W2:Y:S02]  /*0720*/  MUFU.RCP R25, R25 ;  /* 0x0000001900197308 */ /* 0x004ea40000001000 */
[----:B------:R-:W-:Y:S02]  /*0730*/  ISETP.GT.U32.AND P6, PT, R9, R4, PT ;  /* 0x000000040900720c */ /* 0x000fe40003fc4070 */
[----:B------:R-:W-:-:S04]  /*0740*/  ISETP.GT.U32.AND P0, PT, R20, R23, PT ;  /* 0x000000171400720c */ /* 0x000fc80003f04070 */
[----:B------:R-:W3:Y:S01]  /*0750*/  F2I.FTZ.U32.TRUNC.NTZ R5, R21 ;  /* 0x0000001500057305 */ /* 0x000ee2000021f000 */
[----:B-1----:R-:W-:-:S06]  /*0760*/  IADD3 R7, PT, PT, R7, 0xffffffe, RZ ;  /* 0x0ffffffe07077810 */ /* 0x002fcc0007ffe0ff */
[----:B------:R-:W-:Y:S01]  /*0770*/  @!P6 IMAD.IADD R4, R4, 0x1, -R9 ;  /* 0x000000010404e824 */ /* 0x000fe200078e0a09 */
[----:B------:R-:W1:Y:S01]  /*0780*/  F2I.FTZ.U32.TRUNC.NTZ R7, R7 ;  /* 0x0000000700077305 */ /* 0x000e62000021f000 */
[----:B--2---:R-:W-:Y:S02]  /*0790*/  VIADD R25, R25, 0xffffffe ;  /* 0x0ffffffe19197836 */ /* 0x004fe40000000000 */
[----:B------:R-:W-:Y:S01]  /*07a0*/  @!P0 IMAD.IADD R23, R23, 0x1, -R20 ;  /* 0x0000000117178824 */ /* 0x000fe200078e0a14 */
[----:B------:R-:W-:Y:S01]  /*07b0*/  ISETP.GE.U32.AND P1, PT, R4, R9, PT ;  /* 0x000000090400720c */ /* 0x000fe20003f26070 */
[----:B------:R-:W-:Y:S01]  /*07c0*/  @!P6 VIADD R6, R6, 0x1 ;  /* 0x000000010606e836 */ /* 0x000fe20000000000 */
[----:B------:R-:W-:Y:S01]  /*07d0*/  LOP3.LUT R4, R2, R17, RZ, 0x3c, !PT ;  /* 0x0000001102047212 */ /* 0x000fe200078e3cff */
[----:B---3--:R-:W-:Y:S01]  /*07e0*/  IMAD.MOV R21, RZ, RZ, -R5 ;  /* 0x000000ffff157224 */ /* 0x008fe200078e0a05 */
[----:B------:R-:W2:Y:S01]  /*07f0*/  F2I.FTZ.U32.TRUNC.NTZ R9, R25 ;  /* 0x0000001900097305 */ /* 0x000ea2000021f000 */
[----:B------:R-:W-:Y:S01]  /*0800*/  ISETP.GE.U32.AND P2, PT, R23, R20, PT ;  /* 0x000000141700720c */ /* 0x000fe20003f46070 */
[----:B------:R-:W-:Y:S01]  /*0810*/  @!P0 VIADD R22, R22, 0x1 ;  /* 0x0000000116168836 */ /* 0x000fe20000000000 */
[----:B------:R-:W-:Y:S01]  /*0820*/  LOP3.LUT R20, R2, R8, RZ, 0x3c, !PT ;  /* 0x0000000802147212 */ /* 0x000fe200078e3cff */
[----:B------:R-:W-:Y:S01]  /*0830*/  IMAD R21, R21, R14, RZ ;  /* 0x0000000e15157224 */ /* 0x000fe200078e02ff */
[----:B------:R-:W-:Y:S01]  /*0840*/  ISETP.GE.AND P3, PT, R4, RZ, PT ;  /* 0x000000ff0400720c */ /* 0x000fe20003f66270 */
[----:B------:R-:W-:Y:S01]  /*0850*/  IMAD.MOV.U32 R4, RZ, RZ, RZ ;  /* 0x000000ffff047224 */ /* 0x000fe200078e00ff */
[----:B------:R-:W-:-:S02]  /*0860*/  ISETP.GE.AND P4, PT, R20, RZ, PT ;  /* 0x000000ff1400720c */ /* 0x000fc40003f86270 */
[----:B------:R-:W-:Y:S01]  /*0870*/  @P1 VIADD R6, R6, 0x1 ;  /* 0x0000000106061836 */ /* 0x000fe20000000000 */
[----:B------:R-:W-:Y:S01]  /*0880*/  ISETP.NE.AND P6, PT, R8, RZ, PT ;  /* 0x000000ff0800720c */ /* 0x000fe20003fc5270 */
[----:B------:R-:W-:Y:S01]  /*0890*/  IMAD.HI.U32 R5, R5, R21, R4 ;  /* 0x0000001505057227 */ /* 0x000fe200078e0004 */
[----:B-1----:R-:W-:-:S03]  /*08a0*/  IADD3 R23, PT, PT, RZ, -R7, RZ ;  /* 0x80000007ff177210 */ /* 0x002fc60007ffe0ff */
[----:B------:R-:W-:Y:S02]  /*08b0*/  IMAD.MOV.U32 R4, RZ, RZ, R6 ;  /* 0x000000ffff047224 */ /* 0x000fe400078e0006 */
[----:B------:R-:W-:Y:S01]  /*08c0*/  HFMA2 R6, -RZ, RZ, 0, 0 ;  /* 0x00000000ff067431 */ /* 0x000fe200000001ff */
[----:B--2---:R-:W-:Y:S01]  /*08d0*/  IADD3 R20, PT, PT, RZ, -R9, RZ ;  /* 0x80000009ff147210 */ /* 0x004fe20007ffe0ff */
[----:B------:R-:W-:Y:S02]  /*08e0*/  @P2 VIADD R22, R22, 0x1 ;  /* 0x0000000116162836 */ /* 0x000fe40000000000 */
[----:B------:R-:W-:Y:S02]  /*08f0*/  IMAD R21, R23, R16, RZ ;  /* 0x0000001017157224 */ /* 0x000fe400078e02ff */
[----:B------:R-:W-:Y:S01]  /*0900*/  IMAD.MOV.U32 R23, RZ, RZ, R20 ;  /* 0x000000ffff177224 */ /* 0x000fe200078e0014 */
[----:B------:R-:W-:Y:S01]  /*0910*/  IABS R20, R12 ;  /* 0x0000000c00147213 */ /* 0x000fe20000000000 */
[----:B------:R-:W-:Y:S01]  /*0920*/  @!P4 IMAD.MOV R22, RZ, RZ, -R22 ;  /* 0x000000ffff16c224 */ /* 0x000fe200078e0a16 */
[----:B------:R-:W-:Y:S01]  /*0930*/  @!P6 LOP3.LUT R22, RZ, R8, RZ, 0x33, !PT ;  /* 0x00000008ff16e212 */ /* 0x000fe200078e33ff */
[----:B------:R-:W-:Y:S01]  /*0940*/  @!P3 IMAD.MOV R4, RZ, RZ, -R4 ;  /* 0x000000ffff04b224 */ /* 0x000fe200078e0a04 */
[----:B------:R-:W-:Y:S01]  /*0950*/  @!P5 LOP3.LUT R4, RZ, R17, RZ, 0x33, !PT ;  /* 0x00000011ff04d212 */ /* 0x000fe200078e33ff */
[----:B------:R-:W-:Y:S01]  /*0960*/  IMAD.HI.U32 R6, R7, R21, R6 ;  /* 0x0000001507067227 */ /* 0x000fe200078e0006 */
[----:B------:R-:W-:-:S02]  /*0970*/  ISETP.GE.AND P6, PT, R22, RZ, PT ;  /* 0x000000ff1600720c */ /* 0x000fc40003fc6270 */
[----:B------:R-:W-:Y:S01]  /*0980*/  IABS R21, R4 ;  /* 0x0000000400157213 */ /* 0x000fe20000000000 */
[----:B------:R-:W-:Y:S02]  /*0990*/  IMAD R7, R23, R18, RZ ;  /* 0x0000001217077224 */ /* 0x000fe400078e02ff */
[----:B------:R-:W-:Y:S02]  /*09a0*/  IMAD.MOV.U32 R8, RZ, RZ, RZ ;  /* 0x000000ffff087224 */ /* 0x000fe400078e00ff */
[----:B------:R-:W-:Y:S02]  /*09b0*/  IMAD.MOV R20, RZ, RZ, -R20 ;  /* 0x000000ffff147224 */ /* 0x000fe400078e0a14 */
[----:B------:R-:W-:Y:S01]  /*09c0*/  IMAD.HI.U32 R8, R9, R7, R8 ;  /* 0x0000000709087227 */ /* 0x000fe200078e0008 */
[----:B------:R-:W-:Y:S02]  /*09d0*/  IABS R9, R15 ;  /* 0x0000000f00097213 */ /* 0x000fe40000000000 */
[----:B------:R-:W-:Y:S01]  /*09e0*/  IABS R7, R22 ;  /* 0x0000001600077213 */ /* 0x000fe20000000000 */
[----:B------:R-:W-:-:S04]  /*09f0*/  IMAD.HI.U32 R6, R6, R21, RZ ;  /* 0x0000001506067227 */ /* 0x000fc800078e00ff */
[----:B------:R-:W-:Y:S02]  /*0a00*/  IMAD.MOV R23, RZ, RZ, -R9 ;  /* 0x000000ffff177224 */ /* 0x000fe400078e0a09 */
[----:B------:R-:W-:-:S04]  /*0a10*/  IMAD.HI.U32 R9, R5, R7, RZ ;  /* 0x0000000705097227 */ /* 0x000fc800078e00ff */
[----:B------:R-:W-:Y:S01]  /*0a20*/  IMAD R5, R6, R20, R21 ;  /* 0x0000001406057224 */ /* 0x000fe200078e0215 */
[----:B------:R-:W-:Y:S01]  /*0a30*/  IADD3 R9, PT, PT, -R9, RZ, RZ ;  /* 0x000000ff09097210 */ /* 0x000fe20007ffe1ff */
[----:B------:R-:W-:Y:S02]  /*0a40*/  IMAD.MOV.U32 R6, RZ, RZ, R23 ;  /* 0x000000ffff067224 */ /* 0x000fe400078e0017 */
[----:B------:R-:W-:Y:S01]  /*0a50*/  IMAD.HI.U32 R8, R8, R19, RZ ;  /* 0x0000001308087227 */ /* 0x000fe200078e00ff */
[----:B------:R-:W-:-:S03]  /*0a60*/  ISETP.GT.U32.AND P0, PT, R16, R5, PT ;  /* 0x000000051000720c */ /* 0x000fc60003f04070 */
[----:B------:R-:W-:Y:S01]  /*0a70*/  IMAD R19, R8, R6, R19 ;  /* 0x0000000608137224 */ /* 0x000fe200078e0213 */
[----:B------:R-:W-:Y:S01]  /*0a80*/  LOP3.LUT R6, R2, R15, RZ, 0x3c, !PT ;  /* 0x0000000f02067212 */ /* 0x000fe200078e3cff */
[----:B------:R-:W-:-:S03]  /*0a90*/  IMAD R7, R14, R9, R7 ;  /* 0x000000090e077224 */ /* 0x000fc600078e0207 */
[----:B------:R-:W-:Y:S02]  /*0aa0*/  ISETP.GT.U32.AND P4, PT, R18, R19, PT ;  /* 0x000000131200720c */ /* 0x000fe40003f84070 */
[----:B------:R-:W-:-:S03]  /*0ab0*/  ISETP.GT.U32.AND P1, PT, R14, R7, PT ;  /* 0x000000070e00720c */ /* 0x000fc60003f24070 */
[----:B------:R-:W-:Y:S01]  /*0ac0*/  @!P0 IMAD.IADD R5, R5, 0x1, -R16 ;  /* 0x0000000105058824 */ /* 0x000fe200078e0a10 */
[----:B------:R-:W-:-:S04]  /*0ad0*/  ISETP.GE.AND P0, PT, R6, RZ, PT ;  /* 0x000000ff0600720c */ /* 0x000fc80003f06270 */
[----:B------:R-:W-:-:S03]  /*0ae0*/  ISETP.GT.U32.AND P5, PT, R16, R5, PT ;  /* 0x000000051000720c */ /* 0x000fc60003fa4070 */
[----:B------:R-:W-:Y:S02]  /*0af0*/  @!P4 IMAD.IADD R19, R19, 0x1, -R18 ;  /* 0x000000011313c824 */ /* 0x000fe400078e0a12 */
[----:B------:R-:W-:Y:S01]  /*0b00*/  @!P1 IMAD.IADD R7, R7, 0x1, -R14 ;  /* 0x0000000107079824 */ /* 0x000fe200078e0a0e */
[----:B------:R-:W-:Y:S01]  /*0b10*/  ISETP.GE.AND P1, PT, R4, RZ, PT ;  /* 0x000000ff0400720c */ /* 0x000fe20003f26270 */
[----:B------:R-:W-:Y:S01]  /*0b20*/  @!P4 VIADD R8, R8, 0x1 ;  /* 0x000000010808c836 */ /* 0x000fe20000000000 */
[----:B------:R-:W-:Y:S01]  /*0b30*/  ISETP.GE.U32.AND P2, PT, R19, R18, PT ;  /* 0x000000121300720c */ /* 0x000fe20003f46070 */
[----:B------:R-:W-:Y:S01]  /*0b40*/  IMAD.MOV R4, RZ, RZ, -R4 ;  /* 0x000000ffff047224 */ /* 0x000fe200078e0a04 */
[----:B------:R-:W-:Y:S02]  /*0b50*/  ISETP.GT.U32.AND P3, PT, R14, R7, PT ;  /* 0x000000070e00720c */ /* 0x000fe40003f64070 */
[----:B------:R-:W-:Y:S01]  /*0b60*/  ISETP.NE.AND P4, PT, R15, RZ, PT ;  /* 0x000000ff0f00720c */ /* 0x000fe20003f85270 */
[----:B------:R-:W-:Y:S01]  /*0b70*/  IMAD R4, R17, R4, R2 ;  /* 0x0000000411047224 */ /* 0x000fe200078e0202 */
[----:B------:R-:W-:-:S02]  /*0b80*/  @!P5 IADD3 R5, PT, PT, R5, -R16, RZ ;  /* 0x800000100505d210 */ /* 0x000fc40007ffe0ff */
[----:B------:R-:W-:Y:S01]  /*0b90*/  ISETP.NE.AND P5, PT, R12, RZ, PT ;  /* 0x000000ff0c00720c */ /* 0x000fe20003fa5270 */
[----:B------:R-:W-:Y:S02]  /*0ba0*/  IMAD R10, R4, R10, -R13 ;  /* 0x0000000a040a7224 */ /* 0x000fe400078e0a0d */
[----:B------:R-:W-:Y:S02]  /*0bb0*/  @!P1 IMAD.MOV R5, RZ, RZ, -R5 ;  /* 0x000000ffff059224 */ /* 0x000fe400078e0a05 */
[----:B------:R-:W-:Y:S01]  /*0bc0*/  @P2 VIADD R8, R8, 0x1 ;  /* 0x0000000108082836 */ /* 0x000fe20000000000 */
[----:B------:R-:W-:Y:S01]  /*0bd0*/  ISETP.NE.AND P2, PT, R3, RZ, PT ;  /* 0x000000ff0300720c */ /* 0x000fe20003f45270 */
[----:B------:R-:W-:Y:S02]  /*0be0*/  @!P3 IMAD.IADD R7, R7, 0x1, -R14 ;  /* 0x000000010707b824 */ /* 0x000fe400078e0a0e */
[----:B------:R-:W-:Y:S01]  /*0bf0*/  IMAD.MOV.U32 R4, RZ, RZ, RZ ;  /* 0x000000ffff047224 */ /* 0x000fe200078e00ff */
[----:B------:R-:W-:Y:S01]  /*0c00*/  @!P0 IADD3 R8, PT, PT, -R8, RZ, RZ ;  /* 0x000000ff08088210 */ /* 0x000fe20007ffe1ff */
[----:B------:R-:W-:Y:S01]  /*0c10*/  @!P6 IMAD.MOV R7, RZ, RZ, -R7 ;  /* 0x000000ffff07e224 */ /* 0x000fe200078e0a07 */
[----:B------:R-:W-:-:S02]  /*0c20*/  @!P4 LOP3.LUT R8, RZ, R15, RZ, 0x33, !PT ;  /* 0x0000000fff08c212 */ /* 0x000fc400078e33ff */
[----:B------:R-:W-:-:S05]  /*0c30*/  @!P5 LOP3.LUT R5, RZ, R12, RZ, 0x33, !PT ;  /* 0x0000000cff05d212 */ /* 0x000fca00078e33ff */
[----:B------:R-:W-:Y:S01]  /*0c40*/  IMAD R0, R5, R11, -R0 ;  /* 0x0000000b05007224 */ /* 0x000fe200078e0a00 */
[----:B------:R-:W-:Y:S01]  /*0c50*/  @!P2 LOP3.LUT R7, RZ, R3, RZ, 0x33, !PT ;  /* 0x00000003ff07a212 */ /* 0x000fe200078e33ff */
[----:B------:R-:W-:Y:S01]  /*0c60*/  IMAD.MOV.U32 R5, RZ, RZ, RZ ;  /* 0x000000ffff057224 */ /* 0x000fe200078e00ff */
[----:B0-----:R-:W-:Y:S06]  /*0c70*/  BRA.U !UP0, `(.L_x_0) ;  /* 0x0000000908907547 */ /* 0x001fec000b800000 */
[----:B------:R-:W-:Y:S01]  /*0c80*/  UISETP.GE.AND UP0, UPT, UR6, 0x1, UPT ;  /* 0x000000010600788c */ /* 0x000fe2000bf06270 */
[----:B------:R-:W-:-:S08]  /*0c90*/  IMAD R3, R8, R3, R7 ;  /* 0x0000000308037224 */ /* 0x000fd000078e0207 */
[----:B------:R-:W-:Y:S05]  /*0ca0*/  BRA.U !UP0, `(.L_x_0) ;  /* 0x0000000908847547 */ /* 0x000fea000b800000 */
[----:B------:R-:W-:Y:S01]  /*0cb0*/  ULOP3.LUT UR7, UR6, 0x7, URZ, 0xc0, !UPT ;  /* 0x0000000706077892 */ /* 0x000fe2000f8ec0ff */
[----:B------:R-:W-:Y:S01]  /*0cc0*/  CS2R R4, SRZ ;  /* 0x0000000000047805 */ /* 0x000fe2000001ff00 */
[----:B------:R-:W-:Y:S02]  /*0cd0*/  ULOP3.LUT UR8, UR6, 0x3, URZ, 0xc0, !UPT ;  /* 0x0000000306087892 */ /* 0x000fe4000f8ec0ff */
[----:B------:R-:W-:Y:S02]  /*0ce0*/  UIADD3 UR4, UPT, UPT, UR7, -0x1, URZ ;  /* 0xffffffff07047890 */ /* 0x000fe4000fffe0ff */
[----:B------:R-:W-:Y:S02]  /*0cf0*/  ULOP3.LUT UR6, UR6, 0x7ffffff8, URZ, 0xc0, !UPT ;  /* 0x7ffffff806067892 */ /* 0x000fe4000f8ec0ff */
[----:B------:R-:W-:-:S03]  /*0d00*/  UISETP.GE.U32.AND UP1, UPT, UR4, 0x3, UPT ;  /* 0x000000030400788c */ /* 0x000fc6000bf26070 */
[----:B------:R-:W-:-:S08]  /*0d10*/  UMOV UR4, URZ ;  /* 0x000000ff00047c82 */ /* 0x000fd00008000000 */
.L_x_7:
[----:B------:R-:W0:Y:S01]  /*0d20*/  LDCU.64 UR12, c[0x0][0x3a0] ;  /* 0x00007400ff0c77ac */ /* 0x000e220008000a00 */
[----:B------:R-:W-:Y:S01]  /*0d30*/  VIADD R6, R0, UR4 ;  /* 0x0000000400067c36 */ /* 0x000fe20008000000 */
[----:B------:R-:W1:Y:S01]  /*0d40*/  LDCU UR5, c[0x0][0x398] ;  /* 0x00007300ff0577ac */ /* 0x000e620008000800 */
[----:B------:R-:W-:Y:S02]  /*0d50*/  UIADD3 UR4, UPT, UPT, UR4, 0x1, URZ ;  /* 0x0000000104047890 */ /* 0x000fe4000fffe0ff */
[----:B0-----:R-:W-:Y:S02]  /*0d60*/  UISETP.GE.U32.AND UP2, UPT, UR13, 0x8, UPT ;  /* 0x000000080d00788c */ /* 0x001fe4000bf46070 */
[----:B------:R-:W-:Y:S01]  /*0d70*/  UISETP.NE.AND UP0, UPT, UR4, UR12, UPT ;  /* 0x0000000c0400728c */ /* 0x000fe2000bf05270 */
[----:B-1----:R-:W-:Y:S01]  /*0d80*/  ISETP.GE.AND P0, PT, R6, UR5, PT ;  /* 0x0000000506007c0c */ /* 0x002fe2000bf06270 */
[----:B------:R-:W-:Y:S01]  /*0d90*/  IMAD R11, R3, UR5, R6 ;  /* 0x00000005030b7c24 */ /* 0x000fe2000f8e0206 */
[----:B------:R-:W-:-:S02]  /*0da0*/  UMOV UR5, URZ ;  /* 0x000000ff00057c82 */ /* 0x000fc40008000000 */
[----:B------:R-:W-:Y:S02]  /*0db0*/  ISETP.GT.AND P0, PT, R6, -0x1, !P0 ;  /* 0xffffffff0600780c */ /* 0x000fe40004704270 */
[----:B------:R-:W-:Y:S11]  /*0dc0*/  BRA.U !UP2, `(.L_x_1) ;  /* 0x000000050a047547 */ /* 0x000ff6000b800000 */
[----:B------:R-:W0:Y:S01]  /*0dd0*/  LDC.64 R6, c[0x0][0x380] ;  /* 0x0000e000ff067b82 */ /* 0x000e220000000a00 */
[----:B------:R-:W1:Y:S01]  /*0de0*/  LDCU UR9, c[0x0][0x39c] ;  /* 0x00007380ff0977ac */ /* 0x000e620008000800 */
[----:B------:R-:W-:-:S05]  /*0df0*/  UMOV UR5, URZ ;  /* 0x000000ff00057c82 */ /* 0x000fca0008000000 */
.L_x_2:
[----:B------:R-:W-:-:S04]  /*0e00*/  IADD3 R18, PT, PT, R10, UR5, RZ ;  /* 0x000000050a127c10 */ /* 0x000fc8000fffe0ff */
[C---:B-1----:R-:W-:Y:S01]  /*0e10*/  ISETP.GE.AND P6, PT, R18.reuse, UR9, PT ;  /* 0x0000000912007c0c */ /* 0x042fe2000bfc6270 */
[C---:B------:R-:W-:Y:S02]  /*0e20*/  VIADD R8, R18.reuse, 0x1 ;  /* 0x0000000112087836 */ /* 0x040fe40000000000 */
[----:B------:R-:W-:Y:S01]  /*0e30*/  IMAD R9, R11, UR9, R18 ;  /* 0x000000090b097c24 */ /* 0x000fe2000f8e0212 */
[----:B------:R-:W-:Y:S02]  /*0e40*/  ISETP.GT.AND P6, PT, R18, -0x1, !P6 ;  /* 0xffffffff1200780c */ /* 0x000fe400077c4270 */
[C---:B------:R-:W-:Y:S02]  /*0e50*/  ISETP.GE.AND P3, PT, R8.reuse, UR9, PT ;  /* 0x0000000908007c0c */ /* 0x040fe4000bf66270 */
[----:B------:R-:W-:Y:S02]  /*0e60*/  PLOP3.LUT P6, PT, P0, P6, PT, 0x80, 0x8 ;  /* 0x000000000008781c */ /* 0x000fe400007cd070 */
[----:B------:R-:W-:Y:S01]  /*0e70*/  ISETP.GT.AND P3, PT, R8, -0x1, !P3 ;  /* 0xffffffff0800780c */ /* 0x000fe20005f64270 */
[----:B0-----:R-:W-:-:S03]  /*0e80*/  IMAD.WIDE R8, R9, 0x4, R6 ;  /* 0x0000000409087825 */ /* 0x001fc600078e0206 */
[----:B------:R-:W-:-:S07]  /*0e90*/  PLOP3.LUT P3, PT, P0, P3, PT, 0x80, 0x8 ;  /* 0x000000000008781c */ /* 0x000fce0000767070 */
[----:B------:R-:W2:Y:S06]  /*0ea0*/  @P6 LDG.E R12, desc[UR10][R8.64] ;  /* 0x0000000a080c6981 */ /* 0x000eac000c1e1900 */
[----:B------:R-:W3:Y:S01]  /*0eb0*/  @P3 LDG.E R14, desc[UR10][R8.64+0x4] ;  /* 0x0000040a080e3981 */ /* 0x000ee2000c1e1900 */
[C---:B------:R-:W-:Y:S02]  /*0ec0*/  VIADD R13, R18.reuse, 0x2 ;  /* 0x00000002120d7836 */ /* 0x040fe40000000000 */
[C---:B------:R-:W-:Y:S02]  /*0ed0*/  VIADD R15, R18.reuse, 0x3 ;  /* 0x00000003120f7836 */ /* 0x040fe40000000000 */
[----:B------:R-:W-:Y:S01]  /*0ee0*/  VIADD R16, R18, 0x4 ;  /* 0x0000000412107836 */ /* 0x000fe20000000000 */
[----:B------:R-:W-:Y:S01]  /*0ef0*/  ISETP.GE.AND P1, PT, R13, UR9, PT ;  /* 0x000000090d007c0c */ /* 0x000fe2000bf26270 */
[----:B------:R-:W-:Y:S01]  /*0f00*/  @P6 VIADD R4, R4, 0x1 ;  /* 0x0000000104046836 */ /* 0x000fe20000000000 */
[----:B------:R-:W-:-:S02]  /*0f10*/  ISETP.GE.AND P4, PT, R15, UR9, PT ;  /* 0x000000090f007c0c */ /* 0x000fc4000bf86270 */
[----:B------:R-:W-:Y:S01]  /*0f20*/  ISETP.GT.AND P1, PT, R13, -0x1, !P1 ;  /* 0xffffffff0d00780c */ /* 0x000fe20004f24270 */
[----:B------:R-:W-:Y:S01]  /*0f30*/  @P3 VIADD R4, R4, 0x1 ;  /* 0x0000000104043836 */ /* 0x000fe20000000000 */
[----:B------:R-:W-:Y:S02]  /*0f40*/  IADD3 R13, PT, PT, R18, 0x5, RZ ;  /* 0x00000005120d7810 */ /* 0x000fe40007ffe0ff */
[----:B------:R-:W-:Y:S02]  /*0f50*/  ISETP.GE.AND P2, PT, R16, UR9, PT ;  /* 0x0000000910007c0c */ /* 0x000fe4000bf46270 */
[----:B------:R-:W-:Y:S02]  /*0f60*/  ISETP.GT.AND P4, PT, R15, -0x1, !P4 ;  /* 0xffffffff0f00780c */ /* 0x000fe40006784270 */
[----:B------:R-:W-:Y:S02]  /*0f70*/  PLOP3.LUT P1, PT, P0, P1, PT, 0x80, 0x8 ;  /* 0x000000000008781c */ /* 0x000fe40000723070 */
[----:B------:R-:W-:-:S02]  /*0f80*/  ISETP.GE.AND P5, PT, R13, UR9, PT ;  /* 0x000000090d007c0c */ /* 0x000fc4000bfa6270 */
[----:B------:R-:W-:Y:S02]  /*0f90*/  ISETP.GT.AND P2, PT, R16, -0x1, !P2 ;  /* 0xffffffff1000780c */ /* 0x000fe40005744270 */
[----:B------:R-:W-:Y:S02]  /*0fa0*/  PLOP3.LUT P4, PT, P0, P4, PT, 0x80, 0x8 ;  /* 0x000000000008781c */ /* 0x000fe40000789070 */
[----:B------:R-:W-:Y:S01]  /*0fb0*/  ISETP.GT.AND P5, PT, R13, -0x1, !P5 ;  /* 0xffffffff0d00780c */ /* 0x000fe20006fa4270 */
[----:B------:R-:W-:Y:S01]  /*0fc0*/  VIADD R13, R18, 0x7 ;  /* 0x00000007120d7836 */ /* 0x000fe20000000000 */
[----:B------:R-:W-:Y:S02]  /*0fd0*/  PLOP3.LUT P2, PT, P0, P2, PT, 0x80, 0x8 ;  /* 0x000000000008781c */ /* 0x000fe40000745070 */
[----:B------:R-:W-:-:S11]  /*0fe0*/  PLOP3.LUT P5, PT, P0, P5, PT, 0x80, 0x8 ;  /* 0x000000000008781c */ /* 0x000fd600007ab070 */
[----:B------:R-:W4:Y:S01]  /*0ff0*/  @P2 LDG.E R16, desc[UR10][R8.64+0x10] ;  /* 0x0000100a08102981 */ /* 0x000f22000c1e1900 */
[----:B--2---:R-:W-:Y:S01]  /*1000*/  @P6 FADD R5, R5, R12 ;  /* 0x0000000c05056221 */ /* 0x004fe20000000000 */
[----:B------:R-:W-:Y:S02]  /*1010*/  VIADD R12, R18, 0x6 ;  /* 0x00000006120c7836 */ /* 0x000fe40000000000 */
[----:B------:R-:W2:Y:S03]  /*1020*/  @P5 LDG.E R18, desc[UR10][R8.64+0x14] ;  /* 0x0000140a08125981 */ /* 0x000ea6000c1e1900 */
[C---:B------:R-:W-:Y:S01]  /*1030*/  ISETP.GE.AND P6, PT, R12.reuse, UR9, PT ;  /* 0x000000090c007c0c */ /* 0x040fe2000bfc6270 */
[----:B---3--:R-:W-:Y:S01]  /*1040*/  @P3 FADD R5, R5, R14 ;  /* 0x0000000e05053221 */ /* 0x008fe20000000000 */
[----:B------:R-:W-:Y:S01]  /*1050*/  ISETP.GE.AND P3, PT, R13, UR9, PT ;  /* 0x000000090d007c0c */ /* 0x000fe2000bf66270 */
[----:B------:R-:W3:Y:S01]  /*1060*/  @P4 LDG.E R14, desc[UR10][R8.64+0xc] ;  /* 0x00000c0a080e4981 */ /* 0x000ee2000c1e1900 */
[----:B------:R-:W-:-:S03]  /*1070*/  ISETP.GT.AND P6, PT, R12, -0x1, !P6 ;  /* 0xffffffff0c00780c */ /* 0x000fc600077c4270 */
[----:B------:R-:W5:Y:S01]  /*1080*/  @P1 LDG.E R12, desc[UR10][R8.64+0x8] ;  /* 0x0000080a080c1981 */ /* 0x000f62000c1e1900 */
[----:B------:R-:W-:Y:S02]  /*1090*/  PLOP3.LUT P6, PT, P0, P6, PT, 0x80, 0x8 ;  /* 0x000000000008781c */ /* 0x000fe400007cd070 */
[----:B------:R-:W-:-:S04]  /*10a0*/  ISETP.GT.AND P3, PT, R13, -0x1, !P3 ;  /* 0xffffffff0d00780c */ /* 0x000fc80005f64270 */
[----:B------:R-:W-:-:S07]  /*10b0*/  PLOP3.LUT P3, PT, P0, P3, PT, 0x80, 0x8 ;  /* 0x000000000008781c */ /* 0x000fce0000767070 */
[----:B------:R-:W2:Y:S06]  /*10c0*/  @P6 LDG.E R20, desc[UR10][R8.64+0x18] ;  /* 0x0000180a08146981 */ /* 0x000eac000c1e1900 */
[----:B------:R-:W2:Y:S01]  /*10d0*/  @P3 LDG.E R22, desc[UR10][R8.64+0x1c] ;  /* 0x00001c0a08163981 */ /* 0x000ea2000c1e1900 */
[----:B------:R-:W-:Y:S01]  /*10e0*/  @P1 IADD3 R4, PT, PT, R4, 0x1, RZ ;  /* 0x0000000104041810 */ /* 0x000fe20007ffe0ff */
[----:B------:R-:W-:-:S04]  /*10f0*/  UIADD3 UR5, UPT, UPT, UR5, 0x8, URZ ;  /* 0x0000000805057890 */ /* 0x000fc8000fffe0ff */
[----:B------:R-:W-:Y:S01]  /*1100*/  @P4 VIADD R4, R4, 0x1 ;  /* 0x0000000104044836 */ /* 0x000fe20000000000 */
[----:B------:R-:W-:-:S03]  /*1110*/  UISETP.NE.AND UP2, UPT, UR5, UR6, UPT ;  /* 0x000000060500728c */ /* 0x000fc6000bf45270 */
[----:B------:R-:W-:-:S04]  /*1120*/  @P2 VIADD R4, R4, 0x1 ;  /* 0x0000000104042836 */ /* 0x000fc80000000000 */
[----:B------:R-:W-:-:S04]  /*1130*/  @P5 VIADD R4, R4, 0x1 ;  /* 0x0000000104045836 */ /* 0x000fc80000000000 */
[----:B------:R-:W-:-:S05]  /*1140*/  @P6 VIADD R4, R4, 0x1 ;  /* 0x0000000104046836 */ /* 0x000fca0000000000 */
[----:B------:R-:W-:Y:S01]  /*1150*/  @P3 IADD3 R4, PT, PT, R4, 0x1, RZ ;  /* 0x0000000104043810 */ /* 0x000fe20007ffe0ff */
[----:B-----5:R-:W-:-:S04]  /*1160*/  @P1 FADD R5, R5, R12 ;  /* 0x0000000c05051221 */ /* 0x020fc80000000000 */
[----:B---3--:R-:W-:-:S04]  /*1170*/  @P4 FADD R5, R5, R14 ;  /* 0x0000000e05054221 */ /* 0x008fc80000000000 */
[----:B----4-:R-:W-:-:S04]  /*1180*/  @P2 FADD R5, R5, R16 ;  /* 0x0000001005052221 */ /* 0x010fc80000000000 */
[----:B--2---:R-:W-:-:S04]  /*1190*/  @P5 FADD R5, R5, R18 ;  /* 0x0000001205055221 */ /* 0x004fc80000000000 */
[----:B------:R-:W-:-:S04]  /*11a0*/  @P6 FADD R5, R5, R20 ;  /* 0x0000001405056221 */ /* 0x000fc80000000000 */
[----:B------:R-:W-:Y:S01]  /*11b0*/  @P3 FADD R5, R5, R22 ;  /* 0x0000001605053221 */ /* 0x000fe20000000000 */
[----:B------:R-:W-:Y:S06]  /*11c0*/  BRA.U UP2, `(.L_x_2) ;  /* 0xfffffffd020c7547 */ /* 0x000fec000b83ffff */
[----:B------:R-:W-:-:S05]  /*11d0*/  UMOV UR5, UR6 ;  /* 0x0000000600057c82 */ /* 0x000fca0008000000 */
.L_x_1:
[----:B------:R-:W-:-:S09]  /*11e0*/  UISETP.NE.AND UP2, UPT, UR7, URZ, UPT ;  /* 0x000000ff0700728c */ /* 0x000fd2000bf45270 */
[----:B------:R-:W-:Y:S05]  /*11f0*/  BRA.U !UP2, `(.L_x_3) ;  /* 0x000000050a287547 */ /* 0x000fea000b800000 */
[----:B------:R-:W-:Y:S01]  /*1200*/  UISETP.NE.AND UP2, UPT, UR8, URZ, UPT ;  /* 0x000000ff0800728c */ /* 0x000fe2000bf45270 */
[----:B------:R-:W-:Y:S10]  /*1210*/  BRA.U !UP1, `(.L_x_4) ;  /* 0x0000000109847547 */ /* 0x000ff4000b800000 */
[----:B------:R-:W0:Y:S01]  /*1220*/  LDCU UR9, c[0x0][0x39c] ;  /* 0x00007380ff0977ac */ /* 0x000e220008000800 */
[----:B------:R-:W1:Y:S01]  /*1230*/  LDC.64 R6, c[0x0][0x380] ;  /* 0x0000e000ff067b82 */ /* 0x000e620000000a00 */
[----:B------:R-:W-:-:S04]  /*1240*/  VIADD R8, R10, UR5 ;  /* 0x000000050a087c36 */ /* 0x000fc80008000000 */
[C---:B------:R-:W-:Y:S02]  /*1250*/  VIADD R9, R8.reuse, 0x1 ;  /* 0x0000000108097836 */ /* 0x040fe40000000000 */
[C---:B------:R-:W-:Y:S02]  /*1260*/  VIADD R12, R8.reuse, 0x2 ;  /* 0x00000002080c7836 */ /* 0x040fe40000000000 */
[C---:B------:R-:W-:Y:S01]  /*1270*/  VIADD R13, R8.reuse, 0x3 ;  /* 0x00000003080d7836 */ /* 0x040fe20000000000 */
[C---:B0-----:R-:W-:Y:S02]  /*1280*/  ISETP.GE.AND P1, PT, R8.reuse, UR9, PT ;  /* 0x0000000908007c0c */ /* 0x041fe4000bf26270 */
[----:B------:R-:W-:Y:S02]  /*1290*/  ISETP.GE.AND P2, PT, R9, UR9, PT ;  /* 0x0000000909007c0c */ /* 0x000fe4000bf46270 */
[----:B------:R-:W-:Y:S02]  /*12a0*/  ISETP.GT.AND P1, PT, R8, -0x1, !P1 ;  /* 0xffffffff0800780c */ /* 0x000fe40004f24270 */
[----:B------:R-:W-:-:S02]  /*12b0*/  ISETP.GE.AND P3, PT, R12, UR9, PT ;  /* 0x000000090c007c0c */ /* 0x000fc4000bf66270 */
[----:B------:R-:W-:Y:S01]  /*12c0*/  ISETP.GT.AND P2, PT, R9, -0x1, !P2 ;  /* 0xffffffff0900780c */ /* 0x000fe20005744270 */
[----:B------:R-:W-:Y:S01]  /*12d0*/  IMAD R9, R11, UR9, R8 ;  /* 0x000000090b097c24 */ /* 0x000fe2000f8e0208 */
[----:B------:R-:W-:Y:S02]  /*12e0*/  PLOP3.LUT P1, PT, P0, P1, PT, 0x80, 0x8 ;  /* 0x000000000008781c */ /* 0x000fe40000723070 */
[----:B------:R-:W-:Y:S01]  /*12f0*/  ISETP.GT.AND P3, PT, R12, -0x1, !P3 ;  /* 0xffffffff0c00780c */ /* 0x000fe20005f64270 */
[----:B-1----:R-:W-:Y:S01]  /*1300*/  IMAD.WIDE R6, R9, 0x4, R6 ;  /* 0x0000000409067825 */ /* 0x002fe200078e0206 */
[C---:B------:R-:W-:Y:S02]  /*1310*/  ISETP.GE.AND P4, PT, R13.reuse, UR9, PT ;  /* 0x000000090d007c0c */ /* 0x040fe4000bf86270 */
[----:B------:R-:W-:Y:S02]  /*1320*/  PLOP3.LUT P2, PT, P0, P2, PT, 0x80, 0x8 ;  /* 0x000000000008781c */ /* 0x000fe40000745070 */
[----:B------:R-:W-:-:S02]  /*1330*/  ISETP.GT.AND P4, PT, R13, -0x1, !P4 ;  /* 0xffffffff0d00780c */ /* 0x000fc40006784270 */
[----:B------:R-:W-:Y:S02]  /*1340*/  PLOP3.LUT P3, PT, P0, P3, PT, 0x80, 0x8 ;  /* 0x000000000008781c */ /* 0x000fe40000767070 */
[----:B------:R-:W-:Y:S01]  /*1350*/  PLOP3.LUT P4, PT, P0, P4, PT, 0x80, 0x8 ;  /* 0x000000000008781c */ /* 0x000fe20000789070 */
[----:B------:R-:W2:Y:S06]  /*1360*/  @P1 LDG.E R8, desc[UR10][R6.64] ;  /* 0x0000000a06081981 */ /* 0x000eac000c1e1900 */
[----:B------:R-:W3:Y:S04]  /*1370*/  @P2 LDG.E R12, desc[UR10][R6.64+0x4] ;  /* 0x0000040a060c2981 */ /* 0x000ee8000c1e1900 */
[----:B------:R-:W4:Y:S04]  /*1380*/  @P3 LDG.E R14, desc[UR10][R6.64+0x8] ;  /* 0x0000080a060e3981 */ /* 0x000f28000c1e1900 */
[----:B------:R-:W5:Y:S01]  /*1390*/  @P4 LDG.E R16, desc[UR10][R6.64+0xc] ;  /* 0x00000c0a06104981 */ /* 0x000f62000c1e1900 */
[----:B------:R-:W-:Y:S01]  /*13a0*/  @P1 IADD3 R4, PT, PT, R4, 0x1, RZ ;  /* 0x0000000104041810 */ /* 0x000fe20007ffe0ff */
[----:B------:R-:W-:-:S04]  /*13b0*/  UIADD3 UR5, UPT, UPT, UR5, 0x4, URZ ;  /* 0x0000000405057890 */ /* 0x000fc8000fffe0ff */
[----:B------:R-:W-:-:S04]  /*13c0*/  @P2 VIADD R4, R4, 0x1 ;  /* 0x0000000104042836 */ /* 0x000fc80000000000 */
[----:B------:R-:W-:-:S04]  /*13d0*/  @P3 VIADD R4, R4, 0x1 ;  /* 0x0000000104043836 */ /* 0x000fc80000000000 */
[----:B------:R-:W-:Y:S02]  /*13e0*/  @P4 VIADD R4, R4, 0x1 ;  /* 0x0000000104044836 */ /* 0x000fe40000000000 */
[----:B--2---:R-:W-:-:S04]  /*13f0*/  @P1 FADD R5, R5, R8 ;  /* 0x0000000805051221 */ /* 0x004fc80000000000 */
[----:B---3--:R-:W-:-:S04]  /*1400*/  @P2 FADD R5, R5, R12 ;  /* 0x0000000c05052221 */ /* 0x008fc80000000000 */
[----:B----4-:R-:W-:-:S04]  /*1410*/  @P3 FADD R5, R5, R14 ;  /* 0x0000000e05053221 */ /* 0x010fc80000000000 */
[----:B-----5:R-:W-:-:S07]  /*1420*/  @P4 FADD R5, R5, R16 ;  /* 0x0000001005054221 */ /* 0x020fce0000000000 */
.L_x_4:
[----:B------:R-:W-:Y:S05]  /*1430*/  BRA.U !UP2, `(.L_x_3) ;  /* 0x000000010a987547 */ /* 0x000fea000b800000 */
[----:B------:R-:W0:Y:S01]  /*1440*/  LDCU UR9, c[0x0][0x3a4] ;  /* 0x00007480ff0977ac */ /* 0x000e220008000800 */
[----:B------:R-:W-:Y:S02]  /*1450*/  UISETP.NE.AND UP2, UPT, UR8, 0x1, UPT ;  /* 0x000000010800788c */ /* 0x000fe4000bf45270 */
[----:B0-----:R-:W-:-:S07]  /*1460*/  ULOP3.LUT UP3, URZ, UR9, 0x1, URZ, 0xc0, !UPT ;  /* 0x0000000109ff7892 */ /* 0x001fce000f86c0ff */
[----:B------:R-:W-:Y:S05]  /*1470*/  BRA.U !UP2, `(.L_x_5) ;  /* 0x000000010a4c7547 */ /* 0x000fea000b800000 */
[----:B------:R-:W0:Y:S01]  /*1480*/  LDCU UR9, c[0x0][0x39c] ;  /* 0x00007380ff0977ac */ /* 0x000e220008000800 */
[----:B------:R-:W1:Y:S01]  /*1490*/  LDC.64 R6, c[0x0][0x380] ;  /* 0x0000e000ff067b82 */ /* 0x000e620000000a00 */
[----:B------:R-:W-:-:S05]  /*14a0*/  VIADD R8, R10, UR5 ;  /* 0x000000050a087c36 */ /* 0x000fca0008000000 */
[C---:B------:R-:W-:Y:S02]  /*14b0*/  IADD3 R9, PT, PT, R8.reuse, 0x1, RZ ;  /* 0x0000000108097810 */ /* 0x040fe40007ffe0ff */
[C---:B0-----:R-:W-:Y:S02]  /*14c0*/  ISETP.GE.AND P1, PT, R8.reuse, UR9, PT ;  /* 0x0000000908007c0c */ /* 0x041fe4000bf26270 */
[C---:B------:R-:W-:Y:S02]  /*14d0*/  ISETP.GE.AND P2, PT, R9.reuse, UR9, PT ;  /* 0x0000000909007c0c */ /* 0x040fe4000bf46270 */
[----:B------:R-:W-:Y:S02]  /*14e0*/  ISETP.GT.AND P1, PT, R8, -0x1, !P1 ;  /* 0xffffffff0800780c */ /* 0x000fe40004f24270 */
[----:B------:R-:W-:Y:S01]  /*14f0*/  ISETP.GT.AND P2, PT, R9, -0x1, !P2 ;  /* 0xffffffff0900780c */ /* 0x000fe20005744270 */
[----:B------:R-:W-:Y:S01]  /*1500*/  IMAD R9, R11, UR9, R8 ;  /* 0x000000090b097c24 */ /* 0x000fe2000f8e0208 */
[----:B------:R-:W-:-:S02]  /*1510*/  PLOP3.LUT P1, PT, P0, P1, PT, 0x80, 0x8 ;  /* 0x000000000008781c */ /* 0x000fc40000723070 */
[----:B------:R-:W-:Y:S01]  /*1520*/  PLOP3.LUT P2, PT, P0, P2, PT, 0x80, 0x8 ;  /* 0x000000000008781c */ /* 0x000fe20000745070 */
[----:B-1----:R-:W-:-:S10]  /*1530*/  IMAD.WIDE R6, R9, 0x4, R6 ;  /* 0x0000000409067825 */ /* 0x002fd400078e0206 */
[----:B------:R-:W2:Y:S04]  /*1540*/  @P1 LDG.E R8, desc[UR10][R6.64] ;  /* 0x0000000a06081981 */ /* 0x000ea8000c1e1900 */
[----:B------:R-:W3:Y:S01]  /*1550*/  @P2 LDG.E R12, desc[UR10][R6.64+0x4] ;  /* 0x0000040a060c2981 */ /* 0x000ee2000c1e1900 */
[----:B------:R-:W-:Y:S01]  /*1560*/  @P1 VIADD R4, R4, 0x1 ;  /* 0x0000000104041836 */ /* 0x000fe20000000000 */
[----:B------:R-:W-:-:S03]  /*1570*/  UIADD3 UR5, UPT, UPT, UR5, 0x2, URZ ;  /* 0x0000000205057890 */ /* 0x000fc6000fffe0ff */
[----:B------:R-:W-:Y:S02]  /*1580*/  @P2 VIADD R4, R4, 0x1 ;  /* 0x0000000104042836 */ /* 0x000fe40000000000 */
[----:B--2---:R-:W-:-:S04]  /*1590*/  @P1 FADD R5, R5, R8 ;  /* 0x0000000805051221 */ /* 0x004fc80000000000 */
[----:B---3--:R-:W-:-:S07]  /*15a0*/  @P2 FADD R5, R5, R12 ;  /* 0x0000000c05052221 */ /* 0x008fce0000000000 */
.L_x_5:
[----:B------:R-:W-:Y:S05]  /*15b0*/  BRA.U !UP3, `(.L_x_3) ;  /* 0x000000010b387547 */ /* 0x000fea000b800000 */
[----:B------:R-:W0:Y:S01]  /*15c0*/  LDCU UR9, c[0x0][0x39c] ;  /* 0x00007380ff0977ac */ /* 0x000e220008000800 */
[----:B------:R-:W-:Y:S01]  /*15d0*/  VIADD R8, R10, UR5 ;  /* 0x000000050a087c36 */ /* 0x000fe20008000000 */
[----:B------:R-:W-:Y:S04]  /*15e0*/  BSSY.RECONVERGENT B0, `(.L_x_3) ;  /* 0x000000b000007945 */ /* 0x000fe80003800200 */
[----:B0-----:R-:W-:-:S04]  /*15f0*/  ISETP.GE.AND P1, PT, R8, UR9, PT ;  /* 0x0000000908007c0c */ /* 0x001fc8000bf26270 */
[----:B------:R-:W-:-:S04]  /*1600*/  ISETP.GT.AND P1, PT, R8, -0x1, !P1 ;  /* 0xffffffff0800780c */ /* 0x000fc80004f24270 */
[----:B------:R-:W-:-:S13]  /*1610*/  PLOP3.LUT P1, PT, P0, P1, PT, 0x80, 0x8 ;  /* 0x000000000008781c */ /* 0x000fda0000723070 */
[----:B------:R-:W-:Y:S05]  /*1620*/  @!P1 BRA `(.L_x_6) ;  /* 0x0000000000189947 */ /* 0x000fea0003800000 */
[----:B------:R-:W0:Y:S01]  /*1630*/  LDC.64 R6, c[0x0][0x380] ;  /* 0x0000e000ff067b82 */ /* 0x000e220000000a00 */
[----:B------:R-:W-:-:S04]  /*1640*/  IMAD R11, R11, UR9, R8 ;  /* 0x000000090b0b7c24 */ /* 0x000fc8000f8e0208 */
[----:B0-----:R-:W-:-:S06]  /*1650*/  IMAD.WIDE R6, R11, 0x4, R6 ;  /* 0x000000040b067825 */ /* 0x001fcc00078e0206 */
[----:B------:R-:W2:Y:S01]  /*1660*/  LDG.E R6, desc[UR10][R6.64] ;  /* 0x0000000a06067981 */ /* 0x000ea2000c1e1900 */
[----:B------:R-:W-:Y:S02]  /*1670*/  VIADD R4, R4, 0x1 ;  /* 0x0000000104047836 */ /* 0x000fe40000000000 */
[----:B--2---:R-:W-:-:S07]  /*1680*/  FADD R5, R5, R6 ;  /* 0x0000000605057221 */ /* 0x004fce0000000000 */
.L_x_6:
[----:B------:R-:W-:Y:S05]  /*1690*/  BSYNC.RECONVERGENT B0 ;  /* 0x0000000000007941 */ /* 0x000fea0003800200 */
.L_x_3:
[----:B------:R-:W-:Y:S05]  /*16a0*/  BRA.U UP0, `(.L_x_7) ;  /* 0xfffffff5009c7547 */ /* 0x000fea000b83ffff */
[----:B------:R-:W-:-:S07]  /*16b0*/  I2FP.F32.S32 R4, R4 ;  /* 0x0000000400047245 */ /* 0x000fce0000201400 */
.L_x_0:
[----:B------:R-:W0:Y:S01]  /*16c0*/  MUFU.RCP R3, R4 ;  /* 0x0000000400037308 */ /* 0x000e220000001000 */
[----:B------:R-:W-:Y:S07]  /*16d0*/  BSSY.RECONVERGENT B0, `(.L_x_8) ;  /* 0x000000d000007945 */ /* 0x000fee0003800200 */
[----:B------:R-:W1:Y:S01]  /*16e0*/  FCHK P0, R5, R4 ;  /* 0x0000000405007302 */ /* 0x000e620000000000 */
[----:B0-----:R-:W-:-:S04]  /*16f0*/  FFMA R0, R3, -R4, 1 ;  /* 0x3f80000003007423 */ /* 0x001fc80000000804 */
[----:B------:R-:W-:-:S04]  /*1700*/  FFMA R0, R3, R0, R3 ;  /* 0x0000000003007223 */ /* 0x000fc80000000003 */
[----:B------:R-:W-:-:S04]  /*1710*/  FFMA R6, R0, R5, RZ ;  /* 0x0000000500067223 */ /* 0x000fc800000000ff */
[----:B------:R-:W-:-:S04]  /*1720*/  FFMA R3, R6, -R4, R5 ;  /* 0x8000000406037223 */ /* 0x000fc80000000005 */
[----:B------:R-:W-:Y:S01]  /*1730*/  FFMA R7, R0, R3, R6 ;  /* 0x0000000300077223 */ /* 0x000fe20000000006 */
[----:B-1----:R-:W-:Y:S06]  /*1740*/  @!P0 BRA `(.L_x_9) ;  /* 0x0000000000148947 */ /* 0x002fec0003800000 */
[----:B------:R-:W-:Y:S01]  /*1750*/  IMAD.MOV.U32 R3, RZ, RZ, R4 ;  /* 0x000000ffff037224 */ /* 0x000fe200078e0004 */
[----:B------:R-:W-:Y:S02]  /*1760*/  MOV R0, R5 ;  /* 0x0000000500007202 */ /* 0x000fe40000000f00 */
[----:B------:R-:W-:-:S07]  /*1770*/  MOV R4, 0x1790 ;  /* 0x0000179000047802 */ /* 0x000fce0000000f00 */
[----:B------:R-:W-:Y:S05]  /*1780*/  CALL.REL.NOINC `($__internal_0_$__cuda_sm3x_div_rn_noftz_f32_slowpath) ;  /* 0x0000000000187944 */ /* 0x000fea0003c00000 */
[----:B------:R-:W-:-:S07]  /*1790*/  IMAD.MOV.U32 R7, RZ, RZ, R0 ;  /* 0x000000ffff077224 */ /* 0x000fce00078e0000 */
.L_x_9:
[----:B------:R-:W-:Y:S05]  /*17a0*/  BSYNC.RECONVERGENT B0 ;  /* 0x0000000000007941 */ /* 0x000fea0003800200 */
.L_x_8:
[----:B------:R-:W0:Y:S02]  /*17b0*/  LDC.64 R4, c[0x0][0x388] ;  /* 0x0000e200ff047b82 */ /* 0x000e240000000a00 */
[----:B0-----:R-:W-:-:S05]  /*17c0*/  IMAD.WIDE R2, R2, 0x4, R4 ;  /* 0x0000000402027825 */ /* 0x001fca00078e0204 */
[----:B------:R-:W-:Y:S01]  /*17d0*/  STG.E desc[UR10][R2.64], R7 ;  /* 0x0000000702007986 */ /* 0x000fe2000c10190a */
[----:B------:R-:W-:Y:S05]  /*17e0*/  EXIT ;  /* 0x000000000000794d */ /* 0x000fea0003800000 */
        .weak           $__internal_0_$__cuda_sm3x_div_rn_noftz_f32_slowpath
        .type           $__internal_0_$__cuda_sm3x_div_rn_noftz_f32_slowpath,@function
        .size           $__internal_0_$__cuda_sm3x_div_rn_noftz_f32_slowpath,(.L_x_153 - $__internal_0_$__cuda_sm3x_div_rn_noftz_f32_slowpath)
$__internal_0_$__cuda_sm3x_div_rn_noftz_f32_slowpath:
[----:B------:R-:W-:Y:S01]  /*17f0*/  SHF.R.U32.HI R6, RZ, 0x17, R3 ;  /* 0x00000017ff067819 */ /* 0x000fe20000011603 */
[----:B------:R-:W-:Y:S01]  /*1800*/  BSSY.RECONVERGENT B1, `(.L_x_10) ;  /* 0x0000062000017945 */ /* 0x000fe20003800200 */
[----:B------:R-:W-:Y:S02]  /*1810*/  SHF.R.U32.HI R5, RZ, 0x17, R0 ;  /* 0x00000017ff057819 */ /* 0x000fe40000011600 */
[----:B------:R-:W-:Y:S02]  /*1820*/  LOP3.LUT R10, R6, 0xff, RZ, 0xc0, !PT ;  /* 0x000000ff060a7812 */ /* 0x000fe400078ec0ff */
[----:B------:R-:W-:-:S03]  /*1830*/  LOP3.LUT R8, R5, 0xff, RZ, 0xc0, !PT ;  /* 0x000000ff05087812 */ /* 0x000fc600078ec0ff */
[----:B------:R-:W-:Y:S02]  /*1840*/  VIADD R7, R10, 0xffffffff ;  /* 0xffffffff0a077836 */ /* 0x000fe40000000000 */
[----:B------:R-:W-:-:S03]  /*1850*/  VIADD R6, R8, 0xffffffff ;  /* 0xffffffff08067836 */ /* 0x000fc60000000000 */
[----:B------:R-:W-:-:S04]  /*1860*/  ISETP.GT.U32.AND P0, PT, R7, 0xfd, PT ;  /* 0x000000fd0700780c */ /* 0x000fc80003f04070 */
[----:B------:R-:W-:-:S13]  /*1870*/  ISETP.GT.U32.OR P0, PT, R6, 0xfd, P0 ;  /* 0x000000fd0600780c */ /* 0x000fda0000704470 */
[----:B------:R-:W-:Y:S01]  /*1880*/  @!P0 MOV R5, RZ ;  /* 0x000000ff00058202 */ /* 0x000fe20000000f00 */
[----:B------:R-:W-:Y:S06]  /*1890*/  @!P0 BRA `(.L_x_11) ;  /* 0x00000000005c8947 */ /* 0x000fec0003800000 */
[----:B------:R-:W-:Y:S02]  /*18a0*/  FSETP.GTU.FTZ.AND P0, PT, |R0|, +INF , PT ;  /* 0x7f8000000000780b */ /* 0x000fe40003f1c200 */
[----:B------:R-:W-:-:S04]  /*18b0*/  FSETP.GTU.FTZ.AND P1, PT, |R3|, +INF , PT ;  /* 0x7f8000000300780b */ /* 0x000fc80003f3c200 */
[----:B------:R-:W-:-:S13]  /*18c0*/  PLOP3.LUT P0, PT, P0, P1, PT, 0xf8, 0x8f ;  /* 0x00000000008f781c */ /* 0x000fda0000703f70 */
[----:B------:R-:W-:Y:S05]  /*18d0*/  @P0 BRA `(.L_x_12) ;  /* 0x00000004004c0947 */ /* 0x000fea0003800000 */
[----:B------:R-:W-:-:S13]  /*18e0*/  LOP3.LUT P0, RZ, R3, 0x7fffffff, R0, 0xc8, !PT ;  /* 0x7fffffff03ff7812 */ /* 0x000fda000780c800 */
[----:B------:R-:W-:Y:S05]  /*18f0*/  @!P0 BRA `(.L_x_13) ;  /* 0x00000004003c8947 */ /* 0x000fea0003800000 */
[C---:B------:R-:W-:Y:S02]  /*1900*/  FSETP.NEU.FTZ.AND P0, PT, |R0|.reuse, +INF , PT ;  /* 0x7f8000000000780b */ /* 0x040fe40003f1d200 */
[----:B------:R-:W-:Y:S02]  /*1910*/  FSETP.NEU.FTZ.AND P2, PT, |R3|, +INF , PT ;  /* 0x7f8000000300780b */ /* 0x000fe40003f5d200 */
[----:B------:R-:W-:-:S11]  /*1920*/  FSETP.NEU.FTZ.AND P1, PT, |R0|, +INF , PT ;  /* 0x7f8000000000780b */ /* 0x000fd60003f3d200 */
[----:B------:R-:W-:Y:S05]  /*1930*/  @!P2 BRA !P0, `(.L_x_13) ;  /* 0x00000004002ca947 */ /* 0x000fea0004000000 */
[----:B------:R-:W-:-:S04]  /*1940*/  LOP3.LUT P0, RZ, R0, 0x7fffffff, RZ, 0xc0, !PT ;  /* 0x7fffffff00ff7812 */ /* 0x000fc8000780c0ff */
[----:B------:R-:W-:-:S13]  /*1950*/  PLOP3.LUT P0, PT, P2, P0, PT, 0x2f, 0xf2 ;  /* 0x0000000000f2781c */ /* 0x000fda0001700577 */
[----:B------:R-:W-:Y:S05]  /*1960*/  @P0 BRA `(.L_x_14) ;  /* 0x0000000400180947 */ /* 0x000fea0003800000 */
[----:B------:R-:W-:-:S04]  /*1970*/  LOP3.LUT P0, RZ, R3, 0x7fffffff, RZ, 0xc0, !PT ;  /* 0x7fffffff03ff7812 */ /* 0x000fc8000780c0ff */
[----:B------:R-:W-:-:S13]  /*1980*/  PLOP3.LUT P0, PT, P1, P0, PT, 0x2f, 0xf2 ;  /* 0x0000000000f2781c */ /* 0x000fda0000f00577 */
[----:B------:R-:W-:Y:S05]  /*1990*/  @P0 BRA `(.L_x_15) ;  /* 0x0000000400000947 */ /* 0x000fea0003800000 */
[----:B------:R-:W-:Y:S02]  /*19a0*/  ISETP.GE.AND P0, PT, R6, RZ, PT ;  /* 0x000000ff0600720c */ /* 0x000fe40003f06270 */
[----:B------:R-:W-:-:S11]  /*19b0*/  ISETP.GE.AND P1, PT, R7, RZ, PT ;  /* 0x000000ff0700720c */ /* 0x000fd60003f26270 */
[----:B------:R-:W-:Y:S02]  /*19c0*/  @P0 IMAD.MOV.U32 R5, RZ, RZ, RZ ;  /* 0x000000ffff050224 */ /* 0x000fe400078e00ff */
[----:B------:R-:W-:Y:S01]  /*19d0*/  @!P0 FFMA R0, R0, 1.84467440737095516160e+19, RZ ;  /* 0x5f80000000008823 */ /* 0x000fe200000000ff */
[----:B------:R-:W-:Y:S02]  /*19e0*/  @!P0 IMAD.MOV.U32 R5, RZ, RZ, -0x40 ;  /* 0xffffffc0ff058424 */ /* 0x000fe400078e00ff */
[----:B------:R-:W-:Y:S02]  /*19f0*/  @!P1 FFMA R3, R3, 1.84467440737095516160e+19, RZ ;  /* 0x5f80000003039823 */ /* 0x000fe400000000ff */
[----:B------:R-:W-:-:S07]  /*1a00*/  @!P1 VIADD R5, R5, 0x40 ;  /* 0x0000004005059836 */ /* 0x000fce0000000000 */
.L_x_11:
[----:B------:R-:W-:Y:S01]  /*1a10*/  LEA R6, R10, 0xc0800000, 0x17 ;  /* 0xc08000000a067811 */ /* 0x000fe200078eb8ff */
[----:B------:R-:W-:Y:S04]  /*1a20*/  BSSY.RECONVERGENT B2, `(.L_x_16) ;  /* 0x0000036000027945 */ /* 0x000fe80003800200 */
[----:B------:R-:W-:Y:S01]  /*1a30*/  IMAD.IADD R6, R3, 0x1, -R6 ;  /* 0x0000000103067824 */ /* 0x000fe200078e0a06 */
[----:B------:R-:W-:-:S03]  /*1a40*/  IADD3 R3, PT, PT, R8, -0x7f, RZ ;  /* 0xffffff8108037810 */ /* 0x000fc60007ffe0ff */
[----:B------:R0:W1:Y:S01]  /*1a50*/  MUFU.RCP R7, R6 ;  /* 0x0000000600077308 */ /* 0x0000620000001000 */
[----:B------:R-:W-:Y:S01]  /*1a60*/  FADD.FTZ R9, -R6, -RZ ;  /* 0x800000ff06097221 */ /* 0x000fe20000010100 */
[C---:B------:R-:W-:Y:S01]  /*1a70*/  IMAD R0, R3.reuse, -0x800000, R0 ;  /* 0xff80000003007824 */ /* 0x040fe200078e0200 */
[----:B0-----:R-:W-:-:S05]  /*1a80*/  IADD3 R6, PT, PT, R3, 0x7f, -R10 ;  /* 0x0000007f03067810 */ /* 0x001fca0007ffe80a */
[----:B------:R-:W-:Y:S02]  /*1a90*/  IMAD.IADD R6, R6, 0x1, R5 ;  /* 0x0000000106067824 */ /* 0x000fe400078e0205 */
[----:B-1----:R-:W-:-:S04]  /*1aa0*/  FFMA R8, R7, R9, 1 ;  /* 0x3f80000007087423 */ /* 0x002fc80000000009 */
[----:B------:R-:W-:-:S04]  /*1ab0*/  FFMA R12, R7, R8, R7 ;  /* 0x00000008070c7223 */ /* 0x000fc80000000007 */
[----:B------:R-:W-:-:S04]  /*1ac0*/  FFMA R7, R0, R12, RZ ;  /* 0x0000000c00077223 */ /* 0x000fc800000000ff */
[----:B------:R-:W-:-:S04]  /*1ad0*/  FFMA R8, R9, R7, R0 ;  /* 0x0000000709087223 */ /* 0x000fc80000000000 */
[----:B------:R-:W-:-:S04]  /*1ae0*/  FFMA R7, R12, R8, R7 ;  /* 0x000000080c077223 */ /* 0x000fc80000000007 */
[----:B------:R-:W-:-:S04]  /*1af0*/  FFMA R8, R9, R7, R0 ;  /* 0x0000000709087223 */ /* 0x000fc80000000000 */
[----:B------:R-:W-:-:S05]  /*1b00*/  FFMA R0, R12, R8, R7 ;  /* 0x000000080c007223 */ /* 0x000fca0000000007 */
[----:B------:R-:W-:-:S04]  /*1b10*/  SHF.R.U32.HI R3, RZ, 0x17, R0 ;  /* 0x00000017ff037819 */ /* 0x000fc80000011600 */
[----:B------:R-:W-:-:S05]  /*1b20*/  LOP3.LUT R3, R3, 0xff, RZ, 0xc0, !PT ;  /* 0x000000ff03037812 */ /* 0x000fca00078ec0ff */
[----:B------:R-:W-:-:S04]  /*1b30*/  IMAD.IADD R9, R3, 0x1, R6 ;  /* 0x0000000103097824 */ /* 0x000fc800078e0206 */
[----:B------:R-:W-:-:S05]  /*1b40*/  VIADD R3, R9, 0xffffffff ;  /* 0xffffffff09037836 */ /* 0x000fca0000000000 */
[----:B------:R-:W-:-:S13]  /*1b50*/  ISETP.GE.U32.AND P0, PT, R3, 0xfe, PT ;  /* 0x000000fe0300780c */ /* 0x000fda0003f06070 */
[----:B------:R-:W-:Y:S05]  /*1b60*/  @!P0 BRA `(.L_x_17) ;  /* 0x0000000000808947 */ /* 0x000fea0003800000 */
[----:B------:R-:W-:-:S13]  /*1b70*/  ISETP.GT.AND P0, PT, R9, 0xfe, PT ;  /* 0x000000fe0900780c */ /* 0x000fda0003f04270 */
[----:B------:R-:W-:Y:S05]  /*1b80*/  @P0 BRA `(.L_x_18) ;  /* 0x00000000006c0947 */ /* 0x000fea0003800000 */
[----:B------:R-:W-:-:S13]  /*1b90*/  ISETP.GE.AND P0, PT, R9, 0x1, PT ;  /* 0x000000010900780c */ /* 0x000fda0003f06270 */
[----:B------:R-:W-:Y:S05]  /*1ba0*/  @P0 BRA `(.L_x_19) ;  /* 0x0000000000740947 */ /* 0x000fea0003800000 */
[----:B------:R-:W-:Y:S02]  /*1bb0*/  ISETP.GE.AND P0, PT, R9, -0x18, PT ;  /* 0xffffffe80900780c */ /* 0x000fe40003f06270 */
[----:B------:R-:W-:-:S11]  /*1bc0*/  LOP3.LUT R0, R0, 0x80000000, RZ, 0xc0, !PT ;  /* 0x8000000000007812 */ /* 0x000fd600078ec0ff */
[----:B------:R-:W-:Y:S05]  /*1bd0*/  @!P0 BRA `(.L_x_19) ;  /* 0x0000000000688947 */ /* 0x000fea0003800000 */
[CCC-:B------:R-:W-:Y:S01]  /*1be0*/  FFMA.RZ R3, R12.reuse, R8.reuse, R7.reuse ;  /* 0x000000080c037223 */ /* 0x1c0fe2000000c007 */
[CCC-:B------:R-:W-:Y:S01]  /*1bf0*/  FFMA.RM R6, R12.reuse, R8.reuse, R7.reuse ;  /* 0x000000080c067223 */ /* 0x1c0fe20000004007 */
[C---:B------:R-:W-:Y:S02]  /*1c00*/  ISETP.NE.AND P2, PT, R9.reuse, RZ, PT ;  /* 0x000000ff0900720c */ /* 0x040fe40003f45270 */
[----:B------:R-:W-:Y:S02]  /*1c10*/  ISETP.NE.AND P1, PT, R9, RZ, PT ;  /* 0x000000ff0900720c */ /* 0x000fe40003f25270 */
[----:B------:R-:W-:Y:S01]  /*1c20*/  LOP3.LUT R5, R3, 0x7fffff, RZ, 0xc0, !PT ;  /* 0x007fffff03057812 */ /* 0x000fe200078ec0ff */
[----:B------:R-:W-:Y:S01]  /*1c30*/  FFMA.RP R3, R12, R8, R7 ;  /* 0x000000080c037223 */ /* 0x000fe20000008007 */
[C---:B------:R-:W-:Y:S01]  /*1c40*/  VIADD R8, R9.reuse, 0x20 ;  /* 0x0000002009087836 */ /* 0x040fe20000000000 */
[----:B------:R-:W-:Y:S02]  /*1c50*/  IADD3 R7, PT, PT, -R9, RZ, RZ ;  /* 0x000000ff09077210 */ /* 0x000fe40007ffe1ff */
[----:B------:R-:W-:-:S02]  /*1c60*/  LOP3.LUT R5, R5, 0x800000, RZ, 0xfc, !PT ;  /* 0x0080000005057812 */ /* 0x000fc400078efcff */
[----:B------:R-:W-:Y:S02]  /*1c70*/  FSETP.NEU.FTZ.AND P0, PT, R3, R6, PT ;  /* 0x000000060300720b */ /* 0x000fe40003f1d000 */
[----:B------:R-:W-:Y:S02]  /*1c80*/  SHF.L.U32 R8, R5, R8, RZ ;  /* 0x0000000805087219 */ /* 0x000fe400000006ff */
[----:B------:R-:W-:Y:S02]  /*1c90*/  SEL R6, R7, RZ, P2 ;  /* 0x000000ff07067207 */ /* 0x000fe40001000000 */
[----:B------:R-:W-:Y:S02]  /*1ca0*/  ISETP.NE.AND P1, PT, R8, RZ, P1 ;  /* 0x000000ff0800720c */ /* 0x000fe40000f25270 */
[----:B------:R-:W-:Y:S02]  /*1cb0*/  SHF.R.U32.HI R6, RZ, R6, R5 ;  /* 0x00000006ff067219 */ /* 0x000fe40000011605 */
[----:B------:R-:W-:-:S02]  /*1cc0*/  PLOP3.LUT P0, PT, P0, P1, PT, 0xf8, 0x8f ;  /* 0x00000000008f781c */ /* 0x000fc40000703f70 */
[----:B------:R-:W-:Y:S02]  /*1cd0*/  SHF.R.U32.HI R8, RZ, 0x1, R6 ;  /* 0x00000001ff087819 */ /* 0x000fe40000011606 */
[----:B------:R-:W-:-:S04]  /*1ce0*/  SEL R3, RZ, 0x1, !P0 ;  /* 0x00000001ff037807 */ /* 0x000fc80004000000 */
[----:B------:R-:W-:-:S04]  /*1cf0*/  LOP3.LUT R3, R3, 0x1, R8, 0xf8, !PT ;  /* 0x0000000103037812 */ /* 0x000fc800078ef808 */
[----:B------:R-:W-:-:S05]  /*1d00*/  LOP3.LUT R3, R3, R6, RZ, 0xc0, !PT ;  /* 0x0000000603037212 */ /* 0x000fca00078ec0ff */
[----:B------:R-:W-:-:S05]  /*1d10*/  IMAD.IADD R3, R8, 0x1, R3 ;  /* 0x0000000108037824 */ /* 0x000fca00078e0203 */
[----:B------:R-:W-:Y:S01]  /*1d20*/  LOP3.LUT R0, R3, R0, RZ, 0xfc, !PT ;  /* 0x0000000003007212 */ /* 0x000fe200078efcff */
[----:B------:R-:W-:Y:S06]  /*1d30*/  BRA `(.L_x_19) ;  /* 0x0000000000107947 */ /* 0x000fec0003800000 */
.L_x_18:
[----:B------:R-:W-:-:S04]  /*1d40*/  LOP3.LUT R0, R0, 0x80000000, RZ, 0xc0, !PT ;  /* 0x8000000000007812 */ /* 0x000fc800078ec0ff */
[----:B------:R-:W-:Y:S01]  /*1d50*/  LOP3.LUT R0, R0, 0x7f800000, RZ, 0xfc, !PT ;  /* 0x7f80000000007812 */ /* 0x000fe200078efcff */
[----:B------:R-:W-:Y:S06]  /*1d60*/  BRA `(.L_x_19) ;  /* 0x0000000000047947 */ /* 0x000fec0003800000 */
.L_x_17:
[----:B------:R-:W-:-:S07]  /*1d70*/  IMAD R0, R6, 0x800000, R0 ;  /* 0x0080000006007824 */ /* 0x000fce00078e0200 */
.L_x_19:
[----:B------:R-:W-:Y:S05]  /*1d80*/  BSYNC.RECONVERGENT B2 ;  /* 0x0000000000027941 */ /* 0x000fea0003800200 */
.L_x_16:
[----:B------:R-:W-:Y:S05]  /*1d90*/  BRA `(.L_x_20) ;  /* 0x0000000000207947 */ /* 0x000fea0003800000 */
.L_x_15:
[----:B------:R-:W-:-:S04]  /*1da0*/  LOP3.LUT R0, R3, 0x80000000, R0, 0x48, !PT ;  /* 0x8000000003007812 */ /* 0x000fc800078e4800 */
[----:B------:R-:W-:Y:S01]  /*1db0*/  LOP3.LUT R0, R0, 0x7f800000, RZ, 0xfc, !PT ;  /* 0x7f80000000007812 */ /* 0x000fe200078efcff */
[----:B------:R-:W-:Y:S06]  /*1dc0*/  BRA `(.L_x_20) ;  /* 0x0000000000147947 */ /* 0x000fec0003800000 */
.L_x_14:
[----:B------:R-:W-:Y:S01]  /*1dd0*/  LOP3.LUT R0, R3, 0x80000000, R0, 0x48, !PT ;  /* 0x8000000003007812 */ /* 0x000fe200078e4800 */
[----:B------:R-:W-:Y:S06]  /*1de0*/  BRA `(.L_x_20) ;  /* 0x00000000000c7947 */ /* 0x000fec0003800000 */
.L_x_13:
[----:B------:R-:W0:Y:S01]  /*1df0*/  MUFU.RSQ R0, -QNAN ;  /* 0xffc0000000007908 */ /* 0x000e220000001400 */
[----:B------:R-:W-:Y:S05]  /*1e00*/  BRA `(.L_x_20) ;  /* 0x0000000000047947 */ /* 0x000fea0003800000 */
.L_x_12:
[----:B------:R-:W-:-:S07]  /*1e10*/  FADD.FTZ R0, R0, R3 ;  /* 0x0000000300007221 */ /* 0x000fce0000010000 */
.L_x_20:
[----:B------:R-:W-:Y:S05]  /*1e20*/  BSYNC.RECONVERGENT B1 ;  /* 0x0000000000017941 */ /* 0x000fea0003800200 */
.L_x_10:
[----:B------:R-:W-:-:S04]  /*1e30*/  IMAD.MOV.U32 R5, RZ, RZ, 0x0 ;  /* 0x00000000ff057424 */ /* 0x000fc800078e00ff */
[----:B0-----:R-:W-:Y:S05]  /*1e40*/  RET.REL.NODEC R4 `(_Z25avgPooling2DForwardKernelPKfPfiiiiiiiiii) ;  /* 0xffffffe0046c7950 */ /* 0x001fea0003c3ffff */
.L_x_21:
[----:B------:R-:W-:-:S00]  /*1e50*/  BRA `(.L_x_21) ;  /* 0xfffffffc00fc7947 */ /* 0x000fc0000383ffff */
[----:B------:R-:W-:-:S00]  /*1e60*/  NOP ;  /* 0x0000000000007918 */ /* 0x000fc00000000000 */
        /* <DEDUP_REMOVED lines=9> */
.L_x_153:


//--------------------- .text._Z25maxPooling2DForwardKernelPKfPfPiiiiiiiiiii --------------------------
	.section	.text._Z25maxPooling2DForwardKernelPKfPfPiiiiiiiiiii,"ax",@progbits
	.align	128
        .global         _Z25maxPooling2DForwardKernelPKfPfPiiiiiiiiiii
        .type           _Z25maxPooling2DForwardKernelPKfPfPiiiiiiiiiii,@function
        .size           _Z25maxPooling2DForwardKernelPKfPfPiiiiiiiiiii,(.L_x_163 - _Z25maxPooling2DForwardKernelPKfPfPiiiiiiiiiii)
        .other          _Z25maxPooling2DForwardKernelPKfPfPiiiiiiiiiii,@"STO_CUDA_ENTRY STV_DEFAULT"
_Z25maxPooling2DForwardKernelPKfPfPiiiiiiiiiii:
.text._Z25maxPooling2DForwardKernelPKfPfPiiiiiiiiiii:
        /* <DEDUP_REMOVED lines=14> */
[----:B------:R-:W2:Y:S08]  /*00e0*/  I2F.RP R8, R0 ;  /* 0x0000000000087306 */ /* 0x000eb00000209400 */
[----:B-1----:R-:W1:Y:S01]  /*00f0*/  MUFU.RCP R3, R3 ;  /* 0x0000000300037308 */ /* 0x002e620000001000 */
[----:B0-----:R-:W-:-:S07]  /*0100*/  LEA R9, R13, UR5, 0x1 ;  /* 0x000000050d097c11 */ /* 0x001fce000f8e08ff */
[----:B--2---:R-:W0:Y:S01]  /*0110*/  MUFU.RCP R8, R8 ;  /* 0x0000000800087308 */ /* 0x004e220000001000 */
[----:B-1----:R-:W-:-:S07]  /*0120*/  VIADD R6, R3, 0xffffffe ;  /* 0x0ffffffe03067836 */ /* 0x002fce0000000000 */
[----:B------:R1:W2:Y:S01]  /*0130*/  F2I.FTZ.U32.TRUNC.NTZ R7, R6 ;  /* 0x0000000600077305 */ /* 0x0002a2000021f000 */
[----:B0-----:R-:W-:Y:S01]  /*0140*/  VIADD R4, R8, 0xffffffe ;  /* 0x0ffffffe08047836 */ /* 0x001fe20000000000 */
[----:B----4-:R-:W-:Y:S01]  /*0150*/  LEA R8, R10, UR4, 0x1 ;  /* 0x000000040a087c11 */ /* 0x010fe2000f8e08ff */
[----:B------:R-:W0:Y:S05]  /*0160*/  S2UR UR4, SR_CTAID.X ;  /* 0x00000000000479c3 */ /* 0x000e2a0000002500 */
[----:B------:R3:W4:Y:S01]  /*0170*/  F2I.FTZ.U32.TRUNC.NTZ R5, R4 ;  /* 0x0000000400057305 */ /* 0x000722000021f000 */
[----:B-1----:R-:W-:Y:S01]  /*0180*/  IMAD.MOV.U32 R6, RZ, RZ, RZ ;  /* 0x000000ffff067224 */ /* 0x002fe200078e00ff */
[----:B------:R-:W-:-:S02]  /*0190*/  IABS R14, R8 ;  /* 0x00000008000e7213 */ /* 0x000fc40000000000 */
[----:B------:R-:W-:Y:S02]  /*01a0*/  LOP3.LUT R8, R8, R11, RZ, 0x3c, !PT ;  /* 0x0000000b08087212 */ /* 0x000fe400078e3cff */
[----:B--2---:R-:W-:Y:S01]  /*01b0*/  IADD3 R3, PT, PT, RZ, -R7, RZ ;  /* 0x80000007ff037210 */ /* 0x004fe20007ffe0ff */
[----:B---3--:R-:W-:Y:S01]  /*01c0*/  IMAD.MOV.U32 R4, RZ, RZ, RZ ;  /* 0x000000ffff047224 */ /* 0x008fe200078e00ff */
[----:B------:R-:W-:-:S03]  /*01d0*/  ISETP.GE.AND P1, PT, R8, RZ, PT ;  /* 0x000000ff0800720c */ /* 0x000fc60003f26270 */
[----:B------:R-:W-:Y:S02]  /*01e0*/  IMAD R3, R3, R2, RZ ;  /* 0x0000000203037224 */ /* 0x000fe400078e02ff */
[----:B----4-:R-:W-:Y:S02]  /*01f0*/  IMAD.MOV R15, RZ, RZ, -R5 ;  /* 0x000000ffff0f7224 */ /* 0x010fe400078e0a05 */
[----:B------:R-:W-:Y:S01]  /*0200*/  IMAD.HI.U32 R6, R7, R3, R6 ;  /* 0x0000000307067227 */ /* 0x000fe200078e0006 */
[----:B------:R-:W-:-:S03]  /*0210*/  MOV R3, R14 ;  /* 0x0000000e00037202 */ /* 0x000fc60000000f00 */
[----:B------:R-:W-:Y:S01]  /*0220*/  IMAD R7, R15, R0, RZ ;  /* 0x000000000f077224 */ /* 0x000fe200078e02ff */
[----:B------:R-:W-:Y:S01]  /*0230*/  IABS R15, R9 ;  /* 0x00000009000f7213 */ /* 0x000fe20000000000 */
[----:B------:R-:W-:Y:S01]  /*0240*/  IMAD.HI.U32 R6, R6, R3, RZ ;  /* 0x0000000306067227 */ /* 0x000fe200078e00ff */
[----:B------:R-:W-:-:S03]  /*0250*/  LOP3.LUT R9, R9, R12, RZ, 0x3c, !PT ;  /* 0x0000000c09097212 */ /* 0x000fc600078e3cff */
[----:B------:R-:W-:Y:S01]  /*0260*/  IMAD.HI.U32 R4, R5, R7, R4 ;  /* 0x0000000705047227 */ /* 0x000fe200078e0004 */
[----:B------:R-:W-:Y:S02]  /*0270*/  IADD3 R5, PT, PT, -R6, RZ, RZ ;  /* 0x000000ff06057210 */ /* 0x000fe40007ffe1ff */
[----:B------:R-:W-:Y:S01]  /*0280*/  ISETP.GE.AND P5, PT, R9, RZ, PT ;  /* 0x000000ff0900720c */ /* 0x000fe20003fa6270 */
[----:B------:R-:W-:Y:S02]  /*0290*/  IMAD.MOV.U32 R7, RZ, RZ, R15 ;  /* 0x000000ffff077224 */ /* 0x000fe400078e000f */
[----:B------:R-:W-:Y:S02]  /*02a0*/  IMAD R3, R2, R5, R3 ;  /* 0x0000000502037224 */ /* 0x000fe400078e0203 */
[----:B------:R-:W-:-:S03]  /*02b0*/  IMAD.HI.U32 R4, R4, R7, RZ ;  /* 0x0000000704047227 */ /* 0x000fc600078e00ff */
[----:B------:R-:W-:Y:S01]  /*02c0*/  ISETP.GT.U32.AND P3, PT, R2, R3, PT ;  /* 0x000000030200720c */ /* 0x000fe20003f64070 */
[----:B------:R-:W-:-:S04]  /*02d0*/  IMAD.MOV R14, RZ, RZ, -R4 ;  /* 0x000000ffff0e7224 */ /* 0x000fc800078e0a04 */
[C---:B------:R-:W-:Y:S02]  /*02e0*/  IMAD R5, R0.reuse, R14, R7 ;  /* 0x0000000e00057224 */ /* 0x040fe400078e0207 */
[----:B------:R-:W0:Y:S03]  /*02f0*/  S2R R7, SR_TID.X ;  /* 0x0000000000077919 */ /* 0x000e260000002100 */
[----:B------:R-:W-:-:S03]  /*0300*/  ISETP.GT.U32.AND P4, PT, R0, R5, PT ;  /* 0x000000050000720c */ /* 0x000fc60003f84070 */
[----:B------:R-:W-:Y:S02]  /*0310*/  @!P3 IMAD.IADD R3, R3, 0x1, -R2 ;  /* 0x000000010303b824 */ /* 0x000fe400078e0a02 */
[----:B------:R-:W-:Y:S01]  /*0320*/  @!P3 VIADD R6, R6, 0x1 ;  /* 0x000000010606b836 */ /* 0x000fe20000000000 */
[----:B------:R-:W-:Y:S02]  /*0330*/  ISETP.NE.AND P3, PT, R11, RZ, PT ;  /* 0x000000ff0b00720c */ /* 0x000fe40003f65270 */
[----:B------:R-:W-:Y:S02]  /*0340*/  ISETP.GE.U32.AND P2, PT, R3, R2, PT ;  /* 0x000000020300720c */ /* 0x000fe40003f46070 */
[----:B------:R-:W1:Y:S03]  /*0350*/  LDC.64 R2, c[0x0][0x398] ;  /* 0x0000e600ff027b82 */ /* 0x000e660000000a00 */
[----:B------:R-:W-:Y:S01]  /*0360*/  @!P4 IADD3 R5, PT, PT, R5, -R0, RZ ;  /* 0x800000000505c210 */ /* 0x000fe20007ffe0ff */
[----:B------:R-:W-:-:S03]  /*0370*/  @!P4 VIADD R4, R4, 0x1 ;  /* 0x000000010404c836 */ /* 0x000fc60000000000 */
[----:B------:R-:W-:Y:S02]  /*0380*/  ISETP.GE.U32.AND P0, PT, R5, R0, PT ;  /* 0x000000000500720c */ /* 0x000fe40003f06070 */
[----:B------:R-:W0:Y:S02]  /*0390*/  LDC R0, c[0x0][0x360] ;  /* 0x0000d800ff007b82 */ /* 0x000e240000000800 */
[----:B------:R-:W-:Y:S02]  /*03a0*/  @P2 IADD3 R6, PT, PT, R6, 0x1, RZ ;  /* 0x0000000106062810 */ /* 0x000fe40007ffe0ff */
[----:B------:R-:W-:-:S03]  /*03b0*/  ISETP.NE.AND P2, PT, R12, RZ, PT ;  /* 0x000000ff0c00720c */ /* 0x000fc60003f45270 */
[----:B------:R-:W-:Y:S01]  /*03c0*/  @!P1 IMAD.MOV R6, RZ, RZ, -R6 ;  /* 0x000000ffff069224 */ /* 0x000fe200078e0a06 */
[----:B------:R-:W-:-:S03]  /*03d0*/  @!P3 LOP3.LUT R6, RZ, R11, RZ, 0x33, !PT ;  /* 0x0000000bff06b212 */ /* 0x000fc600078e33ff */
[----:B------:R-:W-:Y:S02]  /*03e0*/  @P0 VIADD R4, R4, 0x1 ;  /* 0x0000000104040836 */ /* 0x000fe40000000000 */
[----:B-1----:R-:W-:-:S03]  /*03f0*/  IMAD R2, R3, R2, RZ ;  /* 0x0000000203027224 */ /* 0x002fc600078e02ff */
[----:B------:R-:W-:Y:S02]  /*0400*/  @!P5 IADD3 R4, PT, PT, -R4, RZ, RZ ;  /* 0x000000ff0404d210 */ /* 0x000fe40007ffe1ff */
[----:B------:R-:W-:Y:S01]  /*0410*/  @!P2 LOP3.LUT R4, RZ, R12, RZ, 0x33, !PT ;  /* 0x0000000cff04a212 */ /* 0x000fe200078e33ff */
[----:B------:R-:W-:-:S04]  /*0420*/  IMAD R5, R6, R2, R2 ;  /* 0x0000000206057224 */ /* 0x000fc800078e0202 */
[----:B------:R-:W-:Y:S02]  /*0430*/  IMAD R5, R4, R5, R5 ;  /* 0x0000000504057224 */ /* 0x000fe400078e0205 */
[----:B0-----:R-:W-:-:S05]  /*0440*/  IMAD R0, R0, UR4, R7 ;  /* 0x0000000400007c24 */ /* 0x001fca000f8e0207 */
[----:B------:R-:W-:-:S13]  /*0450*/  ISETP.GE.AND P0, PT, R0, R5, PT ;  /* 0x000000050000720c */ /* 0x000fda0003f06270 */
[----:B------:R-:W-:Y:S05]  /*0460*/  @P0 EXIT ;  /* 0x000000000000094d */ /* 0x000fea0003800000 */
[----:B------:R-:W-:Y:S01]  /*0470*/  VIADD R17, R4, 0x1 ;  /* 0x0000000104117836 */ /* 0x000fe20000000000 */
[----:B------:R-:W-:Y:S01]  /*0480*/  IABS R16, R3 ;  /* 0x0000000300107213 */ /* 0x000fe20000000000 */
[----:B------:R-:W-:Y:S01]  /*0490*/  VIADD R14, R6, 0x1 ;  /* 0x00000001060e7836 */ /* 0x000fe20000000000 */
[----:B------:R-:W-:Y:S02]  /*04a0*/  UISETP.GE.AND UP0, UPT, UR6, 0x1, UPT ;  /* 0x000000010600788c */ /* 0x000fe4000bf06270 */
[-C--:B------:R-:W-:Y:S01]  /*04b0*/  IABS R8, R17.reuse ;  /* 0x0000001100087213 */ /* 0x080fe20000000000 */
[----:B------:R-:W-:Y:S01]  /*04c0*/  IMAD R2, R14, R17, RZ ;  /* 0x000000110e027224 */ /* 0x000fe200078e02ff */
[----:B------:R-:W-:Y:S01]  /*04d0*/  I2F.RP R22, R16 ;  /* 0x0000001000167306 */ /* 0x000fe20000209400 */
[----:B------:R-:W-:Y:S01]  /*04e0*/  ISETP.NE.AND P5, PT, R17, RZ, PT ;  /* 0x000000ff1100720c */ /* 0x000fe20003fa5270 */
[----:B------:R-:W0:Y:S02]  /*04f0*/  LDCU.64 UR10, c[0x0][0x358] ;  /* 0x00006b00ff0a77ac */ /* 0x000e240008000a00 */
[----:B------:R-:W-:-:S04]  /*0500*/  IABS R9, R2 ;  /* 0x0000000200097213 */ /* 0x000fc80000000000 */
[----:B------:R-:W1:Y:S08]  /*0510*/  I2F.RP R15, R8 ;  /* 0x00000008000f7306 */ /* 0x000e700000209400 */
[----:B------:R-:W2:Y:S08]  /*0520*/  I2F.RP R18, R9 ;  /* 0x0000000900127306 */ /* 0x000eb00000209400 */
[----:B-1----:R-:W1:Y:S08]  /*0530*/  MUFU.RCP R15, R15 ;  /* 0x0000000f000f7308 */ /* 0x002e700000001000 */
[----:B--2---:R-:W2:Y:S08]  /*0540*/  MUFU.RCP R18, R18 ;  /* 0x0000001200127308 */ /* 0x004eb00000001000 */
[----:B------:R-:W3:Y:S01]  /*0550*/  MUFU.RCP R22, R22 ;  /* 0x0000001600167308 */ /* 0x000ee20000001000 */
[----:B-1----:R-:W-:Y:S01]  /*0560*/  IADD3 R6, PT, PT, R15, 0xffffffe, RZ ;  /* 0x0ffffffe0f067810 */ /* 0x002fe20007ffe0ff */
[----:B------:R-:W-:-:S06]  /*0570*/  IMAD R15, R2, R3, RZ ;  /* 0x00000003020f7224 */ /* 0x000fcc00078e02ff */
[----:B------:R1:W4:Y:S01]  /*0580*/  F2I.FTZ.U32.TRUNC.NTZ R7, R6 ;  /* 0x0000000600077305 */ /* 0x000322000021f000 */
[----:B--2---:R-:W-:Y:S01]  /*0590*/  VIADD R4, R18, 0xffffffe ;  /* 0x0ffffffe12047836 */ /* 0x004fe20000000000 */
[----:B------:R-:W-:-:S06]  /*05a0*/  IABS R18, R14 ;  /* 0x0000000e00127213 */ /* 0x000fcc0000000000 */
[----:B------:R2:W5:Y:S01]  /*05b0*/  F2I.FTZ.U32.TRUNC.NTZ R5, R4 ;  /* 0x0000000400057305 */ /* 0x000562000021f000 */
[----:B-1----:R-:W-:Y:S01]  /*05c0*/  IMAD.MOV.U32 R6, RZ, RZ, RZ ;  /* 0x000000ffff067224 */ /* 0x002fe200078e00ff */
[----:B---3--:R-:W-:Y:S01]  /*05d0*/  IADD3 R22, PT, PT, R22, 0xffffffe, RZ ;  /* 0x0ffffffe16167810 */ /* 0x008fe20007ffe0ff */
[----:B----4-:R-:W-:-:S05]  /*05e0*/  IMAD.MOV R19, RZ, RZ, -R7 ;  /* 0x000000ffff137224 */ /* 0x010fca00078e0a07 */
[----:B------:R-:W-:Y:S01]  /*05f0*/  I2F.RP R24, R18 ;  /* 0x0000001200187306 */ /* 0x000fe20000209400 */
[----:B--2---:R-:W-:Y:S01]  /*0600*/  IABS R4, R15 ;  /* 0x0000000f00047213 */ /* 0x004fe20000000000 */
[----:B------:R-:W-:-:S04]  /*0610*/  IMAD R19, R19, R8, RZ ;  /* 0x0000000813137224 */ /* 0x000fc800078e02ff */
[----:B------:R-:W-:Y:S01]  /*0620*/  IMAD.HI.U32 R7, R7, R19, R6 ;  /* 0x0000001307077227 */ /* 0x000fe200078e0006 */
[----:B-----5:R-:W-:Y:S02]  /*0630*/  IADD3 R20, PT, PT, RZ, -R5, RZ ;  /* 0x80000005ff147210 */ /* 0x020fe40007ffe0ff */
[----:B------:R-:W-:Y:S01]  /*0640*/  IABS R6, R2 ;  /* 0x0000000200067213 */ /* 0x000fe20000000000 */
[----:B------:R-:W-:Y:S02]  /*0650*/  IMAD.MOV.U32 R19, RZ, RZ, R4 ;  /* 0x000000ffff137224 */ /* 0x000fe400078e0004 */
[----:B------:R-:W-:Y:S02]  /*0660*/  HFMA2 R4, -RZ, RZ, 0, 0 ;  /* 0x00000000ff047431 */ /* 0x000fe400000001ff */
[----:B------:R-:W-:Y:S01]  /*0670*/  IMAD R21, R20, R9, RZ ;  /* 0x0000000914157224 */ /* 0x000fe200078e02ff */
[----:B------:R-:W-:Y:S01]  /*0680*/  IABS R20, R0 ;  /* 0x0000000000147213 */ /* 0x000fe20000000000 */
[----:B------:R-:W1:Y:S02]  /*0690*/  I2F.RP R26, R19 ;  /* 0x00000013001a7306 */ /* 0x000e640000209400 */
[----:B------:R-:W-:Y:S01]  /*06a0*/  IMAD.HI.U32 R5, R5, R21, R4 ;  /* 0x0000001505057227 */ /* 0x000fe200078e0004 */
[----:B------:R-:W-:-:S03]  /*06b0*/  IABS R4, R17 ;  /* 0x0000001100047213 */ /* 0x000fc60000000000 */
[----:B------:R-:W-:-:S04]  /*06c0*/  IMAD.HI.U32 R21, R7, R20, RZ ;  /* 0x0000001407157227 */ /* 0x000fc800078e00ff */
[----:B------:R-:W-:Y:S01]  /*06d0*/  IMAD.MOV R25, RZ, RZ, -R4 ;  /* 0x000000ffff197224 */ /* 0x000fe200078e0a04 */
[----:B-1----:R-:W1:Y:S01]  /*06e0*/  MUFU.RCP R26, R26 ;  /* 0x0000001a001a7308 */ /* 0x002e620000001000 */
[----:B------:R-:W-:Y:S02]  /*06f0*/  IMAD.MOV R4, RZ, RZ, -R6 ;  /* 0x000000ffff047224 */ /* 0x000fe400078e0a06 */
[----:B------:R-:W-:-:S04]  /*0700*/  IMAD.HI.U32 R23, R5, R20, RZ ;  /* 0x0000001405177227 */ /* 0x000fc800078e00ff */
[--C-:B------:R-:W-:Y:S01]  /*0710*/  IMAD R4, R23, R4, R20.reuse ;  /* 0x0000000417047224 */ /* 0x100fe200078e0214 */
[----:B------:R-:W2:Y:S01]  /*0720*/  MUFU.RCP R6, R24 ;  /* 0x0000001800067308 */ /* 0x000ea20000001000 */
[----:B------:R-:W-:-:S03]  /*0730*/  IMAD R25, R21, R25, R20 ;  /* 0x0000001915197224 */ /* 0x000fc600078e0214 */
[----:B------:R-:W-:Y:S02]  /*0740*/  ISETP.GT.U32.AND P0, PT, R9, R4, PT ;  /* 0x000000040900720c */ /* 0x000fe40003f04070 */
[----:B------:R-:W-:Y:S02]  /*0750*/  ISETP.GT.U32.AND P6, PT, R8, R25, PT ;  /* 0x000000190800720c */ /* 0x000fe40003fc4070 */
[----:B------:R-:W3:Y:S01]  /*0760*/  F2I.FTZ.U32.TRUNC.NTZ R5, R22 ;  /* 0x0000001600057305 */ /* 0x000ee2000021f000 */
[----:B-1----:R-:W-:Y:S02]  /*0770*/  VIADD R26, R26, 0xffffffe ;  /* 0x0ffffffe1a1a7836 */ /* 0x002fe40000000000 */
[----:B--2---:R-:W-:-:S06]  /*0780*/  VIADD R6, R6, 0xffffffe ;  /* 0x0ffffffe06067836 */ /* 0x004fcc0000000000 */
[-C--:B------:R-:W-:Y:S02]  /*0790*/  @!P0 IADD3 R4, PT, PT, R4, -R9.reuse, RZ ;  /* 0x8000000904048210 */ /* 0x080fe40007ffe0ff */
[----:B------:R-:W-:Y:S01]  /*07a0*/  @!P6 IMAD.IADD R25, R25, 0x1, -R8 ;  /* 0x000000011919e824 */ /* 0x000fe200078e0a08 */
[----:B------:R-:W-:Y:S01]  /*07b0*/  @!P6 IADD3 R21, PT, PT, R21, 0x1, RZ ;  /* 0x000000011515e810 */ /* 0x000fe20007ffe0ff */
[----:B------:R1:W2:Y:S01]  /*07c0*/  F2I.FTZ.U32.TRUNC.NTZ R7, R6 ;  /* 0x0000000600077305 */ /* 0x0002a2000021f000 */
[----:B------:R-:W-:Y:S01]  /*07d0*/  ISETP.GE.U32.AND P2, PT, R4, R9, PT ;  /* 0x000000090400720c */ /* 0x000fe20003f46070 */
[----:B------:R-:W-:Y:S01]  /*07e0*/  @!P0 VIADD R23, R23, 0x1 ;  /* 0x0000000117178836 */ /* 0x000fe20000000000 */
[----:B------:R-:W-:Y:S01]  /*07f0*/  ISETP.GE.U32.AND P1, PT, R25, R8, PT ;  /* 0x000000081900720c */ /* 0x000fe20003f26070 */
[----:B---3--:R-:W-:Y:S01]  /*0800*/  IMAD.MOV R25, RZ, RZ, -R5 ;  /* 0x000000ffff197224 */ /* 0x008fe200078e0a05 */
[C---:B------:R-:W-:Y:S02]  /*0810*/  LOP3.LUT R4, R0.reuse, R17, RZ, 0x3c, !PT ;  /* 0x0000001100047212 */ /* 0x040fe400078e3cff */
[----:B------:R-:W-:Y:S01]  /*0820*/  LOP3.LUT R8, R0, R2, RZ, 0x3c, !PT ;  /* 0x0000000200087212 */ /* 0x000fe200078e3cff */
[----:B------:R-:W3:Y:S01]  /*0830*/  F2I.FTZ.U32.TRUNC.NTZ R9, R26 ;  /* 0x0000001a00097305 */ /* 0x000ee2000021f000 */
[----:B------:R-:W-:Y:S01]  /*0840*/  ISETP.GE.AND P3, PT, R4, RZ, PT ;  /* 0x000000ff0400720c */ /* 0x000fe20003f66270 */
[----:B-1----:R-:W-:Y:S01]  /*0850*/  HFMA2 R6, -RZ, RZ, 0, 0 ;  /* 0x00000000ff067431 */ /* 0x002fe200000001ff */
[----:B------:R-:W-:Y:S01]  /*0860*/  MOV R4, RZ ;  /* 0x000000ff00047202 */ /* 0x000fe20000000f00 */
[----:B------:R-:W-:Y:S01]  /*0870*/  IMAD R25, R25, R16, RZ ;  /* 0x0000001019197224 */ /* 0x000fe200078e02ff */
[----:B------:R-:W-:Y:S01]  /*0880*/  ISETP.GE.AND P4, PT, R8, RZ, PT ;  /* 0x000000ff0800720c */ /* 0x000fe20003f86270 */
[----:B------:R-:W-:Y:S01]  /*0890*/  @P2 VIADD R23, R23, 0x1 ;  /* 0x0000000117172836 */ /* 0x000fe20000000000 */
[----:B------:R-:W-:Y:S01]  /*08a0*/  ISETP.NE.AND P6, PT, R2, RZ, PT ;  /* 0x000000ff0200720c */ /* 0x000fe20003fc5270 */
[----:B--2---:R-:W-:-:S02]  /*08b0*/  IMAD.MOV R27, RZ, RZ, -R7 ;  /* 0x000000ffff1b7224 */ /* 0x004fc400078e0a07 */
[----:B------:R-:W-:-:S04]  /*08c0*/  IMAD.HI.U32 R4, R5, R25, R4 ;  /* 0x0000001905047227 */ /* 0x000fc800078e0004 */
[----:B------:R-:W-:Y:S01]  /*08d0*/  IMAD R5, R27, R18, RZ ;  /* 0x000000121b057224 */ /* 0x000fe200078e02ff */
[----:B---3--:R-:W-:Y:S01]  /*08e0*/  IADD3 R8, PT, PT, RZ, -R9, RZ ;  /* 0x80000009ff087210 */ /* 0x008fe20007ffe0ff */
[----:B------:R-:W-:Y:S02]  /*08f0*/  @P1 VIADD R21, R21, 0x1 ;  /* 0x0000000115151836 */ /* 0x000fe40000000000 */
[----:B------:R-:W-:-:S04]  /*0900*/  IMAD.HI.U32 R6, R7, R5, R6 ;  /* 0x0000000507067227 */ /* 0x000fc800078e0006 */
[----:B------:R-:W-:Y:S01]  /*0910*/  @!P3 IMAD.MOV R21, RZ, RZ, -R21 ;  /* 0x000000ffff15b224 */ /* 0x000fe200078e0a15 */
[----:B------:R-:W-:Y:S01]  /*0920*/  @!P5 LOP3.LUT R21, RZ, R17, RZ, 0x33, !PT ;  /* 0x00000011ff15d212 */ /* 0x000fe200078e33ff */
[----:B------:R-:W-:Y:S02]  /*0930*/  IMAD R5, R8, R19, RZ ;  /* 0x0000001308057224 */ /* 0x000fe400078e02ff */
[----:B------:R-:W-:Y:S01]  /*0940*/  IMAD.MOV.U32 R8, RZ, RZ, RZ ;  /* 0x000000ffff087224 */ /* 0x000fe200078e00ff */
[----:B------:R-:W-:Y:S01]  /*0950*/  IABS R7, R21 ;  /* 0x0000001500077213 */ /* 0x000fe20000000000 */
[----:B------:R-:W-:Y:S01]  /*0960*/  @!P4 IMAD.MOV R23, RZ, RZ, -R23 ;  /* 0x000000ffff17c224 */ /* 0x000fe200078e0a17 */
[----:B------:R-:W-:Y:S01]  /*0970*/  @!P6 LOP3.LUT R23, RZ, R2, RZ, 0x33, !PT ;  /* 0x00000002ff17e212 */ /* 0x000fe200078e33ff */
[----:B------:R-:W-:Y:S01]  /*0980*/  IMAD.HI.U32 R9, R9, R5, R8 ;  /* 0x0000000509097227 */ /* 0x000fe200078e0008 */
[----:B------:R-:W-:Y:S02]  /*0990*/  IABS R2, R14 ;  /* 0x0000000e00027213 */ /* 0x000fe40000000000 */
[----:B------:R-:W-:Y:S01]  /*09a0*/  IABS R8, R15 ;  /* 0x0000000f00087213 */ /* 0x000fe20000000000 */
[----:B------:R-:W-:Y:S01]  /*09b0*/  IMAD.HI.U32 R6, R6, R7, RZ ;  /* 0x0000000706067227 */ /* 0x000fe200078e00ff */
[----:B------:R-:W-:-:S02]  /*09c0*/  IABS R5, R23 ;  /* 0x0000001700057213 */ /* 0x000fc40000000000 */
[----:B------:R-:W-:Y:S01]  /*09d0*/  IADD3 R8, PT, PT, RZ, -R8, RZ ;  /* 0x80000008ff087210 */ /* 0x000fe20007ffe0ff */
[----:B------:R-:W-:Y:S01]  /*09e0*/  IMAD.MOV R2, RZ, RZ, -R2 ;  /* 0x000000ffff027224 */ /* 0x000fe200078e0a02 */
[----:B------:R-:W-:Y:S01]  /*09f0*/  ISETP.GE.AND P6, PT, R23, RZ, PT ;  /* 0x000000ff1700720c */ /* 0x000fe20003fc6270 */
[----:B------:R-:W-:-:S04]  /*0a00*/  IMAD.HI.U32 R9, R9, R20, RZ ;  /* 0x0000001409097227 */ /* 0x000fc800078e00ff */
[----:B------:R-:W-:Y:S02]  /*0a10*/  IMAD R7, R6, R2, R7 ;  /* 0x0000000206077224 */ /* 0x000fe400078e0207 */
[----:B------:R-:W-:Y:S02]  /*0a20*/  IMAD.MOV.U32 R2, RZ, RZ, R8 ;  /* 0x000000ffff027224 */ /* 0x000fe400078e0008 */
[----:B------:R-:W-:Y:S01]  /*0a30*/  IMAD.HI.U32 R4, R4, R5, RZ ;  /* 0x0000000504047227 */ /* 0x000fe200078e00ff */
[----:B------:R-:W-:-:S03]  /*0a40*/  ISETP.GT.U32.AND P0, PT, R18, R7, PT ;  /* 0x000000071200720c */ /* 0x000fc60003f04070 */
[----:B------:R-:W-:Y:S01]  /*0a50*/  IMAD R20, R9, R2, R20 ;  /* 0x0000000209147224 */ /* 0x000fe200078e0214 */
[----:B------:R-:W-:Y:S01]  /*0a60*/  LOP3.LUT R2, R0, R15, RZ, 0x3c, !PT ;  /* 0x0000000f00027212 */ /* 0x000fe200078e3cff */
[----:B------:R-:W-:Y:S02]  /*0a70*/  IMAD.MOV R4, RZ, RZ, -R4 ;  /* 0x000000ffff047224 */ /* 0x000fe400078e0a04 */
[----:B------:R-:W-:Y:S01]  /*0a80*/  IMAD.MOV.U32 R6, RZ, RZ, -0x800000 ;  /* 0xff800000ff067424 */ /* 0x000fe200078e00ff */
[----:B------:R-:W-:Y:S01]  /*0a90*/  ISETP.GT.U32.AND P4, PT, R19, R20, PT ;  /* 0x000000141300720c */ /* 0x000fe20003f84070 */
[----:B------:R-:W-:-:S04]  /*0aa0*/  IMAD R5, R16, R4, R5 ;  /* 0x0000000410057224 */ /* 0x000fc800078e0205 */
[----:B------:R-:W-:Y:S02]  /*0ab0*/  @!P0 IADD3 R7, PT, PT, R7, -R18, RZ ;  /* 0x8000001207078210 */ /* 0x000fe40007ffe0ff */
[----:B------:R-:W-:Y:S02]  /*0ac0*/  ISETP.GT.U32.AND P1, PT, R16, R5, PT ;  /* 0x000000051000720c */ /* 0x000fe40003f24070 */
[----:B------:R-:W-:Y:S02]  /*0ad0*/  ISETP.GT.U32.AND P5, PT, R18, R7, PT ;  /* 0x000000071200720c */ /* 0x000fe40003fa4070 */
[----:B------:R-:W-:Y:S02]  /*0ae0*/  ISETP.GE.AND P0, PT, R2, RZ, PT ;  /* 0x000000ff0200720c */ /* 0x000fe40003f06270 */
[----:B------:R-:W-:Y:S01]  /*0af0*/  @!P4 IMAD.IADD R20, R20, 0x1, -R19 ;  /* 0x000000011414c824 */ /* 0x000fe200078e0a13 */
[----:B------:R-:W-:Y:S02]  /*0b00*/  @!P4 IADD3 R9, PT, PT, R9, 0x1, RZ ;  /* 0x000000010909c810 */ /* 0x000fe40007ffe0ff */
[----:B------:R-:W-:-:S02]  /*0b10*/  ISETP.NE.AND P4, PT, R15, RZ, PT ;  /* 0x000000ff0f00720c */ /* 0x000fc40003f85270 */
[----:B------:R-:W-:Y:S02]  /*0b20*/  ISETP.GE.U32.AND P2, PT, R20, R19, PT ;  /* 0x000000131400720c */ /* 0x000fe40003f46070 */
[----:B------:R-:W-:Y:S01]  /*0b30*/  @!P1 IMAD.IADD R5, R5, 0x1, -R16 ;  /* 0x0000000105059824 */ /* 0x000fe200078e0a10 */
[----:B------:R-:W-:Y:S01]  /*0b40*/  ISETP.GE.AND P1, PT, R21, RZ, PT ;  /* 0x000000ff1500720c */ /* 0x000fe20003f26270 */
[----:B------:R-:W-:Y:S01]  /*0b50*/  @!P5 IMAD.IADD R7, R7, 0x1, -R18 ;  /* 0x000000010707d824 */ /* 0x000fe200078e0a12 */
[----:B------:R-:W-:Y:S01]  /*0b60*/  ISETP.NE.AND P5, PT, R14, RZ, PT ;  /* 0x000000ff0e00720c */ /* 0x000fe20003fa5270 */
[----:B------:R-:W-:Y:S01]  /*0b70*/  IMAD.MOV R21, RZ, RZ, -R21 ;  /* 0x000000ffff157224 */ /* 0x000fe200078e0a15 */
[----:B------:R-:W-:-:S03]  /*0b80*/  ISETP.GT.U32.AND P3, PT, R16, R5, PT ;  /* 0x000000051000720c */ /* 0x000fc60003f64070 */
[----:B------:R-:W-:-:S03]  /*0b90*/  IMAD R21, R17, R21, R0 ;  /* 0x0000001511157224 */ /* 0x000fc600078e0200 */
[----:B------:R-:W-:Y:S01]  /*0ba0*/  @P2 VIADD R9, R9, 0x1 ;  /* 0x0000000109092836 */ /* 0x000fe20000000000 */
[----:B------:R-:W-:Y:S01]  /*0bb0*/  ISETP.NE.AND P2, PT, R3, RZ, PT ;  /* 0x000000ff0300720c */ /* 0x000fe20003f45270 */
[----:B------:R-:W-:Y:S02]  /*0bc0*/  IMAD R12, R21, R12, -R13 ;  /* 0x0000000c150c7224 */ /* 0x000fe400078e0a0d */
[----:B------:R-:W-:Y:S01]  /*0bd0*/  @!P1 IMAD.MOV R7, RZ, RZ, -R7 ;  /* 0x000000ffff079224 */ /* 0x000fe200078e0a07 */
[----:B------:R-:W-:Y:S02]  /*0be0*/  @!P5 LOP3.LUT R7, RZ, R14, RZ, 0x33, !PT ;  /* 0x0000000eff07d212 */ /* 0x000fe400078e33ff */
[----:B------:R-:W-:Y:S02]  /*0bf0*/  @!P3 IADD3 R5, PT, PT, R5, -R16, RZ ;  /* 0x800000100505b210 */ /* 0x000fe40007ffe0ff */
[----:B------:R-:W-:Y:S01]  /*0c00*/  @!P0 IADD3 R9, PT, PT, -R9, RZ, RZ ;  /* 0x000000ff09098210 */ /* 0x000fe20007ffe1ff */
[----:B------:R-:W-:Y:S01]  /*0c10*/  IMAD R10, R7, R11, -R10 ;  /* 0x0000000b070a7224 */ /* 0x000fe200078e0a0a */
[----:B------:R-:W-:Y:S01]  /*0c20*/  @!P4 LOP3.LUT R9, RZ, R15, RZ, 0x33, !PT ;  /* 0x0000000fff09c212 */ /* 0x000fe200078e33ff */
[----:B------:R-:W-:Y:S01]  /*0c30*/  @!P6 IMAD.MOV R5, RZ, RZ, -R5 ;  /* 0x000000ffff05e224 */ /* 0x000fe200078e0a05 */
[----:B------:R-:W-:-:S02]  /*0c40*/  MOV R7, RZ ;  /* 0x000000ff00077202 */ /* 0x000fc40000000f00 */
[----:B------:R-:W-:Y:S01]  /*0c50*/  @!P2 LOP3.LUT R5, RZ, R3, RZ, 0x33, !PT ;  /* 0x00000003ff05a212 */ /* 0x000fe200078e33ff */
[----:B0-----:R-:W-:Y:S06]  /*0c60*/  BRA.U !UP0, `(.L_x_22) ;  /* 0x0000000908287547 */ /* 0x001fec000b800000 */
[----:B------:R-:W-:Y:S01]  /*0c70*/  UISETP.GE.AND UP0, UPT, UR9, 0x1, UPT ;  /* 0x000000010900788c */ /* 0x000fe2000bf06270 */
[----:B------:R-:W-:-:S08]  /*0c80*/  IMAD R8, R9, R3, R5 ;  /* 0x0000000309087224 */ /* 0x000fd000078e0205 */
[----:B------:R-:W-:Y:S05]  /*0c90*/  BRA.U !UP0, `(.L_x_22) ;  /* 0x00000009081c7547 */ /* 0x000fea000b800000 */
[----:B------:R-:W-:Y:S01]  /*0ca0*/  ULOP3.LUT UR6, UR9, 0x7ffffffc, URZ, 0xc0, !UPT ;  /* 0x7ffffffc09067892 */ /* 0x000fe2000f8ec0ff */
[C---:B------:R-:W-:Y:S01]  /*0cb0*/  VIADD R9, R12.reuse, 0x3 ;  /* 0x000000030c097836 */ /* 0x040fe20000000000 */
[C---:B------:R-:W-:Y:S01]  /*0cc0*/  IADD3 R13, PT, PT, R12.reuse, 0x2, RZ ;  /* 0x000000020c0d7810 */ /* 0x040fe20007ffe0ff */
[----:B------:R-:W-:Y:S01]  /*0cd0*/  VIADD R11, R12, 0x1 ;  /* 0x000000010c0b7836 */ /* 0x000fe20000000000 */
[----:B------:R-:W-:Y:S01]  /*0ce0*/  ULOP3.LUT UR8, UR9, 0x3, URZ, 0xc0, !UPT ;  /* 0x0000000309087892 */ /* 0x000fe2000f8ec0ff */
[----:B------:R-:W-:Y:S01]  /*0cf0*/  IMAD.MOV.U32 R6, RZ, RZ, -0x800000 ;  /* 0xff800000ff067424 */ /* 0x000fe200078e00ff */
[----:B------:R-:W-:Y:S01]  /*0d00*/  UIADD3 UR7, UPT, UPT, -UR6, URZ, URZ ;  /* 0x000000ff06077290 */ /* 0x000fe2000fffe1ff */
[----:B------:R-:W-:Y:S01]  /*0d10*/  IMAD.MOV.U32 R7, RZ, RZ, RZ ;  /* 0x000000ffff077224 */ /* 0x000fe200078e00ff */
[----:B------:R-:W-:-:S10]  /*0d20*/  UMOV UR4, URZ ;  /* 0x000000ff00047c82 */ /* 0x000fd40008000000 */
.L_x_39:
[----:B0-----:R-:W0:Y:S01]  /*0d30*/  LDCU.64 UR12, c[0x0][0x3a8] ;  /* 0x00007500ff0c77ac */ /* 0x001e220008000a00 */
[----:B------:R-:W-:Y:S01]  /*0d40*/  IADD3 R3, PT, PT, R10, UR4, RZ ;  /* 0x000000040a037c10 */ /* 0x000fe2000fffe0ff */
        /* <DEDUP_REMOVED lines=11> */
[--C-:B------:R-:W-:Y:S01]  /*0e00*/  IMAD.MOV.U32 R15, RZ, RZ, R9.reuse ;  /* 0x000000ffff0f7224 */ /* 0x100fe200078e0009 */
[----:B------:R-:W2:Y:S01]  /*0e10*/  LDCU UR12, c[0x0][0x3a4] ;  /* 0x00007480ff0c77ac */ /* 0x000ea20008000800 */
[C---:B-1----:R-:W-:Y:S02]  /*0e20*/  IMAD R17, R14.reuse, UR5, R9 ;  /* 0x000000050e117c24 */ /* 0x042fe4000f8e0209 */
[C---:B------:R-:W-:Y:S02]  /*0e30*/  IMAD R19, R14.reuse, UR5, R11 ;  /* 0x000000050e137c24 */ /* 0x040fe4000f8e020b */
[C---:B------:R-:W-:Y:S02]  /*0e40*/  IMAD R21, R14.reuse, UR5, R13 ;  /* 0x000000050e157c24 */ /* 0x040fe4000f8e020d */
[----:B------:R-:W-:Y:S01]  /*0e50*/  IMAD R23, R14, UR5, R12 ;  /* 0x000000050e177c24 */ /* 0x000fe2000f8e020c */
[----:B--2---:R-:W-:-:S06]  /*0e60*/  UMOV UR5, UR7 ;  /* 0x0000000700057c82 */ /* 0x004fcc0008000000 */
.L_x_32:
[C---:B------:R-:W-:Y:S01]  /*0e70*/  VIADD R4, R15.reuse, 0xfffffffd ;  /* 0xfffffffd0f047836 */ /* 0x040fe20000000000 */
[C---:B------:R-:W-:Y:S01]  /*0e80*/  IADD3 R16, PT, PT, R15.reuse, -0x2, RZ ;  /* 0xfffffffe0f107810 */ /* 0x040fe20007ffe0ff */
[C---:B------:R-:W-:Y:S01]  /*0e90*/  VIADD R5, R15.reuse, 0xffffffff ;  /* 0xffffffff0f057836 */ /* 0x040fe20000000000 */
[----:B------:R-:W-:Y:S01]  /*0ea0*/  ISETP.GE.AND P3, PT, R15, UR12, PT ;  /* 0x0000000c0f007c0c */ /* 0x000fe2000bf66270 */
[----:B------:R-:W-:Y:S01]  /*0eb0*/  BSSY.RECONVERGENT B0, `(.L_x_24) ;  /* 0x0000012000007945 */ /* 0x000fe20003800200 */
[----:B------:R-:W-:Y:S02]  /*0ec0*/  ISETP.GE.AND P4, PT, R4, UR12, PT ;  /* 0x0000000c04007c0c */ /* 0x000fe4000bf86270 */
[----:B------:R-:W-:Y:S02]  /*0ed0*/  ISETP.GE.AND P1, PT, R16, UR12, PT ;  /* 0x0000000c10007c0c */ /* 0x000fe4000bf26270 */
[----:B------:R-:W-:Y:S02]  /*0ee0*/  ISETP.GT.AND P4, PT, R4, -0x1, !P4 ;  /* 0xffffffff0400780c */ /* 0x000fe40006784270 */
[----:B------:R-:W-:-:S02]  /*0ef0*/  ISETP.GE.AND P2, PT, R5, UR12, PT ;  /* 0x0000000c05007c0c */ /* 0x000fc4000bf46270 */
[----:B------:R-:W-:Y:S02]  /*0f00*/  PLOP3.LUT P4, PT, P0, P4, PT, 0x80, 0x8 ;  /* 0x000000000008781c */ /* 0x000fe40000789070 */
[----:B------:R-:W-:Y:S02]  /*0f10*/  ISETP.GT.AND P3, PT, R15, -0x1, !P3 ;  /* 0xffffffff0f00780c */ /* 0x000fe40005f64270 */
[----:B------:R-:W-:Y:S02]  /*0f20*/  ISETP.GT.AND P1, PT, R16, -0x1, !P1 ;  /* 0xffffffff1000780c */ /* 0x000fe40004f24270 */
[----:B------:R-:W-:Y:S02]  /*0f30*/  ISETP.GT.AND P2, PT, R5, -0x1, !P2 ;  /* 0xffffffff0500780c */ /* 0x000fe40005744270 */
[----:B------:R-:W-:Y:S02]  /*0f40*/  PLOP3.LUT P3, PT, P0, P3, PT, 0x80, 0x8 ;  /* 0x000000000008781c */ /* 0x000fe40000767070 */
[----:B------:R-:W-:-:S02]  /*0f50*/  PLOP3.LUT P1, PT, P0, P1, PT, 0x80, 0x8 ;  /* 0x000000000008781c */ /* 0x000fc40000723070 */
[----:B------:R-:W-:Y:S01]  /*0f60*/  PLOP3.LUT P2, PT, P0, P2, PT, 0x80, 0x8 ;  /* 0x000000000008781c */ /* 0x000fe20000745070 */
[----:B------:R-:W-:-:S12]  /*0f70*/  @!P4 BRA `(.L_x_25) ;  /* 0x000000000014c947 */ /* 0x000fd80003800000 */
[----:B0-----:R-:W-:-:S06]  /*0f80*/  IMAD.WIDE R4, R23, 0x4, R2 ;  /* 0x0000000417047825 */ /* 0x001fcc00078e0202 */
[----:B------:R-:W2:Y:S02]  /*0f90*/  LDG.E R5, desc[UR10][R4.64] ;  /* 0x0000000a04057981 */ /* 0x000ea4000c1e1900 */
[----:B--2---:R-:W-:-:S13]  /*0fa0*/  FSETP.GT.AND P4, PT, R5, R6, PT ;  /* 0x000000060500720b */ /* 0x004fda0003f84000 */
[----:B------:R-:W-:Y:S01]  /*0fb0*/  @P4 IMAD.MOV.U32 R6, RZ, RZ, R5 ;  /* 0x000000ffff064224 */ /* 0x000fe200078e0005 */
[----:B------:R-:W-:-:S07]  /*0fc0*/  @P4 IADD3 R7, PT, PT, R17, -0x3, RZ ;  /* 0xfffffffd11074810 */ /* 0x000fce0007ffe0ff */
.L_x_25:
[----:B------:R-:W-:Y:S05]  /*0fd0*/  BSYNC.RECONVERGENT B0 ;  /* 0x0000000000007941 */ /* 0x000fea0003800200 */
.L_x_24:
[----:B------:R-:W-:Y:S04]  /*0fe0*/  BSSY.RECONVERGENT B0, `(.L_x_26) ;  /* 0x0000007000007945 */ /* 0x000fe80003800200 */
[----:B------:R-:W-:Y:S05]  /*0ff0*/  @!P1 BRA `(.L_x_27) ;  /* 0x0000000000149947 */ /* 0x000fea0003800000 */
[----:B0-----:R-:W-:-:S06]  /*1000*/  IMAD.WIDE R4, R19, 0x4, R2 ;  /* 0x0000000413047825 */ /* 0x001fcc00078e0202 */
[----:B------:R-:W2:Y:S02]  /*1010*/  LDG.E R5, desc[UR10][R4.64] ;  /* 0x0000000a04057981 */ /* 0x000ea4000c1e1900 */
[----:B--2---:R-:W-:-:S13]  /*1020*/  FSETP.GT.AND P1, PT, R5, R6, PT ;  /* 0x000000060500720b */ /* 0x004fda0003f24000 */
[----:B------:R-:W-:Y:S02]  /*1030*/  @P1 IMAD.MOV.U32 R6, RZ, RZ, R5 ;  /* 0x000000ffff061224 */ /* 0x000fe400078e0005 */
[----:B------:R-:W-:-:S07]  /*1040*/  @P1 VIADD R7, R17, 0xfffffffe ;  /* 0xfffffffe11071836 */ /* 0x000fce0000000000 */
.L_x_27:
[----:B------:R-:W-:Y:S05]  /*1050*/  BSYNC.RECONVERGENT B0 ;  /* 0x0000000000007941 */ /* 0x000fea0003800200 */
.L_x_26:
[----:B------:R-:W-:Y:S04]  /*1060*/  BSSY.RECONVERGENT B0, `(.L_x_28) ;  /* 0x0000007000007945 */ /* 0x000fe80003800200 */
[----:B------:R-:W-:Y:S05]  /*1070*/  @!P2 BRA `(.L_x_29) ;  /* 0x000000000014a947 */ /* 0x000fea0003800000 */
[----:B0-----:R-:W-:-:S06]  /*1080*/  IMAD.WIDE R4, R21, 0x4, R2 ;  /* 0x0000000415047825 */ /* 0x001fcc00078e0202 */
[----:B------:R-:W2:Y:S02]  /*1090*/  LDG.E R5, desc[UR10][R4.64] ;  /* 0x0000000a04057981 */ /* 0x000ea4000c1e1900 */
[----:B--2---:R-:W-:-:S13]  /*10a0*/  FSETP.GT.AND P1, PT, R5, R6, PT ;  /* 0x000000060500720b */ /* 0x004fda0003f24000 */
[----:B------:R-:W-:Y:S01]  /*10b0*/  @P1 MOV R6, R5 ;  /* 0x0000000500061202 */ /* 0x000fe20000000f00 */
[----:B------:R-:W-:-:S07]  /*10c0*/  @P1 VIADD R7, R17, 0xffffffff ;  /* 0xffffffff11071836 */ /* 0x000fce0000000000 */
.L_x_29:
[----:B------:R-:W-:Y:S05]  /*10d0*/  BSYNC.RECONVERGENT B0 ;  /* 0x0000000000007941 */ /* 0x000fea0003800200 */
.L_x_28:
[----:B------:R-:W-:Y:S04]  /*10e0*/  BSSY.RECONVERGENT B0, `(.L_x_30) ;  /* 0x0000007000007945 */ /* 0x000fe80003800200 */
[----:B------:R-:W-:Y:S05]  /*10f0*/  @!P3 BRA `(.L_x_31) ;  /* 0x000000000014b947 */ /* 0x000fea0003800000 */
[----:B0-----:R-:W-:-:S06]  /*1100*/  IMAD.WIDE R4, R17, 0x4, R2 ;  /* 0x0000000411047825 */ /* 0x001fcc00078e0202 */
[----:B------:R-:W2:Y:S02]  /*1110*/  LDG.E R5, desc[UR10][R4.64] ;  /* 0x0000000a04057981 */ /* 0x000ea4000c1e1900 */
[----:B--2---:R-:W-:-:S13]  /*1120*/  FSETP.GT.AND P1, PT, R5, R6, PT ;  /* 0x000000060500720b */ /* 0x004fda0003f24000 */
[----:B------:R-:W-:Y:S01]  /*1130*/  @P1 IMAD.MOV.U32 R6, RZ, RZ, R5 ;  /* 0x000000ffff061224 */ /* 0x000fe200078e0005 */
[----:B------:R-:W-:-:S07]  /*1140*/  @P1 MOV R7, R17 ;  /* 0x0000001100071202 */ /* 0x000fce0000000f00 */
.L_x_31:
[----:B------:R-:W-:Y:S05]  /*1150*/  BSYNC.RECONVERGENT B0 ;  /* 0x0000000000007941 */ /* 0x000fea0003800200 */
.L_x_30:
[----:B------:R-:W-:Y:S01]  /*1160*/  UIADD3 UR5, UPT, UPT, UR5, 0x4, URZ ;  /* 0x0000000405057890 */ /* 0x000fe2000fffe0ff */
[----:B------:R-:W-:Y:S01]  /*1170*/  VIADD R17, R17, 0x4 ;  /* 0x0000000411117836 */ /* 0x000fe20000000000 */
[----:B------:R-:W-:Y:S01]  /*1180*/  IADD3 R15, PT, PT, R15, 0x4, RZ ;  /* 0x000000040f0f7810 */ /* 0x000fe20007ffe0ff */
[----:B------:R-:W-:Y:S01]  /*1190*/  VIADD R19, R19, 0x4 ;  /* 0x0000000413137836 */ /* 0x000fe20000000000 */
[----:B------:R-:W-:Y:S01]  /*11a0*/  UISETP.NE.AND UP1, UPT, UR5, URZ, UPT ;  /* 0x000000ff0500728c */ /* 0x000fe2000bf25270 */
[----:B------:R-:W-:Y:S02]  /*11b0*/  VIADD R21, R21, 0x4 ;  /* 0x0000000415157836 */ /* 0x000fe40000000000 */
[----:B------:R-:W-:-:S06]  /*11c0*/  VIADD R23, R23, 0x4 ;  /* 0x0000000417177836 */ /* 0x000fcc0000000000 */
[----:B------:R-:W-:Y:S05]  /*11d0*/  BRA.U UP1, `(.L_x_32) ;  /* 0xfffffffd01247547 */ /* 0x000fea000b83ffff */
[----:B------:R-:W-:-:S05]  /*11e0*/  UMOV UR5, UR6 ;  /* 0x0000000600057c82 */ /* 0x000fca0008000000 */
.L_x_23:
[----:B------:R-:W-:-:S09]  /*11f0*/  UISETP.NE.AND UP1, UPT, UR8, URZ, UPT ;  /* 0x000000ff0800728c */ /* 0x000fd2000bf25270 */
[----:B------:R-:W-:Y:S05]  /*1200*/  BRA.U !UP1, `(.L_x_33) ;  /* 0x0000000109bc7547 */ /* 0x000fea000b800000 */
[----:B------:R-:W1:Y:S01]  /*1210*/  LDCU UR12, c[0x0][0x3a4] ;  /* 0x00007480ff0c77ac */ /* 0x000e620008000800 */
[----:B------:R-:W-:Y:S01]  /*1220*/  IADD3 R5, PT, PT, R12, UR5, RZ ;  /* 0x000000050c057c10 */ /* 0x000fe2000fffe0ff */
[----:B------:R-:W-:Y:S03]  /*1230*/  BSSY.RECONVERGENT B0, `(.L_x_34) ;  /* 0x000000c000007945 */ /* 0x000fe60003800200 */
[----:B-1----:R-:W-:-:S04]  /*1240*/  ISETP.GE.AND P1, PT, R5, UR12, PT ;  /* 0x0000000c05007c0c */ /* 0x002fc8000bf26270 */
[----:B------:R-:W-:-:S04]  /*1250*/  ISETP.GT.AND P1, PT, R5, -0x1, !P1 ;  /* 0xffffffff0500780c */ /* 0x000fc80004f24270 */
[----:B------:R-:W-:-:S13]  /*1260*/  PLOP3.LUT P1, PT, P0, P1, PT, 0x80, 0x8 ;  /* 0x000000000008781c */ /* 0x000fda0000723070 */
[----:B------:R-:W-:Y:S05]  /*1270*/  @!P1 BRA `(.L_x_35) ;  /* 0x00000000001c9947 */ /* 0x000fea0003800000 */
[----:B0-----:R-:W0:Y:S01]  /*1280*/  LDC.64 R2, c[0x0][0x380] ;  /* 0x0000e000ff027b82 */ /* 0x001e220000000a00 */
[----:B------:R-:W-:-:S04]  /*1290*/  IMAD R15, R14, UR12, R5 ;  /* 0x0000000c0e0f7c24 */ /* 0x000fc8000f8e0205 */
[----:B0-----:R-:W-:-:S06]  /*12a0*/  IMAD.WIDE R2, R15, 0x4, R2 ;  /* 0x000000040f027825 */ /* 0x001fcc00078e0202 */
[----:B------:R-:W2:Y:S02]  /*12b0*/  LDG.E R3, desc[UR10][R2.64] ;  /* 0x0000000a02037981 */ /* 0x000ea4000c1e1900 */
[----:B--2---:R-:W-:-:S13]  /*12c0*/  FSETP.GT.AND P1, PT, R3, R6, PT ;  /* 0x000000060300720b */ /* 0x004fda0003f24000 */
[----:B------:R-:W-:Y:S02]  /*12d0*/  @P1 IMAD.MOV.U32 R6, RZ, RZ, R3 ;  /* 0x000000ffff061224 */ /* 0x000fe400078e0003 */
[----:B------:R-:W-:-:S07]  /*12e0*/  @P1 IMAD.MOV.U32 R7, RZ, RZ, R15 ;  /* 0x000000ffff071224 */ /* 0x000fce00078e000f */
.L_x_35:
[----:B------:R-:W-:Y:S05]  /*12f0*/  BSYNC.RECONVERGENT B0 ;  /* 0x0000000000007941 */ /* 0x000fea0003800200 */
.L_x_34:
[----:B------:R-:W-:-:S09]  /*1300*/  UISETP.NE.AND UP1, UPT, UR8, 0x1, UPT ;  /* 0x000000010800788c */ /* 0x000fd2000bf25270 */
[----:B------:R-:W-:Y:S05]  /*1310*/  BRA.U !UP1, `(.L_x_33) ;  /* 0x0000000109787547 */ /* 0x000fea000b800000 */
[----:B------:R-:W-:Y:S01]  /*1320*/  IADD3 R15, PT, PT, R5, 0x1, RZ ;  /* 0x00000001050f7810 */ /* 0x000fe20007ffe0ff */
[----:B------:R-:W-:Y:S03]  /*1330*/  BSSY.RECONVERGENT B0, `(.L_x_36) ;  /* 0x000000c000007945 */ /* 0x000fe60003800200 */
[----:B------:R-:W-:-:S04]  /*1340*/  ISETP.GE.AND P1, PT, R15, UR12, PT ;  /* 0x0000000c0f007c0c */ /* 0x000fc8000bf26270 */
        /* <DEDUP_REMOVED lines=10> */
.L_x_37:
[----:B------:R-:W-:Y:S05]  /*13f0*/  BSYNC.RECONVERGENT B0 ;  /* 0x0000000000007941 */ /* 0x000fea0003800200 */
.L_x_36:
        /* <DEDUP_REMOVED lines=13> */
[----:B------:R-:W-:Y:S01]  /*14d0*/  @P0 IMAD.MOV.U32 R6, RZ, RZ, R3 ;  /* 0x000000ffff060224 */ /* 0x000fe200078e0003 */
[----:B------:R-:W-:-:S07]  /*14e0*/  @P0 MOV R7, R5 ;  /* 0x0000000500070202 */ /* 0x000fce0000000f00 */
.L_x_38:
[----:B------:R-:W-:Y:S05]  /*14f0*/  BSYNC.RECONVERGENT B0 ;  /* 0x0000000000007941 */ /* 0x000fea0003800200 */
.L_x_33:
[----:B------:R-:W-:Y:S05]  /*1500*/  BRA.U UP0, `(.L_x_39) ;  /* 0xfffffff900087547 */ /* 0x000fea000b83ffff */
.L_x_22:
[----:B0-----:R-:W0:Y:S08]  /*1510*/  LDC.64 R2, c[0x0][0x388] ;  /* 0x0000e200ff027b82 */ /* 0x001e300000000a00 */
[----:B------:R-:W1:Y:S01]  /*1520*/  LDC.64 R4, c[0x0][0x390] ;  /* 0x0000e400ff047b82 */ /* 0x000e620000000a00 */
[----:B0-----:R-:W-:-:S05]  /*1530*/  IMAD.WIDE R2, R0, 0x4, R2 ;  /* 0x0000000400027825 */ /* 0x001fca00078e0202 */
[----:B------:R-:W-:Y:S01]  /*1540*/  STG.E desc[UR10][R2.64], R6 ;  /* 0x0000000602007986 */ /* 0x000fe2000c10190a */
[----:B-1----:R-:W-:-:S05]  /*1550*/  IMAD.WIDE R4, R0, 0x4, R4 ;  /* 0x0000000400047825 */ /* 0x002fca00078e0204 */
[----:B------:R-:W-:Y:S01]  /*1560*/  STG.E desc[UR10][R4.64], R7 ;  /* 0x0000000704007986 */ /* 0x000fe2000c10190a */
[----:B------:R-:W-:Y:S05]  /*1570*/  EXIT ;  /* 0x000000000000794d */ /* 0x000fea0003800000 */
.L_x_40:
        /* <DEDUP_REMOVED lines=16> */
.L_x_163:


//--------------------- .text._Z23convolutionIm2ColKernelPKfPfiiiiiiiiiii --------------------------
	.section	.text._Z23convolutionIm2ColKernelPKfPfiiiiiiiiiii,"ax",@progbits
	.align	128
        .global         _Z23convolutionIm2ColKernelPKfPfiiiiiiiiiii
        .type           _Z23convolutionIm2ColKernelPKfPfiiiiiiiiiii,@function
        .size           _Z23convolutionIm2ColKernelPKfPfiiiiiiiiiii,(.L_x_164 - _Z23convolutionIm2ColKernelPKfPfiiiiiiiiiii)
        .other          _Z23convolutionIm2ColKernelPKfPfiiiiiiiiiii,@"STO_CUDA_ENTRY STV_DEFAULT"
_Z23convolutionIm2ColKernelPKfPfiiiiiiiiiii:
.text._Z23convolutionIm2ColKernelPKfPfiiiiiiiiiii:
[----:B------:R-:W-:Y:S08]  /*0000*/  LDC R1, c[0x0][0x37c] ;  /* 0x0000df00ff017b82 */ /* 0x000ff00000000800 */
[----:B------:R-:W0:Y:S01]  /*0010*/  LDC R6, c[0x0][0x3ac] ;  /* 0x0000eb00ff067b82 */ /* 0x000e220000000800 */
[----:B------:R-:W1:Y:S01]  /*0020*/  LDCU UR11, c[0x0][0x3b8] ;  /* 0x00007700ff0b77ac */ /* 0x000e620008000800 */
[----:B------:R-:W2:Y:S06]  /*0030*/  LDCU UR8, c[0x0][0x3b4] ;  /* 0x00007680ff0877ac */ /* 0x000eac0008000800 */
[----:B------:R-:W3:Y:S01]  /*0040*/  LDC R8, c[0x0][0x3b0] ;  /* 0x0000ec00ff087b82 */ /* 0x000ee20000000800 */
[----:B------:R-:W4:Y:S01]  /*0050*/  LDCU UR9, c[0x0][0x3a8] ;  /* 0x00007500ff0977ac */ /* 0x000f220008000800 */
[----:B------:R-:W4:Y:S06]  /*0060*/  LDCU UR10, c[0x0][0x398] ;  /* 0x00007300ff0a77ac */ /* 0x000f2c0008000800 */
[----:B------:R-:W5:Y:S01]  /*0070*/  LDC R0, c[0x0][0x3a0] ;  /* 0x0000e800ff007b82 */ /* 0x000f620000000800 */
[----:B------:R-:W1:Y:S01]  /*0080*/  LDCU UR6, c[0x0][0x3a4] ;  /* 0x00007480ff0677ac */ /* 0x000e620008000800 */
[----:B------:R-:W1:Y:S01]  /*0090*/  LDCU UR7, c[0x0][0x394] ;  /* 0x00007280ff0777ac */ /* 0x000e620008000800 */
[----:B0-----:R-:W-:-:S05]  /*00a0*/  IABS R10, R6 ;  /* 0x00000006000a7213 */ /* 0x001fca0000000000 */
[----:B------:R-:W0:Y:S01]  /*00b0*/  LDC R7, c[0x0][0x39c] ;  /* 0x0000e700ff077b82 */ /* 0x000e220000000800 */
[----:B------:R-:W2:Y:S01]  /*00c0*/  I2F.RP R2, R10 ;  /* 0x0000000a00027306 */ /* 0x000ea20000209400 */
[----:B----4-:R-:W-:Y:S01]  /*00d0*/  ULEA UR5, UR9, UR10, 0x1 ;  /* 0x0000000a09057291 */ /* 0x010fe2000f8e08ff */
[----:B---3--:R-:W-:-:S06]  /*00e0*/  IABS R9, R8 ;  /* 0x0000000800097213 */ /* 0x008fcc0000000000 */
[----:B------:R-:W3:Y:S01]  /*00f0*/  I2F.RP R3, R9 ;  /* 0x0000000900037306 */ /* 0x000ee20000209400 */
[----:B-1----:R-:W-:Y:S01]  /*0100*/  ULEA UR4, UR6, UR7, 0x1 ;  /* 0x0000000706047291 */ /* 0x002fe2000f8e08ff */
[----:B-----5:R-:W-:-:S06]  /*0110*/  VIADD R11, R0, 0xffffffff ;  /* 0xffffffff000b7836 */ /* 0x020fcc0000000000 */
[----:B--2---:R-:W1:Y:S01]  /*0120*/  MUFU.RCP R2, R2 ;  /* 0x0000000200027308 */ /* 0x004e620000001000 */
[----:B------:R-:W-:-:S07]  /*0130*/  IMAD R11, R11, UR11, RZ ;  /* 0x0000000b0b0b7c24 */ /* 0x000fce000f8e02ff */
[----:B---3--:R-:W2:Y:S01]  /*0140*/  MUFU.RCP R3, R3 ;  /* 0x0000000300037308 */ /* 0x008ea20000001000 */
[----:B-1----:R-:W-:Y:S01]  /*0150*/  VIADD R4, R2, 0xffffffe ;  /* 0x0ffffffe02047836 */ /* 0x002fe20000000000 */
[----:B0-----:R-:W-:-:S06]  /*0160*/  IADD3 R2, PT, PT, R7, -0x1, RZ ;  /* 0xffffffff07027810 */ /* 0x001fcc0007ffe0ff */
[----:B------:R0:W1:Y:S01]  /*0170*/  F2I.FTZ.U32.TRUNC.NTZ R5, R4 ;  /* 0x0000000400057305 */ /* 0x000062000021f000 */
[----:B------:R-:W-:Y:S02]  /*0180*/  IMAD R2, R2, UR8, RZ ;  /* 0x0000000802027c24 */ /* 0x000fe4000f8e02ff */
[----:B--2---:R-:W-:-:S03]  /*0190*/  VIADD R12, R3, 0xffffffe ;  /* 0x0ffffffe030c7836 */ /* 0x004fc60000000000 */
[----:B------:R-:W-:Y:S02]  /*01a0*/  LOP3.LUT R2, RZ, R2, RZ, 0x33, !PT ;  /* 0x00000002ff027212 */ /* 0x000fe400078e33ff */
[----:B------:R-:W2:Y:S01]  /*01b0*/  F2I.FTZ.U32.TRUNC.NTZ R3, R12 ;  /* 0x0000000c00037305 */ /* 0x000ea2000021f000 */
[----:B0-----:R-:W-:Y:S02]  /*01c0*/  LOP3.LUT R4, RZ, R11, RZ, 0x33, !PT ;  /* 0x0000000bff047212 */ /* 0x001fe400078e33ff */
[----:B------:R-:W-:Y:S01]  /*01d0*/  VIADD R11, R2, UR4 ;  /* 0x00000004020b7c36 */ /* 0x000fe20008000000 */
[----:B------:R-:W0:Y:S02]  /*01e0*/  S2UR UR4, SR_CTAID.X ;  /* 0x00000000000479c3 */ /* 0x000e240000002500 */
[----:B------:R-:W-:Y:S02]  /*01f0*/  VIADD R13, R4, UR5 ;  /* 0x00000005040d7c36 */ /* 0x000fe40008000000 */
[----:B------:R-:W-:-:S02]  /*0200*/  HFMA2 R4, -RZ, RZ, 0, 0 ;  /* 0x00000000ff047431 */ /* 0x000fc400000001ff */
[----:B-1----:R-:W-:Y:S01]  /*0210*/  IMAD.MOV R15, RZ, RZ, -R5 ;  /* 0x000000ffff0f7224 */ /* 0x002fe200078e0a05 */
[----:B------:R-:W-:Y:S01]  /*0220*/  IABS R2, R11 ;  /* 0x0000000b00027213 */ /* 0x000fe20000000000 */
[----:B------:R-:W1:Y:S01]  /*0230*/  LDCU UR5, c[0x0][0x390] ;  /* 0x00007200ff0577ac */ /* 0x000e620008000800 */
[----:B------:R-:W-:Y:S01]  /*0240*/  LOP3.LUT R11, R11, R6, RZ, 0x3c, !PT ;  /* 0x000000060b0b7212 */ /* 0x000fe200078e3cff */
[----:B------:R-:W-:Y:S01]  /*0250*/  IMAD R15, R15, R10, RZ ;  /* 0x0000000a0f0f7224 */ /* 0x000fe200078e02ff */
[----:B--2---:R-:W-:-:S03]  /*0260*/  IADD3 R12, PT, PT, RZ, -R3, RZ ;  /* 0x80000003ff0c7210 */ /* 0x004fc60007ffe0ff */
[----:B------:R-:W-:Y:S01]  /*0270*/  IMAD.HI.U32 R4, R5, R15, R4 ;  /* 0x0000000f05047227 */ /* 0x000fe200078e0004 */
[----:B------:R-:W-:-:S03]  /*0280*/  ISETP.GE.AND P2, PT, R11, RZ, PT ;  /* 0x000000ff0b00720c */ /* 0x000fc60003f46270 */
[----:B------:R-:W-:Y:S02]  /*0290*/  IMAD.MOV.U32 R5, RZ, RZ, R2 ;  /* 0x000000ffff057224 */ /* 0x000fe400078e0002 */
[----:B------:R-:W-:Y:S01]  /*02a0*/  IMAD R15, R12, R9, RZ ;  /* 0x000000090c0f7224 */ /* 0x000fe200078e02ff */
[----:B------:R-:W-:Y:S01]  /*02b0*/  IABS R12, R13 ;  /* 0x0000000d000c7213 */ /* 0x000fe20000000000 */
[----:B------:R-:W-:Y:S01]  /*02c0*/  IMAD.MOV.U32 R2, RZ, RZ, RZ ;  /* 0x000000ffff027224 */ /* 0x000fe200078e00ff */
[----:B------:R-:W-:Y:S01]  /*02d0*/  LOP3.LUT R13, R13, R8, RZ, 0x3c, !PT ;  /* 0x000000080d0d7212 */ /* 0x000fe200078e3cff */
[----:B------:R-:W-:-:S03]  /*02e0*/  IMAD.HI.U32 R4, R4, R5, RZ ;  /* 0x0000000504047227 */ /* 0x000fc600078e00ff */
[----:B------:R-:W-:Y:S01]  /*02f0*/  ISETP.GE.AND P1, PT, R13, RZ, PT ;  /* 0x000000ff0d00720c */ /* 0x000fe20003f26270 */
[----:B------:R-:W-:Y:S01]  /*0300*/  IMAD.HI.U32 R2, R3, R15, R2 ;  /* 0x0000000f03027227 */ /* 0x000fe200078e0002 */
[----:B------:R-:W-:-:S05]  /*0310*/  IADD3 R3, PT, PT, -R4, RZ, RZ ;  /* 0x000000ff04037210 */ /* 0x000fca0007ffe1ff */
        /* <DEDUP_REMOVED lines=10> */
[----:B------:R-:W-:Y:S01]  /*03c0*/  ISETP.GE.U32.AND P5, PT, R3, R10, PT ;  /* 0x0000000a0300720c */ /* 0x000fe20003fa6070 */
[----:B-1----:R-:W-:-:S04]  /*03d0*/  IMAD R3, R7, UR5, RZ ;  /* 0x0000000507037c24 */ /* 0x002fc8000f8e02ff */
[-C--:B------:R-:W-:Y:S01]  /*03e0*/  @!P4 IADD3 R12, PT, PT, R12, -R9.reuse, RZ ;  /* 0x800000090c0cc210 */ /* 0x080fe20007ffe0ff */
[----:B------:R-:W-:Y:S01]  /*03f0*/  @!P4 VIADD R2, R2, 0x1 ;  /* 0x000000010202c836 */ /* 0x000fe20000000000 */
[----:B------:R-:W-:Y:S01]  /*0400*/  ISETP.NE.AND P4, PT, R8, RZ, PT ;  /* 0x000000ff0800720c */ /* 0x000fe20003f85270 */
[----:B------:R-:W-:Y:S01]  /*0410*/  IMAD R3, R3, R0, RZ ;  /* 0x0000000003037224 */ /* 0x000fe200078e02ff */
[----:B------:R-:W-:Y:S02]  /*0420*/  ISETP.GE.U32.AND P3, PT, R12, R9, PT ;  /* 0x000000090c00720c */ /* 0x000fe40003f66070 */
[----:B------:R-:W0:Y:S02]  /*0430*/  LDC R9, c[0x0][0x360] ;  /* 0x0000d800ff097b82 */ /* 0x000e240000000800 */
[----:B------:R-:W-:-:S05]  /*0440*/  @P5 IADD3 R4, PT, PT, R4, 0x1, RZ ;  /* 0x0000000104045810 */ /* 0x000fca0007ffe0ff */
[----:B------:R-:W-:-:S04]  /*0450*/  IMAD.MOV.U32 R12, RZ, RZ, R4 ;  /* 0x000000ffff0c7224 */ /* 0x000fc800078e0004 */
[----:B------:R-:W-:Y:S01]  /*0460*/  @P3 VIADD R2, R2, 0x1 ;  /* 0x0000000102023836 */ /* 0x000fe20000000000 */
[----:B------:R-:W-:Y:S02]  /*0470*/  @!P2 IADD3 R12, PT, PT, -R12, RZ, RZ ;  /* 0x000000ff0c0ca210 */ /* 0x000fe40007ffe1ff */
[----:B------:R-:W-:Y:S01]  /*0480*/  @!P0 LOP3.LUT R12, RZ, R6, RZ, 0x33, !PT ;  /* 0x00000006ff0c8212 */ /* 0x000fe200078e33ff */
[----:B------:R-:W-:Y:S01]  /*0490*/  @!P1 IMAD.MOV R2, RZ, RZ, -R2 ;  /* 0x000000ffff029224 */ /* 0x000fe200078e0a02 */
[----:B------:R-:W-:-:S03]  /*04a0*/  @!P4 LOP3.LUT R2, RZ, R8, RZ, 0x33, !PT ;  /* 0x00000008ff02c212 */ /* 0x000fc600078e33ff */
[----:B------:R-:W-:-:S04]  /*04b0*/  IMAD R3, R12, R3, R3 ;  /* 0x000000030c037224 */ /* 0x000fc800078e0203 */
[----:B------:R-:W-:Y:S02]  /*04c0*/  IMAD R4, R2, R3, R3 ;  /* 0x0000000302047224 */ /* 0x000fe400078e0203 */
[----:B0-----:R-:W-:-:S05]  /*04d0*/  IMAD R9, R9, UR4, R14 ;  /* 0x0000000409097c24 */ /* 0x001fca000f8e020e */
[----:B------:R-:W-:-:S13]  /*04e0*/  ISETP.GE.AND P0, PT, R9, R4, PT ;  /* 0x000000040900720c */ /* 0x000fda0003f06270 */
[----:B------:R-:W-:Y:S05]  /*04f0*/  @P0 EXIT ;  /* 0x000000000000094d */ /* 0x000fea0003800000 */
[----:B------:R-:W-:Y:S01]  /*0500*/  IADD3 R14, PT, PT, R2, 0x1, RZ ;  /* 0x00000001020e7810 */ /* 0x000fe20007ffe0ff */
[----:B------:R-:W-:Y:S01]  /*0510*/  VIADD R12, R12, 0x1 ;  /* 0x000000010c0c7836 */ /* 0x000fe20000000000 */
[----:B------:R-:W-:Y:S01]  /*0520*/  IABS R20, R0 ;  /* 0x0000000000147213 */ /* 0x000fe20000000000 */
[----:B------:R-:W0:Y:S01]  /*0530*/  LDCU.64 UR4, c[0x0][0x358] ;  /* 0x00006b00ff0477ac */ /* 0x000e220008000a00 */
[-C--:B------:R-:W-:Y:S01]  /*0540*/  IABS R18, R14.reuse ;  /* 0x0000000e00127213 */ /* 0x080fe20000000000 */
[----:B------:R-:W-:Y:S01]  /*0550*/  IMAD R2, R12, R14, RZ ;  /* 0x0000000e0c027224 */ /* 0x000fe200078e02ff */
[----:B------:R-:W1:Y:S01]  /*0560*/  I2F.RP R13, R20 ;  /* 0x00000014000d7306 */ /* 0x000e620000209400 */
[----:B------:R-:W-:Y:S01]  /*0570*/  IABS R19, R9 ;  /* 0x0000000900137213 */ /* 0x000fe20000000000 */
[----:B------:R-:W-:Y:S02]  /*0580*/  BSSY.RECONVERGENT B0, `(.L_x_41) ;  /* 0x00000a2000007945 */ /* 0x000fe40003800200 */
[----:B------:R-:W-:-:S04]  /*0590*/  IABS R3, R2 ;  /* 0x0000000200037213 */ /* 0x000fc80000000000 */
[----:B------:R-:W2:Y:S08]  /*05a0*/  I2F.RP R10, R3 ;  /* 0x00000003000a7306 */ /* 0x000eb00000209400 */
[----:B-1----:R-:W-:Y:S08]  /*05b0*/  MUFU.RCP R13, R13 ;  /* 0x0000000d000d7308 */ /* 0x002ff00000001000 */
[----:B--2---:R-:W1:Y:S02]  /*05c0*/  MUFU.RCP R10, R10 ;  /* 0x0000000a000a7308 */ /* 0x004e640000001000 */
[----:B-1----:R-:W-:Y:S01]  /*05d0*/  VIADD R4, R10, 0xffffffe ;  /* 0x0ffffffe0a047836 */ /* 0x002fe20000000000 */
[----:B------:R-:W-:-:S05]  /*05e0*/  IABS R10, R2 ;  /* 0x00000002000a7213 */ /* 0x000fca0000000000 */
[----:B------:R1:W2:Y:S02]  /*05f0*/  F2I.FTZ.U32.TRUNC.NTZ R5, R4 ;  /* 0x0000000400057305 */ /* 0x0002a4000021f000 */
[----:B-1----:R-:W-:Y:S01]  /*0600*/  MOV R4, RZ ;  /* 0x000000ff00047202 */ /* 0x002fe20000000f00 */
[----:B--2---:R-:W-:-:S04]  /*0610*/  IMAD.MOV R16, RZ, RZ, -R5 ;  /* 0x000000ffff107224 */ /* 0x004fc800078e0a05 */
[----:B------:R-:W-:Y:S02]  /*0620*/  IMAD R11, R16, R3, RZ ;  /* 0x00000003100b7224 */ /* 0x000fe400078e02ff */
[----:B------:R-:W-:Y:S02]  /*0630*/  IMAD.MOV R16, RZ, RZ, -R10 ;  /* 0x000000ffff107224 */ /* 0x000fe400078e0a0a */
[----:B------:R-:W-:Y:S01]  /*0640*/  IMAD.HI.U32 R4, R5, R11, R4 ;  /* 0x0000000b05047227 */ /* 0x000fe200078e0004 */
[----:B------:R-:W1:Y:S03]  /*0650*/  I2F.RP R10, R18 ;  /* 0x00000012000a7306 */ /* 0x000e660000209400 */
[----:B------:R-:W-:Y:S01]  /*0660*/  VIADD R5, R13, 0xffffffe ;  /* 0x0ffffffe0d057836 */ /* 0x000fe20000000000 */
[----:B------:R-:W-:Y:S01]  /*0670*/  IABS R13, R7 ;  /* 0x00000007000d7213 */ /* 0x000fe20000000000 */
[----:B------:R-:W-:-:S03]  /*0680*/  IMAD.HI.U32 R11, R4, R19, RZ ;  /* 0x00000013040b7227 */ /* 0x000fc600078e00ff */
[----:B------:R-:W-:Y:S01]  /*0690*/  I2F.RP R21, R13 ;  /* 0x0000000d00157306 */ /* 0x000fe20000209400 */
[----:B------:R-:W-:Y:S02]  /*06a0*/  IMAD R4, R11, R16, R19 ;  /* 0x000000100b047224 */ /* 0x000fe400078e0213 */
[----:B------:R-:W-:-:S03]  /*06b0*/  IMAD R16, R7, R0, RZ ;  /* 0x0000000007107224 */ /* 0x000fc600078e02ff */
[----:B------:R-:W-:Y:S02]  /*06c0*/  ISETP.GT.U32.AND P1, PT, R3, R4, PT ;  /* 0x000000040300720c */ /* 0x000fe40003f24070 */
[----:B-1----:R-:W1:Y:S08]  /*06d0*/  MUFU.RCP R10, R10 ;  /* 0x0000000a000a7308 */ /* 0x002e700000001000 */
[----:B------:R-:W2:Y:S03]  /*06e0*/  F2I.FTZ.U32.TRUNC.NTZ R5, R5 ;  /* 0x0000000500057305 */ /* 0x000ea6000021f000 */
[----:B------:R-:W-:Y:S01]  /*06f0*/  @!P1 IADD3 R4, PT, PT, R4, -R3, RZ ;  /* 0x8000000304049210 */ /* 0x000fe20007ffe0ff */
[----:B------:R-:W-:Y:S01]  /*0700*/  @!P1 VIADD R11, R11, 0x1 ;  /* 0x000000010b0b9836 */ /* 0x000fe20000000000 */
[----:B------:R-:W-:-:S02]  /*0710*/  ISETP.NE.AND P1, PT, R2, RZ, PT ;  /* 0x000000ff0200720c */ /* 0x000fc40003f25270 */
[----:B------:R-:W-:Y:S01]  /*0720*/  ISETP.GE.U32.AND P0, PT, R4, R3, PT ;  /* 0x000000030400720c */ /* 0x000fe20003f06070 */
[----:B-1----:R-:W-:Y:S01]  /*0730*/  VIADD R3, R10, 0xffffffe ;  /* 0x0ffffffe0a037836 */ /* 0x002fe20000000000 */
[----:B------:R-:W-:Y:S02]  /*0740*/  LOP3.LUT R4, R9, R2, RZ, 0x3c, !PT ;  /* 0x0000000209047212 */ /* 0x000fe400078e3cff */
[----:B------:R-:W-:Y:S02]  /*0750*/  IABS R10, R12 ;  /* 0x0000000c000a7213 */ /* 0x000fe40000000000 */
[----:B------:R-:W-:Y:S01]  /*0760*/  ISETP.GE.AND P2, PT, R4, RZ, PT ;  /* 0x000000ff0400720c */ /* 0x000fe20003f46270 */
[----:B------:R-:W1:Y:S01]  /*0770*/  F2I.FTZ.U32.TRUNC.NTZ R3, R3 ;  /* 0x0000000300037305 */ /* 0x000e62000021f000 */
[----:B--2---:R-:W-:Y:S02]  /*0780*/  IMAD.MOV R15, RZ, RZ, -R5 ;  /* 0x000000ffff0f7224 */ /* 0x004fe400078e0a05 */
[----:B------:R-:W-:-:S03]  /*0790*/  IMAD.MOV.U32 R4, RZ, RZ, RZ ;  /* 0x000000ffff047224 */ /* 0x000fc600078e00ff */
[----:B------:R-:W-:Y:S01]  /*07a0*/  @P0 IADD3 R11, PT, PT, R11, 0x1, RZ ;  /* 0x000000010b0b0810 */ /* 0x000fe20007ffe0ff */
[----:B------:R-:W-:Y:S01]  /*07b0*/  IMAD R15, R15, R20, RZ ;  /* 0x000000140f0f7224 */ /* 0x000fe200078e02ff */
[----:B------:R-:W2:Y:S03]  /*07c0*/  I2F.RP R22, R10 ;  /* 0x0000000a00167306 */ /* 0x000ea60000209400 */
[----:B------:R-:W-:-:S04]  /*07d0*/  IMAD.HI.U32 R26, R5, R15, R4 ;  /* 0x0000000f051a7227 */ /* 0x000fc800078e0004 */
[----:B------:R-:W-:Y:S01]  /*07e0*/  @!P2 IMAD.MOV R11, RZ, RZ, -R11 ;  /* 0x000000ffff0ba224 */ /* 0x000fe200078e0a0b */
[----:B-1----:R-:W-:Y:S02]  /*07f0*/  IADD3 R17, PT, PT, RZ, -R3, RZ ;  /* 0x80000003ff117210 */ /* 0x002fe40007ffe0ff */
[----:B------:R-:W-:Y:S01]  /*0800*/  @!P1 LOP3.LUT R11, RZ, R2, RZ, 0x33, !PT ;  /* 0x00000002ff0b9212 */ /* 0x000fe200078e33ff */
[----:B------:R-:W-:Y:S01]  /*0810*/  IMAD.MOV.U32 R2, RZ, RZ, RZ ;  /* 0x000000ffff027224 */ /* 0x000fe200078e00ff */
[----:B------:R-:W-:Y:S01]  /*0820*/  ISETP.NE.AND P1, PT, R14, RZ, PT ;  /* 0x000000ff0e00720c */ /* 0x000fe20003f25270 */
[----:B------:R-:W-:Y:S01]  /*0830*/  IMAD R5, R17, R18, RZ ;  /* 0x0000001211057224 */ /* 0x000fe200078e02ff */
[----:B------:R-:W-:Y:S02]  /*0840*/  IABS R15, R11 ;  /* 0x0000000b000f7213 */ /* 0x000fe40000000000 */
[----:B------:R-:W-:Y:S01]  /*0850*/  IABS R17, R14 ;  /* 0x0000000e00117213 */ /* 0x000fe20000000000 */
[----:B------:R-:W-:Y:S01]  /*0860*/  IMAD.HI.U32 R24, R3, R5, R2 ;  /* 0x0000000503187227 */ /* 0x000fe200078e0002 */
[----:B--2---:R1:W2:Y:S01]  /*0870*/  MUFU.RCP R4, R22 ;  /* 0x0000001600047308 */ /* 0x0042a20000001000 */
[----:B------:R-:W-:-:S02]  /*0880*/  IABS R5, R16 ;  /* 0x0000001000057213 */ /* 0x000fc40000000000 */
[----:B------:R-:W-:Y:S01]  /*0890*/  IMAD.HI.U32 R2, R26, R15, RZ ;  /* 0x0000000f1a027227 */ /* 0x000fe200078e00ff */
[----:B------:R-:W-:-:S03]  /*08a0*/  IADD3 R23, PT, PT, RZ, -R17, RZ ;  /* 0x80000011ff177210 */ /* 0x000fc60007ffe0ff */
[----:B------:R-:W-:Y:S01]  /*08b0*/  IMAD.MOV R25, RZ, RZ, -R2 ;  /* 0x000000ffff197224 */ /* 0x000fe200078e0a02 */
[----:B------:R-:W3:Y:S01]  /*08c0*/  MUFU.RCP R3, R21 ;  /* 0x0000001500037308 */ /* 0x000ee20000001000 */
[----:B-1----:R-:W-:-:S04]  /*08d0*/  IMAD.HI.U32 R22, R24, R19, RZ ;  /* 0x0000001318167227 */ /* 0x002fc800078e00ff */
[----:B------:R-:W-:Y:S02]  /*08e0*/  IMAD R25, R20, R25, R15 ;  /* 0x0000001914197224 */ /* 0x000fe400078e020f */
[----:B------:R-:W-:Y:S02]  /*08f0*/  IMAD R23, R22, R23, R19 ;  /* 0x0000001716177224 */ /* 0x000fe400078e0213 */
[----:B------:R-:W-:Y:S01]  /*0900*/  IMAD.MOV.U32 R17, RZ, RZ, R5 ;  /* 0x000000ffff117224 */ /* 0x000fe200078e0005 */
[----:B------:R-:W-:Y:S02]  /*0910*/  ISETP.GT.U32.AND P4, PT, R20, R25, PT ;  /* 0x000000191400720c */ /* 0x000fe40003f84070 */
[----:B------:R-:W-:Y:S01]  /*0920*/  ISETP.GT.U32.AND P0, PT, R18, R23, PT ;  /* 0x000000171200720c */ /* 0x000fe20003f04070 */
[----:B------:R-:W-:Y:S01]  /*0930*/  I2F.RP R19, R17 ;  /* 0x0000001100137306 */ /* 0x000fe20000209400 */
[----:B--2---:R-:W-:Y:S02]  /*0940*/  IADD3 R5, PT, PT, R4, 0xffffffe, RZ ;  /* 0x0ffffffe04057810 */ /* 0x004fe40007ffe0ff */
[----:B------:R-:W-:-:S02]  /*0950*/  LOP3.LUT R4, R9, R14, RZ, 0x3c, !PT ;  /* 0x0000000e09047212 */ /* 0x000fc400078e3cff */
[----:B---3--:R-:W-:Y:S02]  /*0960*/  IADD3 R3, PT, PT, R3, 0xffffffe, RZ ;  /* 0x0ffffffe03037810 */ /* 0x008fe40007ffe0ff */
[----:B------:R-:W-:Y:S01]  /*0970*/  ISETP.GE.AND P2, PT, R4, RZ, PT ;  /* 0x000000ff0400720c */ /* 0x000fe20003f46270 */
[----:B------:R-:W1:Y:S01]  /*0980*/  F2I.FTZ.U32.TRUNC.NTZ R5, R5 ;  /* 0x0000000500057305 */ /* 0x000e62000021f000 */
[----:B------:R-:W-:Y:S02]  /*0990*/  IMAD.MOV.U32 R4, RZ, RZ, RZ ;  /* 0x000000ffff047224 */ /* 0x000fe400078e00ff */
[----:B------:R-:W-:Y:S02]  /*09a0*/  @!P4 IMAD.IADD R25, R25, 0x1, -R20 ;  /* 0x000000011919c824 */ /* 0x000fe400078e0a14 */
[----:B------:R-:W-:Y:S02]  /*09b0*/  @!P0 IMAD.IADD R23, R23, 0x1, -R18 ;  /* 0x0000000117178824 */ /* 0x000fe400078e0a12 */
[----:B------:R-:W-:Y:S01]  /*09c0*/  @!P0 VIADD R22, R22, 0x1 ;  /* 0x0000000116168836 */ /* 0x000fe20000000000 */
[----:B------:R-:W2:Y:S01]  /*09d0*/  F2I.FTZ.U32.TRUNC.NTZ R3, R3 ;  /* 0x0000000300037305 */ /* 0x000ea2000021f000 */
[----:B------:R-:W-:Y:S01]  /*09e0*/  ISETP.GE.U32.AND P3, PT, R25, R20, PT ;  /* 0x000000141900720c */ /* 0x000fe20003f66070 */
[----:B------:R-:W-:Y:S01]  /*09f0*/  @!P4 VIADD R2, R2, 0x1 ;  /* 0x000000010202c836 */ /* 0x000fe20000000000 */
[----:B------:R-:W-:-:S02]  /*0a00*/  ISETP.GE.U32.AND P5, PT, R23, R18, PT ;  /* 0x000000121700720c */ /* 0x000fc40003fa6070 */
[----:B------:R-:W-:Y:S02]  /*0a10*/  LOP3.LUT R18, R11, R0, RZ, 0x3c, !PT ;  /* 0x000000000b127212 */ /* 0x000fe400078e3cff */
[----:B------:R-:W-:Y:S01]  /*0a20*/  ISETP.NE.AND P4, PT, R0, RZ, PT ;  /* 0x000000ff0000720c */ /* 0x000fe20003f85270 */
[----:B-1----:R-:W-:Y:S01]  /*0a30*/  IMAD.MOV R21, RZ, RZ, -R5 ;  /* 0x000000ffff157224 */ /* 0x002fe200078e0a05 */
[----:B------:R-:W-:Y:S01]  /*0a40*/  ISETP.GE.AND P0, PT, R18, RZ, PT ;  /* 0x000000ff1200720c */ /* 0x000fe20003f06270 */
[----:B------:R-:W1:Y:S02]  /*0a50*/  MUFU.RCP R19, R19 ;  /* 0x0000001300137308 */ /* 0x000e640000001000 */
[----:B------:R-:W-:Y:S02]  /*0a60*/  IMAD R21, R21, R10, RZ ;  /* 0x0000000a15157224 */ /* 0x000fe400078e02ff */
[----:B------:R-:W-:Y:S01]  /*0a70*/  @P3 IADD3 R2, PT, PT, R2, 0x1, RZ ;  /* 0x0000000102023810 */ /* 0x000fe20007ffe0ff */
[----:B--2---:R-:W-:Y:S01]  /*0a80*/  IMAD.MOV R20, RZ, RZ, -R3 ;  /* 0x000000ffff147224 */ /* 0x004fe200078e0a03 */
[----:B------:R-:W-:Y:S01]  /*0a90*/  @P5 IADD3 R22, PT, PT, R22, 0x1, RZ ;  /* 0x0000000116165810 */ /* 0x000fe20007ffe0ff */
[----:B------:R-:W-:Y:S01]  /*0aa0*/  IMAD.HI.U32 R4, R5, R21, R4 ;  /* 0x0000001505047227 */ /* 0x000fe200078e0004 */
[----:B------:R-:W-:-:S02]  /*0ab0*/  MOV R18, R2 ;  /* 0x0000000200127202 */ /* 0x000fc40000000f00 */
[----:B------:R-:W-:Y:S01]  /*0ac0*/  IABS R5, R12 ;  /* 0x0000000c00057213 */ /* 0x000fe20000000000 */
[----:B------:R-:W-:Y:S01]  /*0ad0*/  IMAD.MOV.U32 R2, RZ, RZ, R20 ;  /* 0x000000ffff027224 */ /* 0x000fe200078e0014 */
[----:B------:R-:W-:Y:S01]  /*0ae0*/  @!P0 IADD3 R18, PT, PT, -R18, RZ, RZ ;  /* 0x000000ff12128210 */ /* 0x000fe20007ffe1ff */
[----:B------:R-:W-:Y:S01]  /*0af0*/  @!P2 IMAD.MOV R22, RZ, RZ, -R22 ;  /* 0x000000ffff16a224 */ /* 0x000fe200078e0a16 */
[----:B------:R-:W-:Y:S01]  /*0b00*/  @!P4 LOP3.LUT R18, RZ, R0, RZ, 0x33, !PT ;  /* 0x00000000ff12c212 */ /* 0x000fe200078e33ff */
[----:B------:R-:W-:Y:S01]  /*0b10*/  IMAD R23, R2, R13, RZ ;  /* 0x0000000d02177224 */ /* 0x000fe200078e02ff */
[----:B------:R-:W-:Y:S01]  /*0b20*/  MOV R2, RZ ;  /* 0x000000ff00027202 */ /* 0x000fe20000000f00 */
[----:B------:R-:W-:Y:S01]  /*0b30*/  IMAD.MOV R20, RZ, RZ, -R5 ;  /* 0x000000ffff147224 */ /* 0x000fe200078e0a05 */
[----:B------:R-:W-:Y:S01]  /*0b40*/  @!P1 LOP3.LUT R22, RZ, R14, RZ, 0x33, !PT ;  /* 0x0000000eff169212 */ /* 0x000fe200078e33ff */
[----:B-1----:R-:W-:Y:S01]  /*0b50*/  VIADD R19, R19, 0xffffffe ;  /* 0x0ffffffe13137836 */ /* 0x002fe20000000000 */
[----:B------:R-:W-:Y:S01]  /*0b60*/  IABS R24, R18 ;  /* 0x0000001200187213 */ /* 0x000fe20000000000 */
[----:B------:R-:W-:Y:S01]  /*0b70*/  IMAD.HI.U32 R2, R3, R23, R2 ;  /* 0x0000001703027227 */ /* 0x000fe200078e0002 */
[----:B------:R-:W-:Y:S01]  /*0b80*/  IABS R21, R22 ;  /* 0x0000001600157213 */ /* 0x000fe20000000000 */
[----:B------:R-:W1:Y:S01]  /*0b90*/  F2I.FTZ.U32.TRUNC.NTZ R5, R19 ;  /* 0x0000001300057305 */ /* 0x000e62000021f000 */
[----:B------:R-:W-:Y:S01]  /*0ba0*/  ISETP.NE.AND P4, PT, R12, RZ, PT ;  /* 0x000000ff0c00720c */ /* 0x000fe20003f85270 */
[----:B------:R-:W-:Y:S01]  /*0bb0*/  IMAD.MOV.U32 R3, RZ, RZ, R20 ;  /* 0x000000ffff037224 */ /* 0x000fe200078e0014 */
[----:B------:R-:W-:Y:S01]  /*0bc0*/  MOV R20, R24 ;  /* 0x0000001800147202 */ /* 0x000fe20000000f00 */
[----:B------:R-:W-:Y:S01]  /*0bd0*/  IMAD.HI.U32 R4, R4, R21, RZ ;  /* 0x0000001504047227 */ /* 0x000fe200078e00ff */
[----:B------:R-:W-:-:S02]  /*0be0*/  ISETP.GE.AND P5, PT, R18, RZ, PT ;  /* 0x000000ff1200720c */ /* 0x000fc40003fa6270 */
[----:B------:R-:W-:Y:S01]  /*0bf0*/  ISETP.NE.AND P3, PT, R7, RZ, PT ;  /* 0x000000ff0700720c */ /* 0x000fe20003f65270 */
[----:B------:R-:W-:Y:S01]  /*0c00*/  IMAD.HI.U32 R2, R2, R20, RZ ;  /* 0x0000001402027227 */ /* 0x000fe200078e00ff */
[----:B------:R-:W-:-:S03]  /*0c10*/  IADD3 R18, PT, PT, -R18, RZ, RZ ;  /* 0x000000ff12127210 */ /* 0x000fc60007ffe1ff */
[----:B------:R-:W-:Y:S01]  /*0c20*/  IMAD R3, R4, R3, R21 ;  /* 0x0000000304037224 */ /* 0x000fe200078e0215 */
[----:B------:R-:W-:Y:S01]  /*0c30*/  IADD3 R2, PT, PT, -R2, RZ, RZ ;  /* 0x000000ff02027210 */ /* 0x000fe20007ffe1ff */
[----:B------:R-:W-:Y:S01]  /*0c40*/  IMAD R0, R0, R18, R11 ;  /* 0x0000001200007224 */ /* 0x000fe200078e020b */
[----:B------:R-:W-:Y:S01]  /*0c50*/  IABS R21, R16 ;  /* 0x0000001000157213 */ /* 0x000fe20000000000 */
[----:B-1----:R-:W-:Y:S01]  /*0c60*/  IMAD.MOV R4, RZ, RZ, -R5 ;  /* 0x000000ffff047224 */ /* 0x002fe200078e0a05 */
[----:B------:R-:W-:Y:S01]  /*0c70*/  ISETP.GT.U32.AND P0, PT, R10, R3, PT ;  /* 0x000000030a00720c */ /* 0x000fe20003f04070 */
[----:B------:R-:W-:Y:S01]  /*0c80*/  IMAD R20, R13, R2, R20 ;  /* 0x000000020d147224 */ /* 0x000fe200078e0214 */
[----:B------:R-:W-:Y:S01]  /*0c90*/  LOP3.LUT R11, R11, R16, RZ, 0x3c, !PT ;  /* 0x000000100b0b7212 */ /* 0x000fe200078e3cff */
[----:B------:R-:W-:Y:S01]  /*0ca0*/  IMAD R19, R4, R17, RZ ;  /* 0x0000001104137224 */ /* 0x000fe200078e02ff */
[----:B------:R-:W-:Y:S02]  /*0cb0*/  MOV R4, RZ ;  /* 0x000000ff00047202 */ /* 0x000fe40000000f00 */
[----:B------:R-:W-:-:S03]  /*0cc0*/  ISETP.GT.U32.AND P1, PT, R13, R20, PT ;  /* 0x000000140d00720c */ /* 0x000fc60003f24070 */
[----:B------:R-:W-:-:S04]  /*0cd0*/  IMAD.HI.U32 R2, R5, R19, R4 ;  /* 0x0000001305027227 */ /* 0x000fc800078e0004 */
[----:B------:R-:W-:Y:S02]  /*0ce0*/  @!P0 IMAD.IADD R3, R3, 0x1, -R10 ;  /* 0x0000000103038824 */ /* 0x000fe400078e0a0a */
[----:B------:R-:W-:Y:S02]  /*0cf0*/  IMAD.MOV R4, RZ, RZ, -R21 ;  /* 0x000000ffff047224 */ /* 0x000fe400078e0a15 */
[----:B------:R-:W-:Y:S01]  /*0d00*/  IMAD.HI.U32 R2, R2, R15, RZ ;  /* 0x0000000f02027227 */ /* 0x000fe200078e00ff */
[----:B------:R-:W-:Y:S02]  /*0d10*/  ISETP.GT.U32.AND P0, PT, R10, R3, PT ;  /* 0x000000030a00720c */ /* 0x000fe40003f04070 */
[----:B------:R-:W-:Y:S01]  /*0d20*/  @!P1 IADD3 R20, PT, PT, R20, -R13, RZ ;  /* 0x8000000d14149210 */ /* 0x000fe20007ffe0ff */
[----:B------:R-:W-:Y:S01]  /*0d30*/  IMAD R4, R2, R4, R15 ;  /* 0x0000000402047224 */ /* 0x000fe200078e020f */
[----:B------:R-:W-:Y:S02]  /*0d40*/  ISETP.GE.AND P1, PT, R22, RZ, PT ;  /* 0x000000ff1600720c */ /* 0x000fe40003f26270 */
[----:B------:R-:W-:-:S02]  /*0d50*/  ISETP.GT.U32.AND P2, PT, R13, R20, PT ;  /* 0x000000140d00720c */ /* 0x000fc40003f44070 */
[----:B------:R-:W-:-:S05]  /*0d60*/  IADD3 R22, PT, PT, -R22, RZ, RZ ;  /* 0x000000ff16167210 */ /* 0x000fca0007ffe1ff */
[----:B------:R-:W-:Y:S01]  /*0d70*/  @!P0 IMAD.IADD R3, R3, 0x1, -R10 ;  /* 0x0000000103038824 */ /* 0x000fe200078e0a0a */
[----:B------:R-:W-:-:S03]  /*0d80*/  ISETP.GT.U32.AND P0, PT, R17, R4, PT ;  /* 0x000000041100720c */ /* 0x000fc60003f04070 */
[----:B------:R-:W-:Y:S01]  /*0d90*/  @!P1 IMAD.MOV R3, RZ, RZ, -R3 ;  /* 0x000000ffff039224 */ /* 0x000fe200078e0a03 */
[----:B------:R-:W-:Y:S02]  /*0da0*/  @!P4 LOP3.LUT R3, RZ, R12, RZ, 0x33, !PT ;  /* 0x0000000cff03c212 */ /* 0x000fe400078e33ff */
[----:B------:R-:W-:Y:S01]  /*0db0*/  @!P2 IADD3 R20, PT, PT, R20, -R13, RZ ;  /* 0x8000000d1414a210 */ /* 0x000fe20007ffe0ff */
[----:B------:R-:W-:Y:S01]  /*0dc0*/  IMAD R13, R14, R22, R9 ;  /* 0x000000160e0d7224 */ /* 0x000fe200078e0209 */
[----:B------:R-:W-:Y:S01]  /*0dd0*/  ISETP.GE.AND P2, PT, R11, RZ, PT ;  /* 0x000000ff0b00720c */ /* 0x000fe20003f46270 */
[----:B------:R-:W-:Y:S02]  /*0de0*/  IMAD R3, R3, R6, -UR6 ;  /* 0x8000000603037e24 */ /* 0x000fe4000f8e0206 */
[----:B------:R-:W-:Y:S01]  /*0df0*/  @!P5 IMAD.MOV R20, RZ, RZ, -R20 ;  /* 0x000000ffff14d224 */ /* 0x000fe200078e0a14 */
[----:B------:R-:W-:Y:S01]  /*0e00*/  @!P3 LOP3.LUT R20, RZ, R7, RZ, 0x33, !PT ;  /* 0x00000007ff14b212 */ /* 0x000fe200078e33ff */
[----:B------:R-:W-:Y:S01]  /*0e10*/  IMAD R13, R13, R8, -UR9 ;  /* 0x800000090d0d7e24 */ /* 0x000fe2000f8e0208 */
[----:B------:R-:W-:Y:S01]  /*0e20*/  @!P0 IADD3 R2, PT, PT, R2, 0x1, RZ ;  /* 0x0000000102028810 */ /* 0x000fe20007ffe0ff */
[----:B------:R-:W-:Y:S01]  /*0e30*/  @!P0 IMAD.IADD R4, R4, 0x1, -R17 ;  /* 0x0000000104048824 */ /* 0x000fe200078e0a11 */
[----:B------:R-:W-:Y:S01]  /*0e40*/  ISETP.NE.AND P3, PT, R16, RZ, PT ;  /* 0x000000ff1000720c */ /* 0x000fe20003f65270 */
[----:B------:R-:W-:-:S02]  /*0e50*/  IMAD R13, R0, UR11, R13 ;  /* 0x0000000b000d7c24 */ /* 0x000fc4000f8e020d */
[----:B------:R-:W-:Y:S01]  /*0e60*/  IMAD R7, R20, UR8, R3 ;  /* 0x0000000814077c24 */ /* 0x000fe2000f8e0203 */
[----:B------:R-:W-:Y:S02]  /*0e70*/  ISETP.GE.U32.AND P4, PT, R4, R17, PT ;  /* 0x000000110400720c */ /* 0x000fe40003f86070 */
[----:B------:R-:W1:Y:S01]  /*0e80*/  LDC.64 R4, c[0x0][0x388] ;  /* 0x0000e200ff047b82 */ /* 0x000e620000000a00 */
[----:B------:R-:W-:Y:S02]  /*0e90*/  ISETP.GE.AND P1, PT, R13, UR10, PT ;  /* 0x0000000a0d007c0c */ /* 0x000fe4000bf26270 */
[----:B------:R-:W-:Y:S02]  /*0ea0*/  ISETP.GE.AND P0, PT, R7, UR7, PT ;  /* 0x0000000707007c0c */ /* 0x000fe4000bf06270 */
[----:B------:R-:W-:Y:S02]  /*0eb0*/  ISETP.GT.AND P1, PT, R13, -0x1, !P1 ;  /* 0xffffffff0d00780c */ /* 0x000fe40004f24270 */
[----:B------:R-:W-:-:S02]  /*0ec0*/  ISETP.GT.AND P0, PT, R7, -0x1, !P0 ;  /* 0xffffffff0700780c */ /* 0x000fc40004704270 */
[----:B------:R-:W-:Y:S02]  /*0ed0*/  MOV R3, RZ ;  /* 0x000000ff00037202 */ /* 0x000fe40000000f00 */
[----:B------:R-:W-:Y:S01]  /*0ee0*/  PLOP3.LUT P0, PT, P0, P1, PT, 0x80, 0x8 ;  /* 0x000000000008781c */ /* 0x000fe20000703070 */
[----:B------:R-:W-:-:S05]  /*0ef0*/  @P4 VIADD R2, R2, 0x1 ;  /* 0x0000000102024836 */ /* 0x000fca0000000000 */
[----:B------:R-:W-:-:S05]  /*0f00*/  MOV R0, R2 ;  /* 0x0000000200007202 */ /* 0x000fca0000000f00 */
[----:B------:R-:W-:Y:S01]  /*0f10*/  @!P2 IMAD.MOV R0, RZ, RZ, -R0 ;  /* 0x000000ffff00a224 */ /* 0x000fe200078e0a00 */
[----:B------:R-:W-:Y:S01]  /*0f20*/  @!P3 LOP3.LUT R0, RZ, R16, RZ, 0x33, !PT ;  /* 0x00000010ff00b212 */ /* 0x000fe200078e33ff */
[----:B-1----:R-:W-:Y:S01]  /*0f30*/  IMAD.WIDE R4, R9, 0x4, R4 ;  /* 0x0000000409047825 */ /* 0x002fe200078e0204 */
[----:B0-----:R-:W-:Y:S06]  /*0f40*/  @!P0 BRA `(.L_x_42) ;  /* 0x0000000000148947 */ /* 0x001fec0003800000 */
[----:B------:R-:W0:Y:S01]  /*0f50*/  LDC.64 R2, c[0x0][0x380] ;  /* 0x0000e000ff027b82 */ /* 0x000e220000000a00 */
[----:B------:R-:W-:-:S04]  /*0f60*/  IMAD R0, R0, UR7, R7 ;  /* 0x0000000700007c24 */ /* 0x000fc8000f8e0207 */
[----:B------:R-:W-:-:S04]  /*0f70*/  IMAD R7, R0, UR10, R13 ;  /* 0x0000000a00077c24 */ /* 0x000fc8000f8e020d */
[----:B0-----:R-:W-:-:S06]  /*0f80*/  IMAD.WIDE R2, R7, 0x4, R2 ;  /* 0x0000000407027825 */ /* 0x001fcc00078e0202 */
[----:B------:R0:W5:Y:S02]  /*0f90*/  LDG.E R3, desc[UR4][R2.64] ;  /* 0x0000000402037981 */ /* 0x000164000c1e1900 */
.L_x_42:
[----:B------:R-:W-:Y:S05]  /*0fa0*/  BSYNC.RECONVERGENT B0 ;  /* 0x0000000000007941 */ /* 0x000fea0003800200 */
.L_x_41:
[----:B-----5:R-:W-:Y:S01]  /*0fb0*/  STG.E desc[UR4][R4.64], R3 ;  /* 0x0000000304007986 */ /* 0x020fe2000c101904 */
[----:B------:R-:W-:Y:S05]  /*0fc0*/  EXIT ;  /* 0x000000000000794d */ /* 0x000fea0003800000 */
.L_x_43:
        /* <DEDUP_REMOVED lines=11> */
.L_x_164:


//--------------------- .text._Z20dropoutForwardKernelPKfPfS0_fi --------------------------
	.section	.text._Z20dropoutForwardKernelPKfPfS0_fi,"ax",@progbits
	.align	128
        .global         _Z20dropoutForwardKernelPKfPfS0_fi
        .type           _Z20dropoutForwardKernelPKfPfS0_fi,@function
        .size           _Z20dropoutForwardKernelPKfPfS0_fi,(.L_x_154 - _Z20dropoutForwardKernelPKfPfS0_fi)
        .other          _Z20dropoutForwardKernelPKfPfS0_fi,@"STO_CUDA_ENTRY STV_DEFAULT"
_Z20dropoutForwardKernelPKfPfS0_fi:
.text._Z20dropoutForwardKernelPKfPfS0_fi:
[----:B------:R-:W-:Y:S01]  /*0000*/  LDC R1, c[0x0][0x37c] ;  /* 0x0000df00ff017b82 */ /* 0x000fe20000000800 */
[----:B------:R-:W0:Y:S07]  /*0010*/  S2R R3, SR_TID.X ;  /* 0x0000000000037919 */ /* 0x000e2e0000002100 */
[----:B------:R-:W0:Y:S01]  /*0020*/  S2UR UR4, SR_CTAID.X ;  /* 0x00000000000479c3 */ /* 0x000e220000002500 */
[----:B------:R-:W1:Y:S07]  /*0030*/  LDCU UR5, c[0x0][0x39c] ;  /* 0x00007380ff0577ac */ /* 0x000e6e0008000800 */
[----:B------:R-:W0:Y:S02]  /*0040*/  LDC R2, c[0x0][0x360] ;  /* 0x0000d800ff027b82 */ /* 0x000e240000000800 */
[----:B0-----:R-:W-:-:S05]  /*0050*/  IMAD R2, R2, UR4, R3 ;  /* 0x0000000402027c24 */ /* 0x001fca000f8e0203 */
[----:B-1----:R-:W-:-:S13]  /*0060*/  ISETP.GE.AND P0, PT, R2, UR5, PT ;  /* 0x0000000502007c0c */ /* 0x002fda000bf06270 */
[----:B------:R-:W-:Y:S05]  /*0070*/  @P0 EXIT ;  /* 0x000000000000094d */ /* 0x000fea0003800000 */
[----:B------:R-:W0:Y:S01]  /*0080*/  LDC.64 R4, c[0x0][0x390] ;  /* 0x0000e400ff047b82 */ /* 0x000e220000000a00 */
[----:B------:R-:W1:Y:S07]  /*0090*/  LDCU.64 UR4, c[0x0][0x358] ;  /* 0x00006b00ff0477ac */ /* 0x000e6e0008000a00 */
[----:B------:R-:W2:Y:S01]  /*00a0*/  LDC R3, c[0x0][0x398] ;  /* 0x0000e600ff037b82 */ /* 0x000ea20000000800 */
[----:B0-----:R-:W-:-:S06]  /*00b0*/  IMAD.WIDE R4, R2, 0x4, R4 ;  /* 0x0000000402047825 */ /* 0x001fcc00078e0204 */
[----:B-1----:R-:W2:Y:S01]  /*00c0*/  LDG.E R4, desc[UR4][R4.64] ;  /* 0x0000000404047981 */ /* 0x002ea2000c1e1900 */
[----:B------:R-:W-:Y:S01]  /*00d0*/  BSSY.RECONVERGENT B0, `(.L_x_44) ;  /* 0x0000015000007945 */ /* 0x000fe20003800200 */
[----:B------:R-:W-:Y:S01]  /*00e0*/  IMAD.MOV.U32 R7, RZ, RZ, RZ ;  /* 0x000000ffff077224 */ /* 0x000fe200078e00ff */
[----:B--2---:R-:W-:-:S13]  /*00f0*/  FSETP.GT.AND P0, PT, R4, R3, PT ;  /* 0x000000030400720b */ /* 0x004fda0003f04000 */
[----:B------:R-:W-:Y:S05]  /*0100*/  @!P0 BRA `(.L_x_45) ;  /* 0x0000000000448947 */ /* 0x000fea0003800000 */
[----:B------:R-:W-:-:S04]  /*0110*/  FADD R0, -R3, 1 ;  /* 0x3f80000003007421 */ /* 0x000fc80000000100 */
[----:B------:R-:W-:-:S05]  /*0120*/  VIADD R3, R0, 0x1800000 ;  /* 0x0180000000037836 */ /* 0x000fca0000000000 */
[----:B------:R-:W-:-:S04]  /*0130*/  LOP3.LUT R3, R3, 0x7f800000, RZ, 0xc0, !PT ;  /* 0x7f80000003037812 */ /* 0x000fc800078ec0ff */
[----:B------:R-:W-:-:S13]  /*0140*/  ISETP.GT.U32.AND P0, PT, R3, 0x1ffffff, PT ;  /* 0x01ffffff0300780c */ /* 0x000fda0003f04070 */
[----:B------:R-:W-:Y:S05]  /*0150*/  @P0 BRA `(.L_x_46) ;  /* 0x0000000000100947 */ /* 0x000fea0003800000 */
[----:B------:R-:W-:-:S07]  /*0160*/  MOV R4, 0x180 ;  /* 0x0000018000047802 */ /* 0x000fce0000000f00 */
[----:B------:R-:W-:Y:S05]  /*0170*/  CALL.REL.NOINC `($__internal_1_$__cuda_sm20_rcp_rn_f32_slowpath) ;  /* 0x00000000003c7944 */ /* 0x000fea0003c00000 */
[----:B------:R-:W-:Y:S01]  /*0180*/  IMAD.MOV.U32 R7, RZ, RZ, R3 ;  /* 0x000000ffff077224 */ /* 0x000fe200078e0003 */
[----:B------:R-:W-:Y:S06]  /*0190*/  BRA `(.L_x_47) ;  /* 0x0000000000107947 */ /* 0x000fec0003800000 */
.L_x_46:
[----:B------:R-:W0:Y:S02]  /*01a0*/  MUFU.RCP R7, R0 ;  /* 0x0000000000077308 */ /* 0x000e240000001000 */
[----:B0-----:R-:W-:-:S04]  /*01b0*/  FFMA R3, R0, R7, -1 ;  /* 0xbf80000000037423 */ /* 0x001fc80000000007 */
[----:B------:R-:W-:-:S04]  /*01c0*/  FADD.FTZ R4, -R3, -RZ ;  /* 0x800000ff03047221 */ /* 0x000fc80000010100 */
[----:B------:R-:W-:-:S07]  /*01d0*/  FFMA R7, R7, R4, R7 ;  /* 0x0000000407077223 */ /* 0x000fce0000000007 */
.L_x_47:
[----:B------:R-:W0:Y:S02]  /*01e0*/  LDC.64 R4, c[0x0][0x380] ;  /* 0x0000e000ff047b82 */ /* 0x000e240000000a00 */
[----:B0-----:R-:W-:-:S06]  /*01f0*/  IMAD.WIDE R4, R2, 0x4, R4 ;  /* 0x0000000402047825 */ /* 0x001fcc00078e0204 */
[----:B------:R-:W2:Y:S02]  /*0200*/  LDG.E R4, desc[UR4][R4.64] ;  /* 0x0000000404047981 */ /* 0x000ea4000c1e1900 */
[----:B--2---:R-:W-:-:S07]  /*0210*/  FMUL R7, R4, R7 ;  /* 0x0000000704077220 */ /* 0x004fce0000400000 */
.L_x_45:
[----:B------:R-:W-:Y:S05]  /*0220*/  BSYNC.RECONVERGENT B0 ;  /* 0x0000000000007941 */ /* 0x000fea0003800200 */
.L_x_44:
[----:B------:R-:W0:Y:S02]  /*0230*/  LDC.64 R4, c[0x0][0x388] ;  /* 0x0000e200ff047b82 */ /* 0x000e240000000a00 */
[----:B0-----:R-:W-:-:S05]  /*0240*/  IMAD.WIDE R2, R2, 0x4, R4 ;  /* 0x0000000402027825 */ /* 0x001fca00078e0204 */
[----:B------:R-:W-:Y:S01]  /*0250*/  STG.E desc[UR4][R2.64], R7 ;  /* 0x0000000702007986 */ /* 0x000fe2000c101904 */
[----:B------:R-:W-:Y:S05]  /*0260*/  EXIT ;  /* 0x000000000000794d */ /* 0x000fea0003800000 */
        .weak           $__internal_1_$__cuda_sm20_rcp_rn_f32_slowpath
        .type           $__internal_1_$__cuda_sm20_rcp_rn_f32_slowpath,@function
        .size           $__internal_1_$__cuda_sm20_rcp_rn_f32_slowpath,(.L_x_154 - $__internal_1_$__cuda_sm20_rcp_rn_f32_slowpath)
$__internal_1_$__cuda_sm20_rcp_rn_f32_slowpath:
[----:B------:R-:W-:-:S05]  /*0270*/  IMAD.SHL.U32 R3, R0, 0x2, RZ ;  /* 0x0000000200037824 */ /* 0x000fca00078e00ff */
[----:B------:R-:W-:-:S04]  /*0280*/  SHF.R.U32.HI R3, RZ, 0x18, R3 ;  /* 0x00000018ff037819 */ /* 0x000fc80000011603 */
[----:B------:R-:W-:-:S13]  /*0290*/  ISETP.NE.U32.AND P0, PT, R3, RZ, PT ;  /* 0x000000ff0300720c */ /* 0x000fda0003f05070 */
[----:B------:R-:W-:Y:S05]  /*02a0*/  @P0 BRA `(.L_x_48) ;  /* 0x00000000002c0947 */ /* 0x000fea0003800000 */
[----:B------:R-:W-:-:S04]  /*02b0*/  SHF.L.U32 R3, R0, 0x1, RZ ;  /* 0x0000000100037819 */ /* 0x000fc800000006ff */
[----:B------:R-:W-:-:S13]  /*02c0*/  ISETP.NE.AND P0, PT, R3, RZ, PT ;  /* 0x000000ff0300720c */ /* 0x000fda0003f05270 */
[----:B------:R0:W1:Y:S01]  /*02d0*/  @!P0 MUFU.RCP R3, R0 ;  /* 0x0000000000038308 */ /* 0x0000620000001000 */
[----:B------:R-:W-:Y:S05]  /*02e0*/  @!P0 BRA `(.L_x_49) ;  /* 0x0000000000a48947 */ /* 0x000fea0003800000 */
[----:B------:R-:W-:-:S04]  /*02f0*/  FFMA R5, R0, 1.84467440737095516160e+19, RZ ;  /* 0x5f80000000057823 */ /* 0x000fc800000000ff */
[----:B0-----:R-:W1:Y:S02]  /*0300*/  MUFU.RCP R0, R5 ;  /* 0x0000000500007308 */ /* 0x001e640000001000 */
[----:B-1----:R-:W-:-:S04]  /*0310*/  FFMA R3, R5, R0, -1 ;  /* 0xbf80000005037423 */ /* 0x002fc80000000000 */
[----:B------:R-:W-:-:S04]  /*0320*/  FADD.FTZ R3, -R3, -RZ ;  /* 0x800000ff03037221 */ /* 0x000fc80000010100 */
[----:B------:R-:W-:-:S04]  /*0330*/  FFMA R0, R0, R3, R0 ;  /* 0x0000000300007223 */ /* 0x000fc80000000000 */
[----:B------:R-:W-:Y:S01]  /*0340*/  FFMA R3, R0, 1.84467440737095516160e+19, RZ ;  /* 0x5f80000000037823 */ /* 0x000fe200000000ff */
[----:B------:R-:W-:Y:S06]  /*0350*/  BRA `(.L_x_49) ;  /* 0x0000000000887947 */ /* 0x000fec0003800000 */
.L_x_48:
[----:B------:R-:W-:-:S05]  /*0360*/  VIADD R5, R3, 0xffffff03 ;  /* 0xffffff0303057836 */ /* 0x000fca0000000000 */
[----:B------:R-:W-:-:S13]  /*0370*/  ISETP.GT.U32.AND P0, PT, R5, 0x1, PT ;  /* 0x000000010500780c */ /* 0x000fda0003f04070 */
[----:B------:R-:W-:Y:S05]  /*0380*/  @P0 BRA `(.L_x_50) ;  /* 0x0000000000780947 */ /* 0x000fea0003800000 */
[----:B------:R-:W-:Y:S01]  /*0390*/  LOP3.LUT R6, R0, 0x7fffff, RZ, 0xc0, !PT ;  /* 0x007fffff00067812 */ /* 0x000fe200078ec0ff */
[----:B------:R-:W-:Y:S02]  /*03a0*/  IMAD.MOV.U32 R10, RZ, RZ, 0x3 ;  /* 0x00000003ff0a7424 */ /* 0x000fe400078e00ff */
[----:B------:R-:W-:Y:S01]  /*03b0*/  VIADD R3, R3, 0xffffff04 ;  /* 0xffffff0403037836 */ /* 0x000fe20000000000 */
[----:B------:R-:W-:Y:S02]  /*03c0*/  LOP3.LUT R6, R6, 0x3f800000, RZ, 0xfc, !PT ;  /* 0x3f80000006067812 */ /* 0x000fe400078efcff */
[----:B------:R-:W-:Y:S02]  /*03d0*/  SHF.L.U32 R11, R10, R5, RZ ;  /* 0x000000050a0b7219 */ /* 0x000fe400000006ff */
[----:B------:R-:W0:Y:S02]  /*03e0*/  MUFU.RCP R7, R6 ;  /* 0x0000000600077308 */ /* 0x000e240000001000 */
[----:B0-----:R-:W-:-:S04]  /*03f0*/  FFMA R8, R6, R7, -1 ;  /* 0xbf80000006087423 */ /* 0x001fc80000000007 */
[----:B------:R-:W-:-:S04]  /*0400*/  FADD.FTZ R8, -R8, -RZ ;  /* 0x800000ff08087221 */ /* 0x000fc80000010100 */
[CCC-:B------:R-:W-:Y:S01]  /*0410*/  FFMA.RM R9, R7.reuse, R8.reuse, R7.reuse ;  /* 0x0000000807097223 */ /* 0x1c0fe20000004007 */
[----:B------:R-:W-:-:S04]  /*0420*/  FFMA.RP R8, R7, R8, R7 ;  /* 0x0000000807087223 */ /* 0x000fc80000008007 */
[C---:B------:R-:W-:Y:S02]  /*0430*/  LOP3.LUT R7, R9.reuse, 0x7fffff, RZ, 0xc0, !PT ;  /* 0x007fffff09077812 */ /* 0x040fe400078ec0ff */
[----:B------:R-:W-:Y:S02]  /*0440*/  FSETP.NEU.FTZ.AND P0, PT, R9, R8, PT ;  /* 0x000000080900720b */ /* 0x000fe40003f1d000 */
[----:B------:R-:W-:Y:S02]  /*0450*/  LOP3.LUT R8, R7, 0x800000, RZ, 0xfc, !PT ;  /* 0x0080000007087812 */ /* 0x000fe400078efcff */
[----:B------:R-:W-:Y:S02]  /*0460*/  SEL R7, RZ, 0xffffffff, !P0 ;  /* 0xffffffffff077807 */ /* 0x000fe40004000000 */
[----:B------:R-:W-:Y:S02]  /*0470*/  LOP3.LUT R6, R11, R8, RZ, 0xc0, !PT ;  /* 0x000000080b067212 */ /* 0x000fe400078ec0ff */
[----:B------:R-:W-:Y:S01]  /*0480*/  SHF.R.U32.HI R3, RZ, R3, R8 ;  /* 0x00000003ff037219 */ /* 0x000fe20000011608 */
[----:B------:R-:W-:Y:S01]  /*0490*/  IMAD.MOV R7, RZ, RZ, -R7 ;  /* 0x000000ffff077224 */ /* 0x000fe200078e0a07 */
[----:B------:R-:W-:-:S04]  /*04a0*/  SHF.R.U32.HI R6, RZ, R5, R6 ;  /* 0x00000005ff067219 */ /* 0x000fc80000011606 */
[----:B------:R-:W-:Y:S02]  /*04b0*/  LOP3.LUT P1, RZ, R7, R5, R8, 0xf8, !PT ;  /* 0x0000000507ff7212 */ /* 0x000fe4000782f808 */
[C---:B------:R-:W-:Y:S02]  /*04c0*/  LOP3.LUT P0, RZ, R6.reuse, 0x1, RZ, 0xc0, !PT ;  /* 0x0000000106ff7812 */ /* 0x040fe4000780c0ff */
[----:B------:R-:W-:-:S04]  /*04d0*/  LOP3.LUT P2, RZ, R6, 0x2, RZ, 0xc0, !PT ;  /* 0x0000000206ff7812 */ /* 0x000fc8000784c0ff */
[----:B------:R-:W-:Y:S02]  /*04e0*/  PLOP3.LUT P0, PT, P0, P1, P2, 0xe0, 0x0 ;  /* 0x000000000000781c */ /* 0x000fe40000703c20 */
[----:B------:R-:W-:Y:S02]  /*04f0*/  LOP3.LUT P1, RZ, R0, 0x7fffff, RZ, 0xc0, !PT ;  /* 0x007fffff00ff7812 */ /* 0x000fe4000782c0ff */
[----:B------:R-:W-:-:S04]  /*0500*/  SEL R5, RZ, 0x1, !P0 ;  /* 0x00000001ff057807 */ /* 0x000fc80004000000 */
[----:B------:R-:W-:-:S04]  /*0510*/  IADD3 R5, PT, PT, -R5, RZ, RZ ;  /* 0x000000ff05057210 */ /* 0x000fc80007ffe1ff */
[----:B------:R-:W-:-:S13]  /*0520*/  ISETP.GE.AND P0, PT, R5, RZ, PT ;  /* 0x000000ff0500720c */ /* 0x000fda0003f06270 */
[----:B------:R-:W-:-:S05]  /*0530*/  @!P0 VIADD R3, R3, 0x1 ;  /* 0x0000000103038836 */ /* 0x000fca0000000000 */
[----:B------:R-:W-:-:S04]  /*0540*/  @!P1 SHF.L.U32 R3, R3, 0x1, RZ ;  /* 0x0000000103039819 */ /* 0x000fc800000006ff */
[----:B------:R-:W-:Y:S01]  /*0550*/  LOP3.LUT R3, R3, 0x80000000, R0, 0xf8, !PT ;  /* 0x8000000003037812 */ /* 0x000fe200078ef800 */
[----:B------:R-:W-:Y:S06]  /*0560*/  BRA `(.L_x_49) ;  /* 0x0000000000047947 */ /* 0x000fec0003800000 */
.L_x_50:
[----:B------:R2:W3:Y:S02]  /*0570*/  MUFU.RCP R3, R0 ;  /* 0x0000000000037308 */ /* 0x0004e40000001000 */
.L_x_49:
[----:B------:R-:W-:-:S04]  /*0580*/  IMAD.MOV.U32 R5, RZ, RZ, 0x0 ;  /* 0x00000000ff057424 */ /* 0x000fc800078e00ff */
[----:B0123--:R-:W-:Y:S05]  /*0590*/  RET.REL.NODEC R4 `(_Z20dropoutForwardKernelPKfPfS0_fi) ;  /* 0xfffffff804987950 */ /* 0x00ffea0003c3ffff */
.L_x_51:
        /* <DEDUP_REMOVED lines=14> */
.L_x_154:


//--------------------- .text._Z22layerNormForwardKernelPKfS0_S0_Pfiif --------------------------
	.section	.text._Z22layerNormForwardKernelPKfS0_S0_Pfiif,"ax",@progbits
	.align	128
        .global         _Z22layerNormForwardKernelPKfS0_S0_Pfiif
        .type           _Z22layerNormForwardKernelPKfS0_S0_Pfiif,@function
        .size           _Z22layerNormForwardKernelPKfS0_S0_Pfiif,(.L_x_156 - _Z22layerNormForwardKernelPKfS0_S0_Pfiif)
        .other          _Z22layerNormForwardKernelPKfS0_S0_Pfiif,@"STO_CUDA_ENTRY STV_DEFAULT"
_Z22layerNormForwardKernelPKfS0_S0_Pfiif:
.text._Z22layerNormForwardKernelPKfS0_S0_Pfiif:
[----:B------:R-:W-:Y:S08]  /*0000*/  LDC R1, c[0x0][0x37c] ;  /* 0x0000df00ff017b82 */ /* 0x000ff00000000800 */
[----:B------:R-:W0:Y:S08]  /*0010*/  S2UR UR4, SR_CTAID.X ;  /* 0x00000000000479c3 */ /* 0x000e300000002500 */
[----:B------:R-:W0:Y:S02]  /*0020*/  LDC R0, c[0x0][0x3a0] ;  /* 0x0000e800ff007b82 */ /* 0x000e240000000800 */
[----:B0-----:R-:W-:-:S13]  /*0030*/  ISETP.LE.AND P0, PT, R0, UR4, PT ;  /* 0x0000000400007c0c */ /* 0x001fda000bf03270 */
[----:B------:R-:W-:Y:S05]  /*0040*/  @P0 EXIT ;  /* 0x000000000000094d */ /* 0x000fea0003800000 */
[----:B------:R-:W0:Y:S01]  /*0050*/  LDC R3, c[0x0][0x3a4] ;  /* 0x0000e900ff037b82 */ /* 0x000e220000000800 */
[----:B------:R-:W1:Y:S01]  /*0060*/  LDCU.64 UR6, c[0x0][0x358] ;  /* 0x00006b00ff0677ac */ /* 0x000e620008000a00 */
[----:B------:R-:W-:-:S06]  /*0070*/  HFMA2 R10, -RZ, RZ, 0, 0 ;  /* 0x00000000ff0a7431 */ /* 0x000fcc00000001ff */
[----:B------:R-:W2:Y:S01]  /*0080*/  LDC.64 R4, c[0x0][0x380] ;  /* 0x0000e000ff047b82 */ /* 0x000ea20000000a00 */
[C---:B0-----:R-:W-:Y:S01]  /*0090*/  ISETP.GE.AND P2, PT, R3.reuse, 0x1, PT ;  /* 0x000000010300780c */ /* 0x041fe20003f46270 */
[----:B------:R-:W-:-:S05]  /*00a0*/  IMAD R2, R3, UR4, RZ ;  /* 0x0000000403027c24 */ /* 0x000fca000f8e02ff */
[----:B------:R-:W-:Y:S01]  /*00b0*/  SHF.R.S32.HI R7, RZ, 0x1f, R2 ;  /* 0x0000001fff077819 */ /* 0x000fe20000011402 */
[----:B--2---:R-:W-:-:S06]  /*00c0*/  IMAD.WIDE R4, R2, 0x4, R4 ;  /* 0x0000000402047825 */ /* 0x004fcc00078e0204 */
[----:B-1----:R-:W-:Y:S05]  /*00d0*/  @!P2 BRA `(.L_x_52) ;  /* 0x0000000400a4a947 */ /* 0x002fea0003800000 */
[C---:B------:R-:W-:Y:S02]  /*00e0*/  ISETP.GE.U32.AND P1, PT, R3.reuse, 0x10, PT ;  /* 0x000000100300780c */ /* 0x040fe40003f26070 */
[----:B------:R-:W-:Y:S02]  /*00f0*/  CS2R R10, SRZ ;  /* 0x00000000000a7805 */ /* 0x000fe4000001ff00 */
[----:B------:R-:W-:-:S04]  /*0100*/  LOP3.LUT R24, R3, 0xf, RZ, 0xc0, !PT ;  /* 0x0000000f03187812 */ /* 0x000fc800078ec0ff */
[----:B------:R-:W-:-:S05]  /*0110*/  ISETP.NE.AND P0, PT, R24, RZ, PT ;  /* 0x000000ff1800720c */ /* 0x000fca0003f05270 */
[----:B------:R-:W-:Y:S08]  /*0120*/  @!P1 BRA `(.L_x_53) ;  /* 0x0000000000b49947 */ /* 0x000ff00003800000 */
[----:B------:R-:W0:Y:S01]  /*0130*/  LDC.64 R8, c[0x0][0x380] ;  /* 0x0000e000ff087b82 */ /* 0x000e220000000a00 */
[----:B------:R-:W-:Y:S02]  /*0140*/  LOP3.LUT R11, R3, 0x7ffffff0, RZ, 0xc0, !PT ;  /* 0x7ffffff0030b7812 */ /* 0x000fe400078ec0ff */
[----:B------:R-:W-:Y:S02]  /*0150*/  MOV R10, RZ ;  /* 0x000000ff000a7202 */ /* 0x000fe40000000f00 */
[----:B------:R-:W-:Y:S02]  /*0160*/  IADD3 R26, PT, PT, -R11, RZ, RZ ;  /* 0x000000ff0b1a7210 */ /* 0x000fe40007ffe1ff */
[----:B0-----:R-:W-:-:S04]  /*0170*/  LEA R8, P1, R2, R8, 0x2 ;  /* 0x0000000802087211 */ /* 0x001fc800078210ff */
[----:B------:R-:W-:Y:S02]  /*0180*/  IADD3 R8, P3, PT, R8, 0x20, RZ ;  /* 0x0000002008087810 */ /* 0x000fe40007f7e0ff */
[----:B------:R-:W-:-:S04]  /*0190*/  LEA.HI.X R9, R2, R9, R7, 0x2, P1 ;  /* 0x0000000902097211 */ /* 0x000fc800008f1407 */
[----:B------:R-:W-:-:S07]  /*01a0*/  IADD3.X R9, PT, PT, RZ, R9, RZ, P3, !PT ;  /* 0x00000009ff097210 */ /* 0x000fce0001ffe4ff */
.L_x_54:
[----:B------:R-:W2:Y:S04]  /*01b0*/  LDG.E R23, desc[UR6][R8.64+-0x20] ;  /* 0xffffe00608177981 */ /* 0x000ea8000c1e1900 */
[----:B------:R-:W3:Y:S04]  /*01c0*/  LDG.E R22, desc[UR6][R8.64+-0x1c] ;  /* 0xffffe40608167981 */ /* 0x000ee8000c1e1900 */
[----:B------:R-:W4:Y:S04]  /*01d0*/  LDG.E R25, desc[UR6][R8.64+-0x18] ;  /* 0xffffe80608197981 */ /* 0x000f28000c1e1900 */
[----:B------:R-:W5:Y:S04]  /*01e0*/  LDG.E R21, desc[UR6][R8.64+-0x14] ;  /* 0xffffec0608157981 */ /* 0x000f68000c1e1900 */
        /* <DEDUP_REMOVED lines=10> */
[----:B------:R-:W5:Y:S01]  /*0290*/  LDG.E R0, desc[UR6][R8.64+0x18] ;  /* 0x0000180608007981 */ /* 0x000f62000c1e1900 */
[----:B--2---:R-:W-:-:S03]  /*02a0*/  FADD R23, R23, R10 ;  /* 0x0000000a17177221 */ /* 0x004fc60000000000 */
[----:B------:R0:W2:Y:S01]  /*02b0*/  LDG.E R10, desc[UR6][R8.64+0x1c] ;  /* 0x00001c06080a7981 */ /* 0x0000a2000c1e1900 */
[----:B------:R-:W-:Y:S02]  /*02c0*/  VIADD R26, R26, 0x10 ;  /* 0x000000101a1a7836 */ /* 0x000fe40000000000 */
[----:B---3--:R-:W-:-:S04]  /*02d0*/  FADD R22, R23, R22 ;  /* 0x0000001617167221 */ /* 0x008fc80000000000 */
[----:B----4-:R-:W-:Y:S01]  /*02e0*/  FADD R22, R22, R25 ;  /* 0x0000001916167221 */ /* 0x010fe20000000000 */
[----:B------:R-:W-:-:S03]  /*02f0*/  ISETP.NE.AND P1, PT, R26, RZ, PT ;  /* 0x000000ff1a00720c */ /* 0x000fc60003f25270 */
[----:B-----5:R-:W-:Y:S01]  /*0300*/  FADD R21, R22, R21 ;  /* 0x0000001516157221 */ /* 0x020fe20000000000 */
[----:B0-----:R-:W-:-:S03]  /*0310*/  IADD3 R8, P3, PT, R8, 0x40, RZ ;  /* 0x0000004008087810 */ /* 0x001fc60007f7e0ff */
[----:B------:R-:W-:Y:S01]  /*0320*/  FADD R20, R21, R20 ;  /* 0x0000001415147221 */ /* 0x000fe20000000000 */
[----:B------:R-:W-:-:S03]  /*0330*/  IADD3.X R9, PT, PT, RZ, R9, RZ, P3, !PT ;  /* 0x00000009ff097210 */ /* 0x000fc60001ffe4ff */
[----:B------:R-:W-:-:S04]  /*0340*/  FADD R19, R20, R19 ;  /* 0x0000001314137221 */ /* 0x000fc80000000000 */
        /* <DEDUP_REMOVED lines=9> */
[----:B--2---:R-:W-:Y:S01]  /*03e0*/  FADD R10, R13, R10 ;  /* 0x0000000a0d0a7221 */ /* 0x004fe20000000000 */
[----:B------:R-:W-:Y:S06]  /*03f0*/  @P1 BRA `(.L_x_54) ;  /* 0xfffffffc006c1947 */ /* 0x000fec000383ffff */
.L_x_53:
[----:B------:R-:W-:Y:S05]  /*0400*/  @!P0 BRA `(.L_x_52) ;  /* 0x0000000000d88947 */ /* 0x000fea0003800000 */
[----:B------:R-:W-:Y:S02]  /*0410*/  ISETP.GE.U32.AND P0, PT, R24, 0x8, PT ;  /* 0x000000081800780c */ /* 0x000fe40003f06070 */
[----:B------:R-:W-:-:S04]  /*0420*/  LOP3.LUT R6, R3, 0x7, RZ, 0xc0, !PT ;  /* 0x0000000703067812 */ /* 0x000fc800078ec0ff */
[----:B------:R-:W-:-:S07]  /*0430*/  ISETP.NE.AND P1, PT, R6, RZ, PT ;  /* 0x000000ff0600720c */ /* 0x000fce0003f25270 */
[----:B------:R-:W-:Y:S06]  /*0440*/  @!P0 BRA `(.L_x_55) ;  /* 0x0000000000488947 */ /* 0x000fec0003800000 */
[----:B------:R-:W-:-:S05]  /*0450*/  IMAD.WIDE.U32 R8, R11, 0x4, R4 ;  /* 0x000000040b087825 */ /* 0x000fca00078e0004 */
[----:B------:R-:W2:Y:S04]  /*0460*/  LDG.E R13, desc[UR6][R8.64] ;  /* 0x00000006080d7981 */ /* 0x000ea8000c1e1900 */
[----:B------:R-:W3:Y:S04]  /*0470*/  LDG.E R0, desc[UR6][R8.64+0x4] ;  /* 0x0000040608007981 */ /* 0x000ee8000c1e1900 */
[----:B------:R-:W4:Y:S04]  /*0480*/  LDG.E R15, desc[UR6][R8.64+0x8] ;  /* 0x00000806080f7981 */ /* 0x000f28000c1e1900 */
[----:B------:R-:W5:Y:S04]  /*0490*/  LDG.E R17, desc[UR6][R8.64+0xc] ;  /* 0x00000c0608117981 */ /* 0x000f68000c1e1900 */
[----:B------:R-:W5:Y:S04]  /*04a0*/  LDG.E R19, desc[UR6][R8.64+0x10] ;  /* 0x0000100608137981 */ /* 0x000f68000c1e1900 */
[----:B------:R-:W5:Y:S04]  /*04b0*/  LDG.E R21, desc[UR6][R8.64+0x14] ;  /* 0x0000140608157981 */ /* 0x000f68000c1e1900 */
[----:B------:R-:W5:Y:S04]  /*04c0*/  LDG.E R23, desc[UR6][R8.64+0x18] ;  /* 0x0000180608177981 */ /* 0x000f68000c1e1900 */
[----:B------:R-:W5:Y:S01]  /*04d0*/  LDG.E R25, desc[UR6][R8.64+0x1c] ;  /* 0x00001c0608197981 */ /* 0x000f62000c1e1900 */
[----:B------:R-:W-:Y:S01]  /*04e0*/  IADD3 R11, PT, PT, R11, 0x8, RZ ;  /* 0x000000080b0b7810 */ /* 0x000fe20007ffe0ff */
[----:B--2---:R-:W-:-:S04]  /*04f0*/  FADD R13, R10, R13 ;  /* 0x0000000d0a0d7221 */ /* 0x004fc80000000000 */
[----:B---3--:R-:W-:-:S04]  /*0500*/  FADD R0, R13, R0 ;  /* 0x000000000d007221 */ /* 0x008fc80000000000 */
[----:B----4-:R-:W-:-:S04]  /*0510*/  FADD R0, R0, R15 ;  /* 0x0000000f00007221 */ /* 0x010fc80000000000 */
[----:B-----5:R-:W-:-:S04]  /*0520*/  FADD R0, R0, R17 ;  /* 0x0000001100007221 */ /* 0x020fc80000000000 */
[----:B------:R-:W-:-:S04]  /*0530*/  FADD R0, R0, R19 ;  /* 0x0000001300007221 */ /* 0x000fc80000000000 */
[----:B------:R-:W-:-:S04]  /*0540*/  FADD R0, R0, R21 ;  /* 0x0000001500007221 */ /* 0x000fc80000000000 */
[----:B------:R-:W-:-:S04]  /*0550*/  FADD R0, R0, R23 ;  /* 0x0000001700007221 */ /* 0x000fc80000000000 */
[----:B------:R-:W-:-:S07]  /*0560*/  FADD R10, R0, R25 ;  /* 0x00000019000a7221 */ /* 0x000fce0000000000 */
.L_x_55:
        /* <DEDUP_REMOVED lines=9> */
[----:B------:R-:W5:Y:S01]  /*0600*/  LDG.E R17, desc[UR6][R8.64+0xc] ;  /* 0x00000c0608117981 */ /* 0x000f62000c1e1900 */
[----:B------:R-:W-:Y:S01]  /*0610*/  IADD3 R11, PT, PT, R11, 0x4, RZ ;  /* 0x000000040b0b7810 */ /* 0x000fe20007ffe0ff */
[----:B--2---:R-:W-:-:S04]  /*0620*/  FADD R13, R10, R13 ;  /* 0x0000000d0a0d7221 */ /* 0x004fc80000000000 */
[----:B---3--:R-:W-:-:S04]  /*0630*/  FADD R6, R13, R6 ;  /* 0x000000060d067221 */ /* 0x008fc80000000000 */
[----:B----4-:R-:W-:-:S04]  /*0640*/  FADD R6, R6, R15 ;  /* 0x0000000f06067221 */ /* 0x010fc80000000000 */
[----:B-----5:R-:W-:-:S07]  /*0650*/  FADD R10, R6, R17 ;  /* 0x00000011060a7221 */ /* 0x020fce0000000000 */
.L_x_56:
[----:B------:R-:W-:Y:S05]  /*0660*/  @!P1 BRA `(.L_x_52) ;  /* 0x0000000000409947 */ /* 0x000fea0003800000 */
[----:B------:R-:W0:Y:S01]  /*0670*/  LDCU.64 UR4, c[0x0][0x380] ;  /* 0x00007000ff0477ac */ /* 0x000e220008000a00 */
[C---:B------:R-:W-:Y:S01]  /*0680*/  SHF.L.U64.HI R9, R2.reuse, 0x2, R7 ;  /* 0x0000000202097819 */ /* 0x040fe20000010207 */
[----:B------:R-:W-:Y:S01]  /*0690*/  IMAD.SHL.U32 R8, R2, 0x4, RZ ;  /* 0x0000000402087824 */ /* 0x000fe200078e00ff */
[----:B------:R-:W-:-:S03]  /*06a0*/  IADD3 R0, PT, PT, -R0, RZ, RZ ;  /* 0x000000ff00007210 */ /* 0x000fc60007ffe1ff */
[----:B------:R-:W-:-:S03]  /*06b0*/  IMAD.WIDE.U32 R8, R11, 0x4, R8 ;  /* 0x000000040b087825 */ /* 0x000fc600078e0008 */
[----:B0-----:R-:W-:-:S04]  /*06c0*/  IADD3 R6, P0, PT, R8, UR4, RZ ;  /* 0x0000000408067c10 */ /* 0x001fc8000ff1e0ff */
[----:B------:R-:W-:-:S09]  /*06d0*/  IADD3.X R11, PT, PT, R9, UR5, RZ, P0, !PT ;  /* 0x00000005090b7c10 */ /* 0x000fd200087fe4ff */
.L_x_57:
[----:B------:R-:W-:Y:S02]  /*06e0*/  MOV R9, R11 ;  /* 0x0000000b00097202 */ /* 0x000fe40000000f00 */
[----:B------:R-:W-:-:S05]  /*06f0*/  MOV R8, R6 ;  /* 0x0000000600087202 */ /* 0x000fca0000000f00 */
[----:B------:R-:W2:Y:S01]  /*0700*/  LDG.E R9, desc[UR6][R8.64] ;  /* 0x0000000608097981 */ /* 0x000ea2000c1e1900 */
[----:B------:R-:W-:Y:S01]  /*0710*/  VIADD R0, R0, 0x1 ;  /* 0x0000000100007836 */ /* 0x000fe20000000000 */
[----:B------:R-:W-:-:S04]  /*0720*/  IADD3 R6, P1, PT, R6, 0x4, RZ ;  /* 0x0000000406067810 */ /* 0x000fc80007f3e0ff */
[----:B------:R-:W-:Y:S02]  /*0730*/  ISETP.NE.AND P0, PT, R0, RZ, PT ;  /* 0x000000ff0000720c */ /* 0x000fe40003f05270 */
[----:B------:R-:W-:Y:S01]  /*0740*/  IADD3.X R11, PT, PT, RZ, R11, RZ, P1, !PT ;  /* 0x0000000bff0b7210 */ /* 0x000fe20000ffe4ff */
[----:B--2---:R-:W-:-:S10]  /*0750*/  FADD R10, R9, R10 ;  /* 0x0000000a090a7221 */ /* 0x004fd40000000000 */
[----:B------:R-:W-:Y:S05]  /*0760*/  @P0 BRA `(.L_x_57) ;  /* 0xfffffffc00dc0947 */ /* 0x000fea000383ffff */
.L_x_52:
[----:B------:R-:W-:-:S04]  /*0770*/  I2FP.F32.S32 R3, R3 ;  /* 0x0000000300037245 */ /* 0x000fc80000201400 */
[----:B------:R-:W0:Y:S08]  /*0780*/  MUFU.RCP R0, R3 ;  /* 0x0000000300007308 */ /* 0x000e300000001000 */
[----:B------:R-:W1:Y:S01]  /*0790*/  FCHK P0, R10, R3 ;  /* 0x000000030a007302 */ /* 0x000e620000000000 */
[----:B0-----:R-:W-:-:S04]  /*07a0*/  FFMA R9, -R3, R0, 1 ;  /* 0x3f80000003097423 */ /* 0x001fc80000000100 */
[----:B------:R-:W-:-:S04]  /*07b0*/  FFMA R0, R0, R9, R0 ;  /* 0x0000000900007223 */ /* 0x000fc80000000000 */
[----:B------:R-:W-:-:S04]  /*07c0*/  FFMA R9, R0, R10, RZ ;  /* 0x0000000a00097223 */ /* 0x000fc800000000ff */
[----:B------:R-:W-:-:S04]  /*07d0*/  FFMA R6, -R3, R9, R10 ;  /* 0x0000000903067223 */ /* 0x000fc8000000010a */
[----:B------:R-:W-:Y:S01]  /*07e0*/  FFMA R6, R0, R6, R9 ;  /* 0x0000000600067223 */ /* 0x000fe20000000009 */
[----:B-1----:R-:W-:Y:S06]  /*07f0*/  @!P0 BRA `(.L_x_58) ;  /* 0x0000000000108947 */ /* 0x002fec0003800000 */
[----:B------:R-:W-:Y:S02]  /*0800*/  MOV R0, R10 ;  /* 0x0000000a00007202 */ /* 0x000fe40000000f00 */
[----:B------:R-:W-:-:S07]  /*0810*/  MOV R14, 0x830 ;  /* 0x00000830000e7802 */ /* 0x000fce0000000f00 */
[----:B------:R-:W-:Y:S05]  /*0820*/  CALL.REL.NOINC `($__internal_3_$__cuda_sm3x_div_rn_noftz_f32_slowpath) ;  /* 0x0000000c008c7944 */ /* 0x000fea0003c00000 */
[----:B------:R-:W-:-:S07]  /*0830*/  MOV R6, R0 ;  /* 0x0000000000067202 */ /* 0x000fce0000000f00 */
.L_x_58:
[----:B------:R-:W-:Y:S01]  /*0840*/  IMAD.MOV.U32 R10, RZ, RZ, RZ ;  /* 0x000000ffff0a7224 */ /* 0x000fe200078e00ff */
[----:B------:R-:W-:Y:S06]  /*0850*/  @!P2 BRA `(.L_x_59) ;  /* 0x000000080018a947 */ /* 0x000fec0003800000 */
[----:B------:R-:W0:Y:S01]  /*0860*/  LDC R0, c[0x0][0x3a4] ;  /* 0x0000e900ff007b82 */ /* 0x000e220000000800 */
[----:B------:R-:W-:Y:S02]  /*0870*/  CS2R R10, SRZ ;  /* 0x00000000000a7805 */ /* 0x000fe4000001ff00 */
[C---:B0-----:R-:W-:Y:S02]  /*0880*/  ISETP.GE.U32.AND P1, PT, R0.reuse, 0x10, PT ;  /* 0x000000100000780c */ /* 0x041fe40003f26070 */
[----:B------:R-:W-:-:S04]  /*0890*/  LOP3.LUT R18, R0, 0xf, RZ, 0xc0, !PT ;  /* 0x0000000f00127812 */ /* 0x000fc800078ec0ff */
[----:B------:R-:W-:-:S07]  /*08a0*/  ISETP.NE.AND P0, PT, R18, RZ, PT ;  /* 0x000000ff1200720c */ /* 0x000fce0003f05270 */
[----:B------:R-:W-:Y:S06]  /*08b0*/  @!P1 BRA `(.L_x_60) ;  /* 0x0000000000f49947 */ /* 0x000fec0003800000 */
[----:B------:R-:W0:Y:S01]  /*08c0*/  LDC.64 R8, c[0x0][0x380] ;  /* 0x0000e000ff087b82 */ /* 0x000e220000000a00 */
[----:B------:R-:W-:Y:S01]  /*08d0*/  LOP3.LUT R11, R0, 0x7ffffff0, RZ, 0xc0, !PT ;  /* 0x7ffffff0000b7812 */ /* 0x000fe200078ec0ff */
[----:B------:R-:W-:-:S03]  /*08e0*/  HFMA2 R10, -RZ, RZ, 0, 0 ;  /* 0x00000000ff0a7431 */ /* 0x000fc600000001ff */
[----:B------:R-:W-:Y:S02]  /*08f0*/  IADD3 R20, PT, PT, -R11, RZ, RZ ;  /* 0x000000ff0b147210 */ /* 0x000fe40007ffe1ff */
[----:B0-----:R-:W-:-:S04]  /*0900*/  LEA R8, P1, R2, R8, 0x2 ;  /* 0x0000000802087211 */ /* 0x001fc800078210ff */
[----:B------:R-:W-:Y:S02]  /*0910*/  IADD3 R8, P2, PT, R8, 0x20, RZ ;  /* 0x0000002008087810 */ /* 0x000fe40007f5e0ff */
[----:B------:R-:W-:-:S04]  /*0920*/  LEA.HI.X R9, R2, R9, R7, 0x2, P1 ;  /* 0x0000000902097211 */ /* 0x000fc800008f1407 */
[----:B------:R-:W-:-:S07]  /*0930*/  IADD3.X R9, PT, PT, RZ, R9, RZ, P2, !PT ;  /* 0x00000009ff097210 */ /* 0x000fce00017fe4ff */
.L_x_61:
        /* <DEDUP_REMOVED lines=11> */
[----:B--2---:R-:W-:-:S03]  /*09f0*/  FADD R14, R29, -R6 ;  /* 0x800000061d0e7221 */ /* 0x004fc60000000000 */
[----:B------:R-:W2:Y:S01]  /*0a00*/  LDG.E R29, desc[UR6][R8.64+0xc] ;  /* 0x00000c06081d7981 */ /* 0x000ea2000c1e1900 */
[----:B------:R-:W-:Y:S01]  /*0a10*/  FFMA R14, R14, R14, R10 ;  /* 0x0000000e0e0e7223 */ /* 0x000fe2000000000a */
[----:B---3--:R-:W-:Y:S02]  /*0a20*/  FADD R16, R16, -R6 ;  /* 0x8000000610107221 */ /* 0x008fe40000000000 */
[----:B------:R-:W3:Y:S02]  /*0a30*/  LDG.E R10, desc[UR6][R8.64+0x10] ;  /* 0x00001006080a7981 */ /* 0x000ee4000c1e1900 */
[----:B------:R-:W-:Y:S02]  /*0a40*/  FFMA R16, R16, R16, R14 ;  /* 0x0000001010107223 */ /* 0x000fe4000000000e */
[----:B------:R-:W3:Y:S01]  /*0a50*/  LDG.E R14, desc[UR6][R8.64+0x14] ;  /* 0x00001406080e7981 */ /* 0x000ee2000c1e1900 */
[----:B----4-:R-:W-:-:S03]  /*0a60*/  FADD R22, R12, -R6 ;  /* 0x800000060c167221 */ /* 0x010fc60000000000 */
[----:B------:R-:W4:Y:S01]  /*0a70*/  LDG.E R12, desc[UR6][R8.64+0x18] ;  /* 0x00001806080c7981 */ /* 0x000f22000c1e1900 */
[----:B------:R-:W-:-:S03]  /*0a80*/  FFMA R22, R22, R22, R16 ;  /* 0x0000001616167223 */ /* 0x000fc60000000010 */
[----:B------:R0:W4:Y:S01]  /*0a90*/  LDG.E R16, desc[UR6][R8.64+0x1c] ;  /* 0x00001c0608107981 */ /* 0x000122000c1e1900 */
[--C-:B-----5:R-:W-:Y:S01]  /*0aa0*/  FADD R13, R13, -R6.reuse ;  /* 0x800000060d0d7221 */ /* 0x120fe20000000000 */
[--C-:B------:R-:W-:Y:S01]  /*0ab0*/  FADD R15, R15, -R6.reuse ;  /* 0x800000060f0f7221 */ /* 0x100fe20000000000 */
[----:B------:R-:W-:Y:S01]  /*0ac0*/  FADD R27, R27, -R6 ;  /* 0x800000061b1b7221 */ /* 0x000fe20000000000 */
[----:B------:R-:W-:Y:S01]  /*0ad0*/  IADD3 R20, PT, PT, R20, 0x10, RZ ;  /* 0x0000001014147810 */ /* 0x000fe20007ffe0ff */
[----:B------:R-:W-:Y:S01]  /*0ae0*/  FFMA R22, R13, R13, R22 ;  /* 0x0000000d0d167223 */ /* 0x000fe20000000016 */
[----:B------:R-:W-:Y:S02]  /*0af0*/  FADD R25, R25, -R6 ;  /* 0x8000000619197221 */ /* 0x000fe40000000000 */
[----:B------:R-:W-:Y:S01]  /*0b00*/  ISETP.NE.AND P1, PT, R20, RZ, PT ;  /* 0x000000ff1400720c */ /* 0x000fe20003f25270 */
[----:B------:R-:W-:Y:S01]  /*0b10*/  FFMA R22, R15, R15, R22 ;  /* 0x0000000f0f167223 */ /* 0x000fe20000000016 */
[----:B------:R-:W-:Y:S01]  /*0b20*/  FADD R23, R23, -R6 ;  /* 0x8000000617177221 */ /* 0x000fe20000000000 */
[----:B0-----:R-:W-:-:S02]  /*0b30*/  IADD3 R8, P2, PT, R8, 0x40, RZ ;  /* 0x0000004008087810 */ /* 0x001fc40007f5e0ff */
[----:B------:R-:W-:Y:S01]  /*0b40*/  FFMA R22, R27, R27, R22 ;  /* 0x0000001b1b167223 */ /* 0x000fe20000000016 */
[----:B------:R-:W-:Y:S02]  /*0b50*/  FADD R21, R21, -R6 ;  /* 0x8000000615157221 */ /* 0x000fe40000000000 */
[----:B------:R-:W-:Y:S02]  /*0b60*/  IMAD.X R9, RZ, RZ, R9, P2 ;  /* 0x000000ffff097224 */ /* 0x000fe400010e0609 */
[----:B------:R-:W-:Y:S01]  /*0b70*/  FFMA R22, R25, R25, R22 ;  /* 0x0000001919167223 */ /* 0x000fe20000000016 */
[----:B------:R-:W-:-:S03]  /*0b80*/  FADD R19, R19, -R6 ;  /* 0x8000000613137221 */ /* 0x000fc60000000000 */
[----:B------:R-:W-:Y:S01]  /*0b90*/  FFMA R22, R23, R23, R22 ;  /* 0x0000001717167223 */ /* 0x000fe20000000016 */
[----:B------:R-:W-:-:S03]  /*0ba0*/  FADD R17, R17, -R6 ;  /* 0x8000000611117221 */ /* 0x000fc60000000000 */
[----:B------:R-:W-:-:S04]  /*0bb0*/  FFMA R22, R21, R21, R22 ;  /* 0x0000001515167223 */ /* 0x000fc80000000016 */
[----:B------:R-:W-:-:S04]  /*0bc0*/  FFMA R22, R19, R19, R22 ;  /* 0x0000001313167223 */ /* 0x000fc80000000016 */
[----:B------:R-:W-:Y:S01]  /*0bd0*/  FFMA R22, R17, R17, R22 ;  /* 0x0000001111167223 */ /* 0x000fe20000000016 */
[----:B--2---:R-:W-:-:S04]  /*0be0*/  FADD R29, R29, -R6 ;  /* 0x800000061d1d7221 */ /* 0x004fc80000000000 */
[----:B------:R-:W-:Y:S01]  /*0bf0*/  FFMA R22, R29, R29, R22 ;  /* 0x0000001d1d167223 */ /* 0x000fe20000000016 */
[----:B---3--:R-:W-:-:S04]  /*0c00*/  FADD R13, R10, -R6 ;  /* 0x800000060a0d7221 */ /* 0x008fc80000000000 */
[----:B------:R-:W-:Y:S01]  /*0c10*/  FFMA R22, R13, R13, R22 ;  /* 0x0000000d0d167223 */ /* 0x000fe20000000016 */
[----:B------:R-:W-:-:S04]  /*0c20*/  FADD R13, R14, -R6 ;  /* 0x800000060e0d7221 */ /* 0x000fc80000000000 */
[----:B------:R-:W-:Y:S01]  /*0c30*/  FFMA R22, R13, R13, R22 ;  /* 0x0000000d0d167223 */ /* 0x000fe20000000016 */
[----:B----4-:R-:W-:-:S04]  /*0c40*/  FADD R13, R12, -R6 ;  /* 0x800000060c0d7221 */ /* 0x010fc80000000000 */
[----:B------:R-:W-:Y:S01]  /*0c50*/  FFMA R22, R13, R13, R22 ;  /* 0x0000000d0d167223 */ /* 0x000fe20000000016 */
[----:B------:R-:W-:-:S04]  /*0c60*/  FADD R13, R16, -R6 ;  /* 0x80000006100d7221 */ /* 0x000fc80000000000 */
[----:B------:R-:W-:Y:S01]  /*0c70*/  FFMA R10, R13, R13, R22 ;  /* 0x0000000d0d0a7223 */ /* 0x000fe20000000016 */
[----:B------:R-:W-:Y:S06]  /*0c80*/  @P1 BRA `(.L_x_61) ;  /* 0xfffffffc002c1947 */ /* 0x000fec000383ffff */
.L_x_60:
        /* <DEDUP_REMOVED lines=15> */
[----:B--2---:R-:W-:-:S04]  /*0d80*/  FADD R19, R19, -R6 ;  /* 0x8000000613137221 */ /* 0x004fc80000000000 */
[----:B------:R-:W-:Y:S01]  /*0d90*/  FFMA R10, R19, R19, R10 ;  /* 0x00000013130a7223 */ /* 0x000fe2000000000a */
[--C-:B---3--:R-:W-:Y:S01]  /*0da0*/  FADD R21, R21, -R6.reuse ;  /* 0x8000000615157221 */ /* 0x108fe20000000000 */
[----:B----4-:R-:W-:-:S03]  /*0db0*/  FADD R23, R23, -R6 ;  /* 0x8000000617177221 */ /* 0x010fc60000000000 */
[----:B------:R-:W-:Y:S01]  /*0dc0*/  FFMA R10, R21, R21, R10 ;  /* 0x00000015150a7223 */ /* 0x000fe2000000000a */
[----:B-----5:R-:W-:-:S03]  /*0dd0*/  FADD R25, R25, -R6 ;  /* 0x8000000619197221 */ /* 0x020fc60000000000 */
[----:B------:R-:W-:Y:S01]  /*0de0*/  FFMA R10, R23, R23, R10 ;  /* 0x00000017170a7223 */ /* 0x000fe2000000000a */
[----:B------:R-:W-:-:S03]  /*0df0*/  FADD R27, R27, -R6 ;  /* 0x800000061b1b7221 */ /* 0x000fc60000000000 */
[----:B------:R-:W-:Y:S01]  /*0e00*/  FFMA R10, R25, R25, R10 ;  /* 0x00000019190a7223 */ /* 0x000fe2000000000a */
[----:B------:R-:W-:-:S03]  /*0e10*/  FADD R15, R15, -R6 ;  /* 0x800000060f0f7221 */ /* 0x000fc60000000000 */
[----:B------:R-:W-:Y:S01]  /*0e20*/  FFMA R10, R27, R27, R10 ;  /* 0x0000001b1b0a7223 */ /* 0x000fe2000000000a */
[----:B------:R-:W-:-:S03]  /*0e30*/  FADD R13, R13, -R6 ;  /* 0x800000060d0d7221 */ /* 0x000fc60000000000 */
[----:B------:R-:W-:Y:S01]  /*0e40*/  FFMA R10, R15, R15, R10 ;  /* 0x0000000f0f0a7223 */ /* 0x000fe2000000000a */
[----:B------:R-:W-:-:S03]  /*0e50*/  FADD R17, R17, -R6 ;  /* 0x8000000611117221 */ /* 0x000fc60000000000 */
[----:B------:R-:W-:-:S04]  /*0e60*/  FFMA R10, R13, R13, R10 ;  /* 0x0000000d0d0a7223 */ /* 0x000fc8000000000a */
[----:B------:R-:W-:-:S07]  /*0e70*/  FFMA R10, R17, R17, R10 ;  /* 0x00000011110a7223 */ /* 0x000fce000000000a */
.L_x_62:
        /* <DEDUP_REMOVED lines=17> */
[----:B------:R-:W-:-:S04]  /*0f90*/  FFMA R10, R17, R17, R10 ;  /* 0x00000011110a7223 */ /* 0x000fc8000000000a */
[----:B------:R-:W-:-:S07]  /*0fa0*/  FFMA R10, R19, R19, R10 ;  /* 0x00000013130a7223 */ /* 0x000fce000000000a */
.L_x_63:
[----:B------:R-:W-:Y:S05]  /*0fb0*/  @!P1 BRA `(.L_x_59) ;  /* 0x0000000000409947 */ /* 0x000fea0003800000 */
[----:B------:R-:W0:Y:S01]  /*0fc0*/  LDCU.64 UR4, c[0x0][0x380] ;  /* 0x00007000ff0477ac */ /* 0x000e220008000a00 */
[C---:B------:R-:W-:Y:S02]  /*0fd0*/  SHF.L.U64.HI R9, R2.reuse, 0x2, R7 ;  /* 0x0000000202097819 */ /* 0x040fe40000010207 */
[----:B------:R-:W-:Y:S02]  /*0fe0*/  SHF.L.U32 R8, R2, 0x2, RZ ;  /* 0x0000000202087819 */ /* 0x000fe400000006ff */
[----:B------:R-:W-:-:S03]  /*0ff0*/  IADD3 R0, PT, PT, -R0, RZ, RZ ;  /* 0x000000ff00007210 */ /* 0x000fc60007ffe1ff */
[----:B------:R-:W-:-:S03]  /*1000*/  IMAD.WIDE.U32 R8, R11, 0x4, R8 ;  /* 0x000000040b087825 */ /* 0x000fc600078e0008 */
[----:B0-----:R-:W-:-:S04]  /*1010*/  IADD3 R8, P0, PT, R8, UR4, RZ ;  /* 0x0000000408087c10 */ /* 0x001fc8000ff1e0ff */
[----:B------:R-:W-:-:S09]  /*1020*/  IADD3.X R13, PT, PT, R9, UR5, RZ, P0, !PT ;  /* 0x00000005090d7c10 */ /* 0x000fd200087fe4ff */
.L_x_64:
[----:B------:R-:W-:-:S06]  /*1030*/  IMAD.MOV.U32 R9, RZ, RZ, R13 ;  /* 0x000000ffff097224 */ /* 0x000fcc00078e000d */
[----:B------:R0:W2:Y:S01]  /*1040*/  LDG.E R9, desc[UR6][R8.64] ;  /* 0x0000000608097981 */ /* 0x0000a2000c1e1900 */
[----:B------:R-:W-:-:S04]  /*1050*/  IADD3 R0, PT, PT, R0, 0x1, RZ ;  /* 0x0000000100007810 */ /* 0x000fc80007ffe0ff */
[----:B------:R-:W-:Y:S02]  /*1060*/  ISETP.NE.AND P0, PT, R0, RZ, PT ;  /* 0x000000ff0000720c */ /* 0x000fe40003f05270 */
[----:B0-----:R-:W-:-:S04]  /*1070*/  IADD3 R8, P1, PT, R8, 0x4, RZ ;  /* 0x0000000408087810 */ /* 0x001fc80007f3e0ff */
[----:B------:R-:W-:Y:S01]  /*1080*/  IADD3.X R13, PT, PT, RZ, R13, RZ, P1, !PT ;  /* 0x0000000dff0d7210 */ /* 0x000fe20000ffe4ff */
[----:B--2---:R-:W-:-:S04]  /*1090*/  FADD R11, R9, -R6 ;  /* 0x80000006090b7221 */ /* 0x004fc80000000000 */
[----:B------:R-:W-:Y:S02]  /*10a0*/  FFMA R10, R11, R11, R10 ;  /* 0x0000000b0b0a7223 */ /* 0x000fe4000000000a */
[----:B------:R-:W-:Y:S05]  /*10b0*/  @P0 BRA `(.L_x_64) ;  /* 0xfffffffc00dc0947 */ /* 0x000fea000383ffff */
.L_x_59:
[----:B------:R-:W0:Y:S01]  /*10c0*/  MUFU.RCP R0, R3 ;  /* 0x0000000300007308 */ /* 0x000e220000001000 */
[----:B------:R-:W-:Y:S07]  /*10d0*/  BSSY.RECONVERGENT B0, `(.L_x_65) ;  /* 0x000000b000007945 */ /* 0x000fee0003800200 */
        /* <DEDUP_REMOVED lines=10> */
.L_x_66:
[----:B------:R-:W-:Y:S05]  /*1180*/  BSYNC.RECONVERGENT B0 ;  /* 0x0000000000007941 */ /* 0x000fea0003800200 */
.L_x_65:
[----:B------:R-:W0:Y:S01]  /*1190*/  S2R R13, SR_TID.X ;  /* 0x00000000000d7919 */ /* 0x000e220000002100 */
[----:B------:R-:W0:Y:S01]  /*11a0*/  LDCU UR5, c[0x0][0x3a4] ;  /* 0x00007480ff0577ac */ /* 0x000e220008000800 */
[----:B------:R-:W1:Y:S02]  /*11b0*/  LDCU UR4, c[0x0][0x3a8] ;  /* 0x00007500ff0477ac */ /* 0x000e640008000800 */
[----:B-1----:R-:W-:Y:S01]  /*11c0*/  FADD R0, R0, UR4 ;  /* 0x0000000400007e21 */ /* 0x002fe20008000000 */
[----:B0-----:R-:W-:-:S13]  /*11d0*/  ISETP.GE.AND P0, PT, R13, UR5, PT ;  /* 0x000000050d007c0c */ /* 0x001fda000bf06270 */
[----:B------:R-:W-:Y:S05]  /*11e0*/  @P0 EXIT ;  /* 0x000000000000094d */ /* 0x000fea0003800000 */
[----:B------:R-:W0:Y:S01]  /*11f0*/  LDC.64 R8, c[0x0][0x388] ;  /* 0x0000e200ff087b82 */ /* 0x000e220000000a00 */
[----:B------:R-:W-:Y:S01]  /*1200*/  IADD3 R3, PT, PT, R0, -0xd000000, RZ ;  /* 0xf300000000037810 */ /* 0x000fe20007ffe0ff */
[----:B------:R1:W2:Y:S01]  /*1210*/  MUFU.RSQ R15, R0 ;  /* 0x00000000000f7308 */ /* 0x0002a20000001400 */
[----:B------:R-:W3:Y:S01]  /*1220*/  LDCU UR4, c[0x0][0x360] ;  /* 0x00006c00ff0477ac */ /* 0x000ee20008000800 */
[----:B------:R-:W-:Y:S01]  /*1230*/  BSSY.RECONVERGENT B0, `(.L_x_67) ;  /* 0x000000d000007945 */ /* 0x000fe20003800200 */
[----:B------:R-:W-:Y:S01]  /*1240*/  ISETP.GT.U32.AND P0, PT, R3, 0x727fffff, PT ;  /* 0x727fffff0300780c */ /* 0x000fe20003f04070 */
[----:B------:R-:W4:Y:S02]  /*1250*/  LDCU UR5, c[0x0][0x3a4] ;  /* 0x00007480ff0577ac */ /* 0x000f240008000800 */
[----:B------:R-:W0:Y:S01]  /*1260*/  LDC.64 R10, c[0x0][0x390] ;  /* 0x0000e400ff0a7b82 */ /* 0x000e220000000a00 */
[----:B------:R-:W0:Y:S09]  /*1270*/  LDCU.64 UR8, c[0x0][0x398] ;  /* 0x00007300ff0877ac */ /* 0x000e320008000a00 */
[----:B-1----:R-:W-:Y:S05]  /*1280*/  @!P0 BRA `(.L_x_68) ;  /* 0x00000000000c8947 */ /* 0x002fea0003800000 */
[----:B------:R-:W-:-:S07]  /*1290*/  MOV R17, 0x12b0 ;  /* 0x000012b000117802 */ /* 0x000fce0000000f00 */
[----:B0-234-:R-:W-:Y:S05]  /*12a0*/  CALL.REL.NOINC `($__internal_2_$__cuda_sm20_sqrt_rn_f32_slowpath) ;  /* 0x0000000000947944 */ /* 0x01dfea0003c00000 */
[----:B------:R-:W-:Y:S05]  /*12b0*/  BRA `(.L_x_69) ;  /* 0x0000000000107947 */ /* 0x000fea0003800000 */
.L_x_68:
[----:B--2---:R-:W-:Y:S01]  /*12c0*/  FMUL.FTZ R3, R0, R15 ;  /* 0x0000000f00037220 */ /* 0x004fe20000410000 */
[----:B------:R-:W-:-:S03]  /*12d0*/  FMUL.FTZ R12, R15, 0.5 ;  /* 0x3f0000000f0c7820 */ /* 0x000fc60000410000 */
[----:B------:R-:W-:-:S04]  /*12e0*/  FFMA R0, -R3, R3, R0 ;  /* 0x0000000303007223 */ /* 0x000fc80000000100 */
[----:B------:R-:W-:-:S07]  /*12f0*/  FFMA R3, R0, R12, R3 ;  /* 0x0000000c00037223 */ /* 0x000fce0000000003 */
.L_x_69:
[----:B0--34-:R-:W-:Y:S05]  /*1300*/  BSYNC.RECONVERGENT B0 ;  /* 0x0000000000007941 */ /* 0x019fea0003800200 */
.L_x_67:
[----:B0-----:R-:W-:-:S06]  /*1310*/  IMAD.WIDE R14, R13, 0x4, R4 ;  /* 0x000000040d0e7825 */ /* 0x001fcc00078e0204 */
[----:B------:R-:W2:Y:S01]  /*1320*/  LDG.E R15, desc[UR6][R14.64] ;  /* 0x000000060e0f7981 */ /* 0x000ea2000c1e1900 */
[----:B------:R-:W0:Y:S01]  /*1330*/  MUFU.RCP R12, R3 ;  /* 0x00000003000c7308 */ /* 0x000e220000001000 */
[----:B------:R-:W-:Y:S01]  /*1340*/  BSSY.RECONVERGENT B0, `(.L_x_70) ;  /* 0x000000d000007945 */ /* 0x000fe20003800200 */
[----:B0-----:R-:W-:-:S04]  /*1350*/  FFMA R17, -R3, R12, 1 ;  /* 0x3f80000003117423 */ /* 0x001fc8000000010c */
[----:B------:R-:W-:Y:S01]  /*1360*/  FFMA R17, R12, R17, R12 ;  /* 0x000000110c117223 */ /* 0x000fe2000000000c */
[----:B------:R-:W-:Y:S01]  /*1370*/  SHF.R.S32.HI R12, RZ, 0x1f, R13 ;  /* 0x0000001fff0c7819 */ /* 0x000fe2000001140d */
[----:B--2---:R-:W-:-:S04]  /*1380*/  FADD R0, R15, -R6 ;  /* 0x800000060f007221 */ /* 0x004fc80000000000 */
[----:B------:R-:W0:Y:S01]  /*1390*/  FCHK P0, R0, R3 ;  /* 0x0000000300007302 */ /* 0x000e220000000000 */
[----:B------:R-:W-:-:S04]  /*13a0*/  FFMA R16, R0, R17, RZ ;  /* 0x0000001100107223 */ /* 0x000fc800000000ff */
[----:B------:R-:W-:-:S04]  /*13b0*/  FFMA R18, -R3, R16, R0 ;  /* 0x0000001003127223 */ /* 0x000fc80000000100 */
[----:B------:R-:W-:Y:S01]  /*13c0*/  FFMA R20, R17, R18, R16 ;  /* 0x0000001211147223 */ /* 0x000fe20000000010 */
[----:B0-----:R-:W-:Y:S06]  /*13d0*/  @!P0 BRA `(.L_x_71) ;  /* 0x00000000000c8947 */ /* 0x001fec0003800000 */
[----:B------:R-:W-:-:S07]  /*13e0*/  MOV R14, 0x1400 ;  /* 0x00001400000e7802 */ /* 0x000fce0000000f00 */
[----:B------:R-:W-:Y:S05]  /*13f0*/  CALL.REL.NOINC `($__internal_3_$__cuda_sm3x_div_rn_noftz_f32_slowpath) ;  /* 0x0000000000987944 */ /* 0x000fea0003c00000 */
[----:B------:R-:W-:-:S07]  /*1400*/  IMAD.MOV.U32 R20, RZ, RZ, R0 ;  /* 0x000000ffff147224 */ /* 0x000fce00078e0000 */
.L_x_71:
[----:B------:R-:W-:Y:S05]  /*1410*/  BSYNC.RECONVERGENT B0 ;  /* 0x0000000000007941 */ /* 0x000fea0003800200 */
.L_x_70:
[----:B------:R-:W-:-:S04]  /*1420*/  IMAD.WIDE R16, R13, 0x4, R8 ;  /* 0x000000040d107825 */ /* 0x000fc800078e0208 */
[C---:B------:R-:W-:Y:S02]  /*1430*/  IMAD.WIDE R18, R13.reuse, 0x4, R10 ;  /* 0x000000040d127825 */ /* 0x040fe400078e020a */
[----:B------:R-:W2:Y:S04]  /*1440*/  LDG.E R17, desc[UR6][R16.64] ;  /* 0x0000000610117981 */ /* 0x000ea8000c1e1900 */
[----:B------:R-:W2:Y:S01]  /*1450*/  LDG.E R18, desc[UR6][R18.64] ;  /* 0x0000000612127981 */ /* 0x000ea2000c1e1900 */
[----:B------:R-:W-:Y:S02]  /*1460*/  IADD3 R0, P0, PT, R2, R13, RZ ;  /* 0x0000000d02007210 */ /* 0x000fe40007f1e0ff */
[----:B------:R-:W-:Y:S02]  /*1470*/  IADD3 R13, PT, PT, R13, UR4, RZ ;  /* 0x000000040d0d7c10 */ /* 0x000fe4000fffe0ff */
[----:B------:R-:W-:-:S02]  /*1480*/  IADD3.X R15, PT, PT, R7, R12, RZ, P0, !PT ;  /* 0x0000000c070f7210 */ /* 0x000fc400007fe4ff */
[----:B------:R-:W-:-:S04]  /*1490*/  LEA R14, P0, R0, UR8, 0x2 ;  /* 0x00000008000e7c11 */ /* 0x000fc8000f8010ff */
[----:B------:R-:W-:Y:S02]  /*14a0*/  LEA.HI.X R15, R0, UR9, R15, 0x2, P0 ;  /* 0x00000009000f7c11 */ /* 0x000fe400080f140f */
[----:B------:R-:W-:Y:S01]  /*14b0*/  ISETP.GE.AND P0, PT, R13, UR5, PT ;  /* 0x000000050d007c0c */ /* 0x000fe2000bf06270 */
[----:B--2---:R-:W-:-:S05]  /*14c0*/  FFMA R21, R17, R20, R18 ;  /* 0x0000001411157223 */ /* 0x004fca0000000012 */
[----:B------:R0:W-:Y:S07]  /*14d0*/  STG.E desc[UR6][R14.64], R21 ;  /* 0x000000150e007986 */ /* 0x0001ee000c101906 */
[----:B------:R-:W-:Y:S05]  /*14e0*/  @!P0 BRA `(.L_x_67) ;  /* 0xfffffffc00888947 */ /* 0x000fea000383ffff */
[----:B------:R-:W-:Y:S05]  /*14f0*/  EXIT ;  /* 0x000000000000794d */ /* 0x000fea0003800000 */
        .weak           $__internal_2_$__cuda_sm20_sqrt_rn_f32_slowpath
        .type           $__internal_2_$__cuda_sm20_sqrt_rn_f32_slowpath,@function
        .size           $__internal_2_$__cuda_sm20_sqrt_rn_f32_slowpath,($__internal_3_$__cuda_sm3x_div_rn_noftz_f32_slowpath - $__internal_2_$__cuda_sm20_sqrt_rn_f32_slowpath)
$__internal_2_$__cuda_sm20_sqrt_rn_f32_slowpath:
[----:B------:R-:W-:-:S13]  /*1500*/  LOP3.LUT P0, RZ, R0, 0x7fffffff, RZ, 0xc0, !PT ;  /* 0x7fffffff00ff7812 */ /* 0x000fda000780c0ff */
[----:B------:R-:W-:Y:S01]  /*1510*/  @!P0 MOV R3, R0 ;  /* 0x0000000000038202 */ /* 0x000fe20000000f00 */
[----:B------:R-:W-:Y:S06]  /*1520*/  @!P0 BRA `(.L_x_72) ;  /* 0x0000000000408947 */ /* 0x000fec0003800000 */
[----:B------:R-:W-:-:S13]  /*1530*/  FSETP.GEU.FTZ.AND P0, PT, R0, RZ, PT ;  /* 0x000000ff0000720b */ /* 0x000fda0003f1e000 */
[----:B------:R-:W-:Y:S01]  /*1540*/  @!P0 MOV R3, 0x7fffffff ;  /* 0x7fffffff00038802 */ /* 0x000fe20000000f00 */
[----:B------:R-:W-:Y:S06]  /*1550*/  @!P0 BRA `(.L_x_72) ;  /* 0x0000000000348947 */ /* 0x000fec0003800000 */
[----:B------:R-:W-:-:S13]  /*1560*/  FSETP.GTU.FTZ.AND P0, PT, |R0|, +INF , PT ;  /* 0x7f8000000000780b */ /* 0x000fda0003f1c200 */
[----:B------:R-:W-:Y:S01]  /*1570*/  @P0 FADD.FTZ R3, R0, 1 ;  /* 0x3f80000000030421 */ /* 0x000fe20000010000 */
[----:B------:R-:W-:Y:S06]  /*1580*/  @P0 BRA `(.L_x_72) ;  /* 0x0000000000280947 */ /* 0x000fec0003800000 */
[----:B------:R-:W-:-:S13]  /*1590*/  FSETP.NEU.FTZ.AND P0, PT, |R0|, +INF , PT ;  /* 0x7f8000000000780b */ /* 0x000fda0003f1d200 */
[----:B------:R-:W-:-:S04]  /*15a0*/  @P0 FFMA R12, R0, 1.84467440737095516160e+19, RZ ;  /* 0x5f800000000c0823 */ /* 0x000fc800000000ff */
[----:B------:R-:W0:Y:S02]  /*15b0*/  @P0 MUFU.RSQ R3, R12 ;  /* 0x0000000c00030308 */ /* 0x000e240000001400 */
[----:B0-----:R-:W-:Y:S01]  /*15c0*/  @P0 FMUL.FTZ R15, R12, R3 ;  /* 0x000000030c0f0220 */ /* 0x001fe20000410000 */
[----:B------:R-:W-:Y:S01]  /*15d0*/  @P0 FMUL.FTZ R16, R3, 0.5 ;  /* 0x3f00000003100820 */ /* 0x000fe20000410000 */
[----:B------:R-:W-:Y:S02]  /*15e0*/  @!P0 IMAD.MOV.U32 R3, RZ, RZ, R0 ;  /* 0x000000ffff038224 */ /* 0x000fe400078e0000 */
[----:B------:R-:W-:-:S04]  /*15f0*/  @P0 FADD.FTZ R14, -R15, -RZ ;  /* 0x800000ff0f0e0221 */ /* 0x000fc80000010100 */
[----:B------:R-:W-:-:S04]  /*1600*/  @P0 FFMA R14, R15, R14, R12 ;  /* 0x0000000e0f0e0223 */ /* 0x000fc8000000000c */
[----:B------:R-:W-:-:S04]  /*1610*/  @P0 FFMA R14, R14, R16, R15 ;  /* 0x000000100e0e0223 */ /* 0x000fc8000000000f */
[----:B------:R-:W-:-:S07]  /*1620*/  @P0 FMUL.FTZ R3, R14, 2.3283064365386962891e-10 ;  /* 0x2f8000000e030820 */ /* 0x000fce0000410000 */
.L_x_72:
[----:B------:R-:W-:Y:S01]  /*1630*/  HFMA2 R15, -RZ, RZ, 0, 0 ;  /* 0x00000000ff0f7431 */ /* 0x000fe200000001ff */
[----:B------:R-:W-:-:S04]  /*1640*/  MOV R14, R17 ;  /* 0x00000011000e7202 */ /* 0x000fc80000000f00 */
[----:B------:R-:W-:Y:S05]  /*1650*/  RET.REL.NODEC R14 `(_Z22layerNormForwardKernelPKfS0_S0_Pfiif) ;  /* 0xffffffe80e687950 */ /* 0x000fea0003c3ffff */
        .weak           $__internal_3_$__cuda_sm3x_div_rn_noftz_f32_slowpath
        .type           $__internal_3_$__cuda_sm3x_div_rn_noftz_f32_slowpath,@function
        .size           $__internal_3_$__cuda_sm3x_div_rn_noftz_f32_slowpath,(.L_x_156 - $__internal_3_$__cuda_sm3x_div_rn_noftz_f32_slowpath)
$__internal_3_$__cuda_sm3x_div_rn_noftz_f32_slowpath:
[--C-:B------:R-:W-:Y:S01]  /*1660*/  SHF.R.U32.HI R15, RZ, 0x17, R3.reuse ;  /* 0x00000017ff0f7819 */ /* 0x100fe20000011603 */
[----:B------:R-:W-:Y:S01]  /*1670*/  BSSY.RECONVERGENT B1, `(.L_x_73) ;  /* 0x0000063000017945 */ /* 0x000fe20003800200 */
[----:B------:R-:W-:Y:S01]  /*1680*/  SHF.R.U32.HI R16, RZ, 0x17, R0 ;  /* 0x00000017ff107819 */ /* 0x000fe20000011600 */
[----:B------:R-:W-:Y:S01]  /*1690*/  IMAD.MOV.U32 R17, RZ, RZ, R3 ;  /* 0x000000ffff117224 */ /* 0x000fe200078e0003 */
[----:B------:R-:W-:Y:S02]  /*16a0*/  LOP3.LUT R15, R15, 0xff, RZ, 0xc0, !PT ;  /* 0x000000ff0f0f7812 */ /* 0x000fe400078ec0ff */
[----:B------:R-:W-:Y:S02]  /*16b0*/  LOP3.LUT R20, R16, 0xff, RZ, 0xc0, !PT ;  /* 0x000000ff10147812 */ /* 0x000fe400078ec0ff */
[----:B------:R-:W-:Y:S02]  /*16c0*/  IADD3 R19, PT, PT, R15, -0x1, RZ ;  /* 0xffffffff0f137810 */ /* 0x000fe40007ffe0ff */
[----:B------:R-:W-:-:S02]  /*16d0*/  IADD3 R18, PT, PT, R20, -0x1, RZ ;  /* 0xffffffff14127810 */ /* 0x000fc40007ffe0ff */
        /* <DEDUP_REMOVED lines=22> */
[----:B------:R-:W-:Y:S01]  /*1840*/  @P0 MOV R16, RZ ;  /* 0x000000ff00100202 */ /* 0x000fe20000000f00 */
[----:B------:R-:W-:Y:S01]  /*1850*/  @!P0 FFMA R0, R0, 1.84467440737095516160e+19, RZ ;  /* 0x5f80000000008823 */ /* 0x000fe200000000ff */
[----:B------:R-:W-:Y:S01]  /*1860*/  @!P0 MOV R16, 0xffffffc0 ;  /* 0xffffffc000108802 */ /* 0x000fe20000000f00 */
[----:B------:R-:W-:-:S03]  /*1870*/  @!P1 FFMA R17, R3, 1.84467440737095516160e+19, RZ ;  /* 0x5f80000003119823 */ /* 0x000fc600000000ff */
[----:B------:R-:W-:-:S07]  /*1880*/  @!P1 IADD3 R16, PT, PT, R16, 0x40, RZ ;  /* 0x0000004010109810 */ /* 0x000fce0007ffe0ff */
.L_x_74:
[----:B------:R-:W-:Y:S01]  /*1890*/  LEA R18, R15, 0xc0800000, 0x17 ;  /* 0xc08000000f127811 */ /* 0x000fe200078eb8ff */
[----:B------:R-:W-:Y:S01]  /*18a0*/  BSSY.RECONVERGENT B2, `(.L_x_79) ;  /* 0x0000036000027945 */ /* 0x000fe20003800200 */
[----:B------:R-:W-:-:S03]  /*18b0*/  IADD3 R20, PT, PT, R20, -0x7f, RZ ;  /* 0xffffff8114147810 */ /* 0x000fc60007ffe0ff */
[----:B------:R-:W-:Y:S02]  /*18c0*/  IMAD.IADD R21, R17, 0x1, -R18 ;  /* 0x0000000111157824 */ /* 0x000fe400078e0a12 */
[C---:B------:R-:W-:Y:S02]  /*18d0*/  IMAD R0, R20.reuse, -0x800000, R0 ;  /* 0xff80000014007824 */ /* 0x040fe400078e0200 */
[----:B------:R0:W1:Y:S01]  /*18e0*/  MUFU.RCP R17, R21 ;  /* 0x0000001500117308 */ /* 0x0000620000001000 */
[----:B------:R-:W-:Y:S01]  /*18f0*/  FADD.FTZ R19, -R21, -RZ ;  /* 0x800000ff15137221 */ /* 0x000fe20000010100 */
[----:B0-----:R-:W-:-:S04]  /*1900*/  IADD3 R21, PT, PT, R20, 0x7f, -R15 ;  /* 0x0000007f14157810 */ /* 0x001fc80007ffe80f */
[----:B------:R-:W-:Y:S01]  /*1910*/  IADD3 R21, PT, PT, R21, R16, RZ ;  /* 0x0000001015157210 */ /* 0x000fe20007ffe0ff */
        /* <DEDUP_REMOVED lines=8> */
[----:B------:R-:W-:-:S04]  /*19a0*/  LOP3.LUT R15, R15, 0xff, RZ, 0xc0, !PT ;  /* 0x000000ff0f0f7812 */ /* 0x000fc800078ec0ff */
[----:B------:R-:W-:-:S04]  /*19b0*/  IADD3 R20, PT, PT, R15, R21, RZ ;  /* 0x000000150f147210 */ /* 0x000fc80007ffe0ff */
[----:B------:R-:W-:-:S04]  /*19c0*/  IADD3 R15, PT, PT, R20, -0x1, RZ ;  /* 0xffffffff140f7810 */ /* 0x000fc80007ffe0ff */
        /* <DEDUP_REMOVED lines=9> */
[-CC-:B------:R-:W-:Y:S01]  /*1a60*/  FFMA.RZ R15, R17, R19.reuse, R18.reuse ;  /* 0x00000013110f7223 */ /* 0x180fe2000000c012 */
[C---:B------:R-:W-:Y:S02]  /*1a70*/  ISETP.NE.AND P3, PT, R20.reuse, RZ, PT ;  /* 0x000000ff1400720c */ /* 0x040fe40003f65270 */
[C---:B------:R-:W-:Y:S02]  /*1a80*/  ISETP.NE.AND P1, PT, R20.reuse, RZ, PT ;  /* 0x000000ff1400720c */ /* 0x040fe40003f25270 */
[----:B------:R-:W-:Y:S01]  /*1a90*/  LOP3.LUT R16, R15, 0x7fffff, RZ, 0xc0, !PT ;  /* 0x007fffff0f107812 */ /* 0x000fe200078ec0ff */
[CCC-:B------:R-:W-:Y:S01]  /*1aa0*/  FFMA.RP R15, R17.reuse, R19.reuse, R18.reuse ;  /* 0x00000013110f7223 */ /* 0x1c0fe20000008012 */
[----:B------:R-:W-:Y:S01]  /*1ab0*/  FFMA.RM R18, R17, R19, R18 ;  /* 0x0000001311127223 */ /* 0x000fe20000004012 */
[----:B------:R-:W-:Y:S01]  /*1ac0*/  VIADD R17, R20, 0x20 ;  /* 0x0000002014117836 */ /* 0x000fe20000000000 */
[----:B------:R-:W-:Y:S02]  /*1ad0*/  LOP3.LUT R16, R16, 0x800000, RZ, 0xfc, !PT ;  /* 0x0080000010107812 */ /* 0x000fe400078efcff */
[----:B------:R-:W-:-:S02]  /*1ae0*/  IADD3 R19, PT, PT, -R20, RZ, RZ ;  /* 0x000000ff14137210 */ /* 0x000fc40007ffe1ff */
[----:B------:R-:W-:Y:S02]  /*1af0*/  SHF.L.U32 R17, R16, R17, RZ ;  /* 0x0000001110117219 */ /* 0x000fe400000006ff */
[----:B------:R-:W-:Y:S02]  /*1b00*/  FSETP.NEU.FTZ.AND P0, PT, R15, R18, PT ;  /* 0x000000120f00720b */ /* 0x000fe40003f1d000 */
[----:B------:R-:W-:Y:S02]  /*1b10*/  SEL R15, R19, RZ, P3 ;  /* 0x000000ff130f7207 */ /* 0x000fe40001800000 */
[----:B------:R-:W-:Y:S02]  /*1b20*/  ISETP.NE.AND P1, PT, R17, RZ, P1 ;  /* 0x000000ff1100720c */ /* 0x000fe40000f25270 */
[----:B------:R-:W-:Y:S02]  /*1b30*/  SHF.R.U32.HI R15, RZ, R15, R16 ;  /* 0x0000000fff0f7219 */ /* 0x000fe40000011610 */
[----:B------:R-:W-:-:S02]  /*1b40*/  PLOP3.LUT P0, PT, P0, P1, PT, 0xf8, 0x8f ;  /* 0x00000000008f781c */ /* 0x000fc40000703f70 */
[----:B------:R-:W-:Y:S02]  /*1b50*/  SHF.R.U32.HI R17, RZ, 0x1, R15 ;  /* 0x00000001ff117819 */ /* 0x000fe4000001160f */
[----:B------:R-:W-:-:S04]  /*1b60*/  SEL R16, RZ, 0x1, !P0 ;  /* 0x00000001ff107807 */ /* 0x000fc80004000000 */
[----:B------:R-:W-:-:S04]  /*1b70*/  LOP3.LUT R16, R16, 0x1, R17, 0xf8, !PT ;  /* 0x0000000110107812 */ /* 0x000fc800078ef811 */
[----:B------:R-:W-:-:S04]  /*1b80*/  LOP3.LUT R16, R16, R15, RZ, 0xc0, !PT ;  /* 0x0000000f10107212 */ /* 0x000fc800078ec0ff */
[----:B------:R-:W-:-:S04]  /*1b90*/  IADD3 R17, PT, PT, R17, R16, RZ ;  /* 0x0000001011117210 */ /* 0x000fc80007ffe0ff */
[----:B------:R-:W-:Y:S01]  /*1ba0*/  LOP3.LUT R0, R17, R0, RZ, 0xfc, !PT ;  /* 0x0000000011007212 */ /* 0x000fe200078efcff */
[----:B------:R-:W-:Y:S06]  /*1bb0*/  BRA `(.L_x_82) ;  /* 0x0000000000107947 */ /* 0x000fec0003800000 */
.L_x_81:
[----:B------:R-:W-:-:S04]  /*1bc0*/  LOP3.LUT R0, R0, 0x80000000, RZ, 0xc0, !PT ;  /* 0x8000000000007812 */ /* 0x000fc800078ec0ff */
[----:B------:R-:W-:Y:S01]  /*1bd0*/  LOP3.LUT R0, R0, 0x7f800000, RZ, 0xfc, !PT ;  /* 0x7f80000000007812 */ /* 0x000fe200078efcff */
[----:B------:R-:W-:Y:S06]  /*1be0*/  BRA `(.L_x_82) ;  /* 0x0000000000047947 */ /* 0x000fec0003800000 */
.L_x_80:
[----:B------:R-:W-:-:S07]  /*1bf0*/  LEA R0, R21, R0, 0x17 ;  /* 0x0000000015007211 */ /* 0x000fce00078eb8ff */
.L_x_82:
[----:B------:R-:W-:Y:S05]  /*1c00*/  BSYNC.RECONVERGENT B2 ;  /* 0x0000000000027941 */ /* 0x000fea0003800200 */
.L_x_79:
[----:B------:R-:W-:Y:S05]  /*1c10*/  BRA `(.L_x_83) ;  /* 0x0000000000207947 */ /* 0x000fea0003800000 */
.L_x_78:
[----:B------:R-:W-:-:S04]  /*1c20*/  LOP3.LUT R0, R17, 0x80000000, R0, 0x48, !PT ;  /* 0x8000000011007812 */ /* 0x000fc800078e4800 */
[----:B------:R-:W-:Y:S01]  /*1c30*/  LOP3.LUT R0, R0, 0x7f800000, RZ, 0xfc, !PT ;  /* 0x7f80000000007812 */ /* 0x000fe200078efcff */
[----:B------:R-:W-:Y:S06]  /*1c40*/  BRA `(.L_x_83) ;  /* 0x0000000000147947 */ /* 0x000fec0003800000 */
.L_x_77:
[----:B------:R-:W-:Y:S01]  /*1c50*/  LOP3.LUT R0, R17, 0x80000000, R0, 0x48, !PT ;  /* 0x8000000011007812 */ /* 0x000fe200078e4800 */
[----:B------:R-:W-:Y:S06]  /*1c60*/  BRA `(.L_x_83) ;  /* 0x00000000000c7947 */ /* 0x000fec0003800000 */
.L_x_76:
[----:B------:R-:W0:Y:S01]  /*1c70*/  MUFU.RSQ R0, -QNAN ;  /* 0xffc0000000007908 */ /* 0x000e220000001400 */
[----:B------:R-:W-:Y:S05]  /*1c80*/  BRA `(.L_x_83) ;  /* 0x0000000000047947 */ /* 0x000fea0003800000 */
.L_x_75:
[----:B------:R-:W-:-:S07]  /*1c90*/  FADD.FTZ R0, R0, R3 ;  /* 0x0000000300007221 */ /* 0x000fce0000010000 */
.L_x_83:
[----:B------:R-:W-:Y:S05]  /*1ca0*/  BSYNC.RECONVERGENT B1 ;  /* 0x0000000000017941 */ /* 0x000fea0003800200 */
.L_x_73:
[----:B------:R-:W-:-:S04]  /*1cb0*/  HFMA2 R15, -RZ, RZ, 0, 0 ;  /* 0x00000000ff0f7431 */ /* 0x000fc800000001ff */
[----:B0-----:R-:W-:Y:S05]  /*1cc0*/  RET.REL.NODEC R14 `(_Z22layerNormForwardKernelPKfS0_S0_Pfiif) ;  /* 0xffffffe00ecc7950 */ /* 0x001fea0003c3ffff */
.L_x_84:
        /* <DEDUP_REMOVED lines=11> */
.L_x_156:


//--------------------- .text._Z22batchNormForwardKernelPKfS0_S0_S0_S0_Pfiiif --------------------------
	.section	.text._Z22batchNormForwardKernelPKfS0_S0_S0_S0_Pfiiif,"ax",@progbits
	.align	128
        .global         _Z22batchNormForwardKernelPKfS0_S0_S0_S0_Pfiiif
        .type           _Z22batchNormForwardKernelPKfS0_S0_S0_S0_Pfiiif,@function
        .size           _Z22batchNormForwardKernelPKfS0_S0_S0_S0_Pfiiif,(.L_x_158 - _Z22batchNormForwardKernelPKfS0_S0_S0_S0_Pfiiif)
        .other          _Z22batchNormForwardKernelPKfS0_S0_S0_S0_Pfiiif,@"STO_CUDA_ENTRY STV_DEFAULT"
_Z22batchNormForwardKernelPKfS0_S0_S0_S0_Pfiiif:
.text._Z22batchNormForwardKernelPKfS0_S0_S0_S0_Pfiiif:
[----:B------:R-:W-:Y:S01]  /*0000*/  LDC R1, c[0x0][0x37c] ;  /* 0x0000df00ff017b82 */ /* 0x000fe20000000800 */
[----:B------:R-:W0:Y:S07]  /*0010*/  S2R R7, SR_TID.X ;  /* 0x0000000000077919 */ /* 0x000e2e0000002100 */
[----:B------:R-:W1:Y:S08]  /*0020*/  LDC.64 R2, c[0x0][0x3b0] ;  /* 0x0000ec00ff027b82 */ /* 0x000e700000000a00 */
[----:B------:R-:W0:Y:S08]  /*0030*/  S2UR UR4, SR_CTAID.X ;  /* 0x00000000000479c3 */ /* 0x000e300000002500 */
[----:B------:R-:W0:Y:S08]  /*0040*/  LDC R4, c[0x0][0x360] ;  /* 0x0000d800ff047b82 */ /* 0x000e300000000800 */
[----:B------:R-:W2:Y:S01]  /*0050*/  LDC R5, c[0x0][0x3b8] ;  /* 0x0000ee00ff057b82 */ /* 0x000ea20000000800 */
[----:B-1----:R-:W-:-:S02]  /*0060*/  IMAD R0, R3, R2, RZ ;  /* 0x0000000203007224 */ /* 0x002fc400078e02ff */
[----:B0-----:R-:W-:Y:S02]  /*0070*/  IMAD R2, R4, UR4, R7 ;  /* 0x0000000404027c24 */ /* 0x001fe4000f8e0207 */
[----:B--2---:R-:W-:-:S05]  /*0080*/  IMAD R7, R0, R5, RZ ;  /* 0x0000000500077224 */ /* 0x004fca00078e02ff */
[----:B------:R-:W-:-:S13]  /*0090*/  ISETP.GE.AND P0, PT, R2, R7, PT ;  /* 0x000000070200720c */ /* 0x000fda0003f06270 */
[----:B------:R-:W-:Y:S05]  /*00a0*/  @P0 EXIT ;  /* 0x000000000000094d */ /* 0x000fea0003800000 */
[----:B------:R-:W-:Y:S01]  /*00b0*/  IABS R9, R5 ;  /* 0x0000000500097213 */ /* 0x000fe20000000000 */
[----:B------:R-:W0:Y:S01]  /*00c0*/  LDCU.64 UR4, c[0x0][0x358] ;  /* 0x00006b00ff0477ac */ /* 0x000e220008000a00 */
[----:B------:R-:W-:Y:S02]  /*00d0*/  IABS R10, R3 ;  /* 0x00000003000a7213 */ /* 0x000fe40000000000 */
[----:B------:R-:W1:Y:S01]  /*00e0*/  I2F.RP R0, R9 ;  /* 0x0000000900007306 */ /* 0x000e620000209400 */
[----:B------:R-:W-:Y:S01]  /*00f0*/  IABS R8, R2 ;  /* 0x0000000200087213 */ /* 0x000fe20000000000 */
[----:B------:R-:W2:Y:S06]  /*0100*/  LDCU UR6, c[0x0][0x3bc] ;  /* 0x00007780ff0677ac */ /* 0x000eac0008000800 */
[----:B-1----:R-:W1:Y:S02]  /*0110*/  MUFU.RCP R0, R0 ;  /* 0x0000000000007308 */ /* 0x002e640000001000 */
[----:B-1----:R-:W-:-:S06]  /*0120*/  VIADD R6, R0, 0xffffffe ;  /* 0x0ffffffe00067836 */ /* 0x002fcc0000000000 */
[----:B------:R1:W3:Y:S02]  /*0130*/  F2I.FTZ.U32.TRUNC.NTZ R7, R6 ;  /* 0x0000000600077305 */ /* 0x0002e4000021f000 */
[----:B-1----:R-:W-:Y:S02]  /*0140*/  HFMA2 R6, -RZ, RZ, 0, 0 ;  /* 0x00000000ff067431 */ /* 0x002fe400000001ff */
[----:B---3--:R-:W-:-:S04]  /*0150*/  IMAD.MOV R4, RZ, RZ, -R7 ;  /* 0x000000ffff047224 */ /* 0x008fc800078e0a07 */
[----:B------:R-:W-:Y:S02]  /*0160*/  IMAD R11, R4, R9, RZ ;  /* 0x00000009040b7224 */ /* 0x000fe400078e02ff */
[----:B------:R-:W-:Y:S02]  /*0170*/  IMAD.MOV.U32 R4, RZ, RZ, R8 ;  /* 0x000000ffff047224 */ /* 0x000fe400078e0008 */
[----:B------:R-:W-:-:S04]  /*0180*/  IMAD.HI.U32 R7, R7, R11, R6 ;  /* 0x0000000b07077227 */ /* 0x000fc800078e0006 */
[----:B------:R-:W-:Y:S02]  /*0190*/  IMAD.MOV.U32 R11, RZ, RZ, R10 ;  /* 0x000000ffff0b7224 */ /* 0x000fe400078e000a */
[----:B------:R-:W-:Y:S02]  /*01a0*/  IMAD.HI.U32 R0, R7, R4, RZ ;  /* 0x0000000407007227 */ /* 0x000fe400078e00ff */
[----:B------:R-:W1:Y:S02]  /*01b0*/  I2F.RP R8, R11 ;  /* 0x0000000b00087306 */ /* 0x000e640000209400 */
[----:B------:R-:W-:-:S04]  /*01c0*/  IMAD.MOV R6, RZ, RZ, -R0 ;  /* 0x000000ffff067224 */ /* 0x000fc800078e0a00 */
[----:B------:R-:W-:-:S05]  /*01d0*/  IMAD R4, R9, R6, R4 ;  /* 0x0000000609047224 */ /* 0x000fca00078e0204 */
[----:B------:R-:W-:Y:S01]  /*01e0*/  ISETP.GT.U32.AND P2, PT, R9, R4, PT ;  /* 0x000000040900720c */ /* 0x000fe20003f44070 */
[----:B-1----:R-:W1:-:S12]  /*01f0*/  MUFU.RCP R8, R8 ;  /* 0x0000000800087308 */ /* 0x002e580000001000 */
[----:B------:R-:W-:Y:S02]  /*0200*/  @!P2 IMAD.IADD R4, R4, 0x1, -R9 ;  /* 0x000000010404a824 */ /* 0x000fe400078e0a09 */
[----:B------:R-:W-:Y:S01]  /*0210*/  @!P2 VIADD R0, R0, 0x1 ;  /* 0x000000010000a836 */ /* 0x000fe20000000000 */
[----:B------:R-:W-:Y:S02]  /*0220*/  ISETP.NE.AND P2, PT, R5, RZ, PT ;  /* 0x000000ff0500720c */ /* 0x000fe40003f45270 */
[----:B------:R-:W-:Y:S02]  /*0230*/  ISETP.GE.U32.AND P0, PT, R4, R9, PT ;  /* 0x000000090400720c */ /* 0x000fe40003f06070 */
[----:B------:R-:W-:Y:S02]  /*0240*/  LOP3.LUT R4, R2, R5, RZ, 0x3c, !PT ;  /* 0x0000000502047212 */ /* 0x000fe400078e3cff */
[----:B-1----:R-:W-:Y:S02]  /*0250*/  IADD3 R6, PT, PT, R8, 0xffffffe, RZ ;  /* 0x0ffffffe08067810 */ /* 0x002fe40007ffe0ff */
[----:B------:R-:W-:Y:S01]  /*0260*/  ISETP.GE.AND P1, PT, R4, RZ, PT ;  /* 0x000000ff0400720c */ /* 0x000fe20003f26270 */
[----:B------:R-:W1:Y:S01]  /*0270*/  LDC.64 R8, c[0x0][0x3a0] ;  /* 0x0000e800ff087b82 */ /* 0x000e620000000a00 */
[----:B------:R3:W4:Y:S05]  /*0280*/  F2I.FTZ.U32.TRUNC.NTZ R7, R6 ;  /* 0x0000000600077305 */ /* 0x00072a000021f000 */
[----:B------:R-:W-:-:S02]  /*0290*/  @P0 VIADD R0, R0, 0x1 ;  /* 0x0000000100000836 */ /* 0x000fc40000000000 */
[----:B---3--:R-:W-:-:S04]  /*02a0*/  IMAD.MOV.U32 R6, RZ, RZ, RZ ;  /* 0x000000ffff067224 */ /* 0x008fc800078e00ff */
[----:B------:R-:W-:Y:S02]  /*02b0*/  @!P1 IADD3 R0, PT, PT, -R0, RZ, RZ ;  /* 0x000000ff00009210 */ /* 0x000fe40007ffe1ff */
[----:B------:R-:W-:Y:S01]  /*02c0*/  @!P2 LOP3.LUT R0, RZ, R5, RZ, 0x33, !PT ;  /* 0x00000005ff00a212 */ /* 0x000fe200078e33ff */
[----:B----4-:R-:W-:-:S03]  /*02d0*/  IMAD.MOV R4, RZ, RZ, -R7 ;  /* 0x000000ffff047224 */ /* 0x010fc600078e0a07 */
[----:B------:R-:W-:Y:S01]  /*02e0*/  ISETP.GE.AND P2, PT, R0, RZ, PT ;  /* 0x000000ff0000720c */ /* 0x000fe20003f46270 */
[----:B------:R-:W-:Y:S01]  /*02f0*/  IMAD R5, R4, R11, RZ ;  /* 0x0000000b04057224 */ /* 0x000fe200078e02ff */
[----:B------:R-:W-:-:S03]  /*0300*/  IABS R4, R0 ;  /* 0x0000000000047213 */ /* 0x000fc60000000000 */
[----:B------:R-:W-:-:S06]  /*0310*/  IMAD.HI.U32 R6, R7, R5, R6 ;  /* 0x0000000507067227 */ /* 0x000fcc00078e0006 */
[----:B------:R-:W-:-:S04]  /*0320*/  IMAD.HI.U32 R6, R6, R4, RZ ;  /* 0x0000000406067227 */ /* 0x000fc800078e00ff */
[----:B------:R-:W-:-:S04]  /*0330*/  IMAD.MOV R6, RZ, RZ, -R6 ;  /* 0x000000ffff067224 */ /* 0x000fc800078e0a06 */
[C---:B------:R-:W-:Y:S02]  /*0340*/  IMAD R4, R11.reuse, R6, R4 ;  /* 0x000000060b047224 */ /* 0x040fe400078e0204 */
[----:B------:R-:W3:Y:S03]  /*0350*/  LDC.64 R6, c[0x0][0x398] ;  /* 0x0000e600ff067b82 */ /* 0x000ee60000000a00 */
[----:B------:R-:W-:-:S13]  /*0360*/  ISETP.GT.U32.AND P0, PT, R11, R4, PT ;  /* 0x000000040b00720c */ /* 0x000fda0003f04070 */
[----:B------:R-:W-:Y:S02]  /*0370*/  @!P0 IADD3 R4, PT, PT, R4, -R11, RZ ;  /* 0x8000000b04048210 */ /* 0x000fe40007ffe0ff */
[----:B------:R-:W-:Y:S02]  /*0380*/  ISETP.NE.AND P0, PT, R3, RZ, PT ;  /* 0x000000ff0300720c */ /* 0x000fe40003f05270 */
[----:B------:R-:W-:-:S13]  /*0390*/  ISETP.GT.U32.AND P1, PT, R11, R4, PT ;  /* 0x000000040b00720c */ /* 0x000fda0003f24070 */
[----:B------:R-:W-:-:S04]  /*03a0*/  @!P1 IMAD.IADD R4, R4, 0x1, -R11 ;  /* 0x0000000104049824 */ /* 0x000fc800078e0a0b */
[----:B------:R-:W-:Y:S01]  /*03b0*/  @!P2 IMAD.MOV R4, RZ, RZ, -R4 ;  /* 0x000000ffff04a224 */ /* 0x000fe200078e0a04 */
[----:B------:R-:W-:-:S05]  /*03c0*/  @!P0 LOP3.LUT R4, RZ, R3, RZ, 0x33, !PT ;  /* 0x00000003ff048212 */ /* 0x000fca00078e33ff */
[----:B-1----:R-:W-:-:S06]  /*03d0*/  IMAD.WIDE R8, R4, 0x4, R8 ;  /* 0x0000000404087825 */ /* 0x002fcc00078e0208 */
[----:B0-----:R-:W2:Y:S01]  /*03e0*/  LDG.E R8, desc[UR4][R8.64] ;  /* 0x0000000408087981 */ /* 0x001ea2000c1e1900 */
[----:B---3--:R-:W-:-:S05]  /*03f0*/  IMAD.WIDE R6, R4, 0x4, R6 ;  /* 0x0000000404067825 */ /* 0x008fca00078e0206 */
[----:B------:R0:W5:Y:S01]  /*0400*/  LDG.E R3, desc[UR4][R6.64] ;  /* 0x0000000406037981 */ /* 0x000162000c1e1900 */
[----:B------:R-:W-:Y:S01]  /*0410*/  BSSY.RECONVERGENT B0, `(.L_x_85) ;  /* 0x000000d000007945 */ /* 0x000fe20003800200 */
[----:B--2---:R-:W-:-:S04]  /*0420*/  FADD R12, R8, UR6 ;  /* 0x00000006080c7e21 */ /* 0x004fc80008000000 */
[----:B------:R0:W1:Y:S01]  /*0430*/  MUFU.RSQ R11, R12 ;  /* 0x0000000c000b7308 */ /* 0x0000620000001400 */
[----:B------:R-:W-:-:S04]  /*0440*/  IADD3 R0, PT, PT, R12, -0xd000000, RZ ;  /* 0xf30000000c007810 */ /* 0x000fc80007ffe0ff */
[----:B------:R-:W-:-:S13]  /*0450*/  ISETP.GT.U32.AND P0, PT, R0, 0x727fffff, PT ;  /* 0x727fffff0000780c */ /* 0x000fda0003f04070 */
[----:B01----:R-:W-:Y:S05]  /*0460*/  @!P0 BRA `(.L_x_86) ;  /* 0x00000000000c8947 */ /* 0x003fea0003800000 */
[----:B------:R-:W-:-:S07]  /*0470*/  MOV R10, 0x490 ;  /* 0x00000490000a7802 */ /* 0x000fce0000000f00 */
[----:B-----5:R-:W-:Y:S05]  /*0480*/  CALL.REL.NOINC `($__internal_4_$__cuda_sm20_sqrt_rn_f32_slowpath) ;  /* 0x00000000008c7944 */ /* 0x020fea0003c00000 */
[----:B------:R-:W-:Y:S05]  /*0490*/  BRA `(.L_x_87) ;  /* 0x0000000000107947 */ /* 0x000fea0003800000 */
.L_x_86:
[----:B------:R-:W-:Y:S01]  /*04a0*/  FMUL.FTZ R5, R12, R11 ;  /* 0x0000000b0c057220 */ /* 0x000fe20000410000 */
[----:B------:R-:W-:-:S03]  /*04b0*/  FMUL.FTZ R6, R11, 0.5 ;  /* 0x3f0000000b067820 */ /* 0x000fc60000410000 */
[----:B------:R-:W-:-:S04]  /*04c0*/  FFMA R0, -R5, R5, R12 ;  /* 0x0000000505007223 */ /* 0x000fc8000000010c */
[----:B------:R-:W-:-:S07]  /*04d0*/  FFMA R5, R0, R6, R5 ;  /* 0x0000000600057223 */ /* 0x000fce0000000005 */
.L_x_87:
[----:B------:R-:W-:Y:S05]  /*04e0*/  BSYNC.RECONVERGENT B0 ;  /* 0x0000000000007941 */ /* 0x000fea0003800200 */
.L_x_85:
[----:B------:R-:W0:Y:S02]  /*04f0*/  LDC.64 R6, c[0x0][0x380] ;  /* 0x0000e000ff067b82 */ /* 0x000e240000000a00 */
[----:B0-----:R-:W-:-:S05]  /*0500*/  IMAD.WIDE R6, R2, 0x4, R6 ;  /* 0x0000000402067825 */ /* 0x001fca00078e0206 */
[----:B------:R-:W2:Y:S01]  /*0510*/  LDG.E R0, desc[UR4][R6.64] ;  /* 0x0000000406007981 */ /* 0x000ea2000c1e1900 */
[----:B------:R-:W0:Y:S01]  /*0520*/  MUFU.RCP R8, R5 ;  /* 0x0000000500087308 */ /* 0x000e220000001000 */
[----:B------:R-:W-:Y:S01]  /*0530*/  BSSY.RECONVERGENT B0, `(.L_x_88) ;  /* 0x000000d000007945 */ /* 0x000fe20003800200 */
[----:B0-----:R-:W-:-:S04]  /*0540*/  FFMA R9, R8, -R5, 1 ;  /* 0x3f80000008097423 */ /* 0x001fc80000000805 */
[----:B------:R-:W-:Y:S01]  /*0550*/  FFMA R9, R8, R9, R8 ;  /* 0x0000000908097223 */ /* 0x000fe20000000008 */
[----:B--2--5:R-:W-:-:S04]  /*0560*/  FADD R0, -R3, R0 ;  /* 0x0000000003007221 */ /* 0x024fc80000000100 */
[----:B------:R-:W0:Y:S01]  /*0570*/  FCHK P0, R0, R5 ;  /* 0x0000000500007302 */ /* 0x000e220000000000 */
[----:B------:R-:W-:-:S04]  /*0580*/  FFMA R8, R0, R9, RZ ;  /* 0x0000000900087223 */ /* 0x000fc800000000ff */
[----:B------:R-:W-:-:S04]  /*0590*/  FFMA R3, R8, -R5, R0 ;  /* 0x8000000508037223 */ /* 0x000fc80000000000 */
[----:B------:R-:W-:Y:S01]  /*05a0*/  FFMA R10, R9, R3, R8 ;  /* 0x00000003090a7223 */ /* 0x000fe20000000008 */
[----:B0-----:R-:W-:Y:S06]  /*05b0*/  @!P0 BRA `(.L_x_89) ;  /* 0x0000000000108947 */ /* 0x001fec0003800000 */
[----:B------:R-:W-:Y:S01]  /*05c0*/  IMAD.MOV.U32 R3, RZ, RZ, R5 ;  /* 0x000000ffff037224 */ /* 0x000fe200078e0005 */
[----:B------:R-:W-:-:S07]  /*05d0*/  MOV R6, 0x5f0 ;  /* 0x000005f000067802 */ /* 0x000fce0000000f00 */
[----:B------:R-:W-:Y:S05]  /*05e0*/  CALL.REL.NOINC `($__internal_5_$__cuda_sm3x_div_rn_noftz_f32_slowpath) ;  /* 0x0000000000907944 */ /* 0x000fea0003c00000 */
[----:B------:R-:W-:-:S07]  /*05f0*/  IMAD.MOV.U32 R10, RZ, RZ, R0 ;  /* 0x000000ffff0a7224 */ /* 0x000fce00078e0000 */
.L_x_89:
[----:B------:R-:W-:Y:S05]  /*0600*/  BSYNC.RECONVERGENT B0 ;  /* 0x0000000000007941 */ /* 0x000fea0003800200 */
.L_x_88:
[----:B------:R-:W0:Y:S08]  /*0610*/  LDC.64 R6, c[0x0][0x388] ;  /* 0x0000e200ff067b82 */ /* 0x000e300000000a00 */
[----:B------:R-:W1:Y:S01]  /*0620*/  LDC.64 R8, c[0x0][0x390] ;  /* 0x0000e400ff087b82 */ /* 0x000e620000000a00 */
[----:B0-----:R-:W-:-:S06]  /*0630*/  IMAD.WIDE R6, R4, 0x4, R6 ;  /* 0x0000000404067825 */ /* 0x001fcc00078e0206 */
[----:B------:R-:W2:Y:S01]  /*0640*/  LDG.E R7, desc[UR4][R6.64] ;  /* 0x0000000406077981 */ /* 0x000ea2000c1e1900 */
[----:B-1----:R-:W-:Y:S02]  /*0650*/  IMAD.WIDE R4, R4, 0x4, R8 ;  /* 0x0000000404047825 */ /* 0x002fe400078e0208 */
[----:B------:R-:W0:Y:S04]  /*0660*/  LDC.64 R8, c[0x0][0x3a8] ;  /* 0x0000ea00ff087b82 */ /* 0x000e280000000a00 */
[----:B------:R-:W2:Y:S01]  /*0670*/  LDG.E R4, desc[UR4][R4.64] ;  /* 0x0000000404047981 */ /* 0x000ea2000c1e1900 */
[----:B0-----:R-:W-:-:S04]  /*0680*/  IMAD.WIDE R2, R2, 0x4, R8 ;  /* 0x0000000402027825 */ /* 0x001fc800078e0208 */
[----:B--2---:R-:W-:-:S05]  /*0690*/  FFMA R9, R7, R10, R4 ;  /* 0x0000000a07097223 */ /* 0x004fca0000000004 */
[----:B------:R-:W-:Y:S01]  /*06a0*/  STG.E desc[UR4][R2.64], R9 ;  /* 0x0000000902007986 */ /* 0x000fe2000c101904 */
[----:B------:R-:W-:Y:S05]  /*06b0*/  EXIT ;  /* 0x000000000000794d */ /* 0x000fea0003800000 */
        .weak           $__internal_4_$__cuda_sm20_sqrt_rn_f32_slowpath
        .type           $__internal_4_$__cuda_sm20_sqrt_rn_f32_slowpath,@function
        .size           $__internal_4_$__cuda_sm20_sqrt_rn_f32_slowpath,($__internal_5_$__cuda_sm3x_div_rn_noftz_f32_slowpath - $__internal_4_$__cuda_sm20_sqrt_rn_f32_slowpath)
$__internal_4_$__cuda_sm20_sqrt_rn_f32_slowpath:
[----:B------:R-:W-:-:S13]  /*06c0*/  LOP3.LUT P0, RZ, R12, 0x7fffffff, RZ, 0xc0, !PT ;  /* 0x7fffffff0cff7812 */ /* 0x000fda000780c0ff */
[----:B------:R-:W-:Y:S01]  /*06d0*/  @!P0 MOV R5, R12 ;  /* 0x0000000c00058202 */ /* 0x000fe20000000f00 */
[----:B------:R-:W-:Y:S06]  /*06e0*/  @!P0 BRA `(.L_x_90) ;  /* 0x0000000000448947 */ /* 0x000fec0003800000 */
[----:B------:R-:W-:Y:S01]  /*06f0*/  FSETP.GEU.FTZ.AND P0, PT, R12, RZ, PT ;  /* 0x000000ff0c00720b */ /* 0x000fe20003f1e000 */
[----:B------:R-:W-:-:S12]  /*0700*/  IMAD.MOV.U32 R0, RZ, RZ, R12 ;  /* 0x000000ffff007224 */ /* 0x000fd800078e000c */
[----:B------:R-:W-:Y:S01]  /*0710*/  @!P0 IMAD.MOV.U32 R5, RZ, RZ, 0x7fffffff ;  /* 0x7fffffffff058424 */ /* 0x000fe200078e00ff */
        /* <DEDUP_REMOVED lines=9> */
[----:B------:R-:W-:Y:S02]  /*07b0*/  @!P0 MOV R5, R0 ;  /* 0x0000000000058202 */ /* 0x000fe40000000f00 */
[----:B------:R-:W-:-:S04]  /*07c0*/  @P0 FADD.FTZ R8, -R7, -RZ ;  /* 0x800000ff07080221 */ /* 0x000fc80000010100 */
[----:B------:R-:W-:-:S04]  /*07d0*/  @P0 FFMA R8, R7, R8, R6 ;  /* 0x0000000807080223 */ /* 0x000fc80000000006 */
[----:B------:R-:W-:-:S04]  /*07e0*/  @P0 FFMA R8, R8, R9, R7 ;  /* 0x0000000908080223 */ /* 0x000fc80000000007 */
[----:B------:R-:W-:-:S07]  /*07f0*/  @P0 FMUL.FTZ R5, R8, 2.3283064365386962891e-10 ;  /* 0x2f80000008050820 */ /* 0x000fce0000410000 */
.L_x_90:
[----:B------:R-:W-:Y:S02]  /*0800*/  IMAD.MOV.U32 R6, RZ, RZ, R10 ;  /* 0x000000ffff067224 */ /* 0x000fe400078e000a */
[----:B------:R-:W-:-:S04]  /*0810*/  IMAD.MOV.U32 R7, RZ, RZ, 0x0 ;  /* 0x00000000ff077424 */ /* 0x000fc800078e00ff */
[----:B------:R-:W-:Y:S05]  /*0820*/  RET.REL.NODEC R6 `(_Z22batchNormForwardKernelPKfS0_S0_S0_S0_Pfiiif) ;  /* 0xfffffff406f47950 */ /* 0x000fea0003c3ffff */
        .weak           $__internal_5_$__cuda_sm3x_div_rn_noftz_f32_slowpath
        .type           $__internal_5_$__cuda_sm3x_div_rn_noftz_f32_slowpath,@function
        .size           $__internal_5_$__cuda_sm3x_div_rn_noftz_f32_slowpath,(.L_x_158 - $__internal_5_$__cuda_sm3x_div_rn_noftz_f32_slowpath)
$__internal_5_$__cuda_sm3x_div_rn_noftz_f32_slowpath:
[----:B------:R-:W-:Y:S01]  /*0830*/  SHF.R.U32.HI R7, RZ, 0x17, R3 ;  /* 0x00000017ff077819 */ /* 0x000fe20000011603 */
[----:B------:R-:W-:Y:S01]  /*0840*/  BSSY.RECONVERGENT B1, `(.L_x_91) ;  /* 0x0000063000017945 */ /* 0x000fe20003800200 */
[--C-:B------:R-:W-:Y:S02]  /*0850*/  SHF.R.U32.HI R5, RZ, 0x17, R0.reuse ;  /* 0x00000017ff057819 */ /* 0x100fe40000011600 */
[----:B------:R-:W-:Y:S02]  /*0860*/  LOP3.LUT R13, R7, 0xff, RZ, 0xc0, !PT ;  /* 0x000000ff070d7812 */ /* 0x000fe400078ec0ff */
[----:B------:R-:W-:Y:S01]  /*0870*/  LOP3.LUT R8, R5, 0xff, RZ, 0xc0, !PT ;  /* 0x000000ff05087812 */ /* 0x000fe200078ec0ff */
[----:B------:R-:W-:Y:S01]  /*0880*/  IMAD.MOV.U32 R5, RZ, RZ, R0 ;  /* 0x000000ffff057224 */ /* 0x000fe200078e0000 */
[----:B------:R-:W-:-:S03]  /*0890*/  IADD3 R10, PT, PT, R13, -0x1, RZ ;  /* 0xffffffff0d0a7810 */ /* 0x000fc60007ffe0ff */
[----:B------:R-:W-:Y:S01]  /*08a0*/  VIADD R9, R8, 0xffffffff ;  /* 0xffffffff08097836 */ /* 0x000fe20000000000 */
        /* <DEDUP_REMOVED lines=25> */
[----:B------:R-:W-:-:S03]  /*0a40*/  @!P1 FFMA R3, R3, 1.84467440737095516160e+19, RZ ;  /* 0x5f80000003039823 */ /* 0x000fc600000000ff */
[----:B------:R-:W-:-:S07]  /*0a50*/  @!P1 IADD3 R7, PT, PT, R7, 0x40, RZ ;  /* 0x0000004007079810 */ /* 0x000fce0007ffe0ff */
.L_x_92:
[----:B------:R-:W-:Y:S01]  /*0a60*/  LEA R0, R13, 0xc0800000, 0x17 ;  /* 0xc08000000d007811 */ /* 0x000fe200078eb8ff */
[----:B------:R-:W-:Y:S01]  /*0a70*/  VIADD R8, R8, 0xffffff81 ;  /* 0xffffff8108087836 */ /* 0x000fe20000000000 */
[----:B------:R-:W-:Y:S03]  /*0a80*/  BSSY.RECONVERGENT B2, `(.L_x_97) ;  /* 0x0000035000027945 */ /* 0x000fe60003800200 */
[----:B------:R-:W-:Y:S02]  /*0a90*/  IMAD.IADD R3, R3, 0x1, -R0 ;  /* 0x0000000103037824 */ /* 0x000fe400078e0a00 */
[C---:B------:R-:W-:Y:S01]  /*0aa0*/  IMAD R0, R8.reuse, -0x800000, R5 ;  /* 0xff80000008007824 */ /* 0x040fe200078e0205 */
[----:B------:R-:W-:Y:S01]  /*0ab0*/  IADD3 R8, PT, PT, R8, 0x7f, -R13 ;  /* 0x0000007f08087810 */ /* 0x000fe20007ffe80d */
[----:B------:R-:W0:Y:S01]  /*0ac0*/  MUFU.RCP R9, R3 ;  /* 0x0000000300097308 */ /* 0x000e220000001000 */
[----:B------:R-:W-:-:S02]  /*0ad0*/  FADD.FTZ R11, -R3, -RZ ;  /* 0x800000ff030b7221 */ /* 0x000fc40000010100 */
[----:B------:R-:W-:Y:S02]  /*0ae0*/  IADD3 R8, PT, PT, R8, R7, RZ ;  /* 0x0000000708087210 */ /* 0x000fe40007ffe0ff */
[----:B0-----:R-:W-:-:S04]  /*0af0*/  FFMA R10, R9, R11, 1 ;  /* 0x3f800000090a7423 */ /* 0x001fc8000000000b */
        /* <DEDUP_REMOVED lines=25> */
[----:B------:R-:W-:Y:S01]  /*0c90*/  IADD3 R10, PT, PT, R7, 0x20, RZ ;  /* 0x00000020070a7810 */ /* 0x000fe20007ffe0ff */
[----:B------:R-:W-:Y:S01]  /*0ca0*/  IMAD.MOV R7, RZ, RZ, -R7 ;  /* 0x000000ffff077224 */ /* 0x000fe200078e0a07 */
        /* <DEDUP_REMOVED lines=14> */
.L_x_99:
[----:B------:R-:W-:-:S04]  /*0d90*/  LOP3.LUT R0, R0, 0x80000000, RZ, 0xc0, !PT ;  /* 0x8000000000007812 */ /* 0x000fc800078ec0ff */
[----:B------:R-:W-:Y:S01]  /*0da0*/  LOP3.LUT R0, R0, 0x7f800000, RZ, 0xfc, !PT ;  /* 0x7f80000000007812 */ /* 0x000fe200078efcff */
[----:B------:R-:W-:Y:S06]  /*0db0*/  BRA `(.L_x_100) ;  /* 0x0000000000047947 */ /* 0x000fec0003800000 */
.L_x_98:
[----:B------:R-:W-:-:S07]  /*0dc0*/  LEA R0, R8, R0, 0x17 ;  /* 0x0000000008007211 */ /* 0x000fce00078eb8ff */
.L_x_100:
[----:B------:R-:W-:Y:S05]  /*0dd0*/  BSYNC.RECONVERGENT B2 ;  /* 0x0000000000027941 */ /* 0x000fea0003800200 */
.L_x_97:
[----:B------:R-:W-:Y:S05]  /*0de0*/  BRA `(.L_x_101) ;  /* 0x0000000000207947 */ /* 0x000fea0003800000 */
.L_x_96:
[----:B------:R-:W-:-:S04]  /*0df0*/  LOP3.LUT R0, R3, 0x80000000, R5, 0x48, !PT ;  /* 0x8000000003007812 */ /* 0x000fc800078e4805 */
[----:B------:R-:W-:Y:S01]  /*0e00*/  LOP3.LUT R0, R0, 0x7f800000, RZ, 0xfc, !PT ;  /* 0x7f80000000007812 */ /* 0x000fe200078efcff */
[----:B------:R-:W-:Y:S06]  /*0e10*/  BRA `(.L_x_101) ;  /* 0x0000000000147947 */ /* 0x000fec0003800000 */
.L_x_95:
[----:B------:R-:W-:Y:S01]  /*0e20*/  LOP3.LUT R0, R3, 0x80000000, R5, 0x48, !PT ;  /* 0x8000000003007812 */ /* 0x000fe200078e4805 */
[----:B------:R-:W-:Y:S06]  /*0e30*/  BRA `(.L_x_101) ;  /* 0x00000000000c7947 */ /* 0x000fec0003800000 */
.L_x_94:
[----:B------:R-:W0:Y:S01]  /*0e40*/  MUFU.RSQ R0, -QNAN ;  /* 0xffc0000000007908 */ /* 0x000e220000001400 */
[----:B------:R-:W-:Y:S05]  /*0e50*/  BRA `(.L_x_101) ;  /* 0x0000000000047947 */ /* 0x000fea0003800000 */
.L_x_93:
[----:B------:R-:W-:-:S07]  /*0e60*/  FADD.FTZ R0, R0, R3 ;  /* 0x0000000300007221 */ /* 0x000fce0000010000 */
.L_x_101:
[----:B------:R-:W-:Y:S05]  /*0e70*/  BSYNC.RECONVERGENT B1 ;  /* 0x0000000000017941 */ /* 0x000fea0003800200 */
.L_x_91:
[----:B------:R-:W-:-:S04]  /*0e80*/  IMAD.MOV.U32 R7, RZ, RZ, 0x0 ;  /* 0x00000000ff077424 */ /* 0x000fc800078e00ff */
[----:B0-----:R-:W-:Y:S05]  /*0e90*/  RET.REL.NODEC R6 `(_Z22batchNormForwardKernelPKfS0_S0_S0_S0_Pfiiif) ;  /* 0xfffffff006587950 */ /* 0x001fea0003c3ffff */
.L_x_102:
        /* <DEDUP_REMOVED lines=14> */
.L_x_158:


//--------------------- .text._Z9reduceMaxPKfPfi  --------------------------
	.section	.text._Z9reduceMaxPKfPfi,"ax",@progbits
	.align	128
        .global         _Z9reduceMaxPKfPfi
        .type           _Z9reduceMaxPKfPfi,@function
        .size           _Z9reduceMaxPKfPfi,(.L_x_168 - _Z9reduceMaxPKfPfi)
        .other          _Z9reduceMaxPKfPfi,@"STO_CUDA_ENTRY STV_DEFAULT"
_Z9reduceMaxPKfPfi:
.text._Z9reduceMaxPKfPfi:
[----:B------:R-:W-:Y:S01]  /*0000*/  LDC R1, c[0x0][0x37c] ;  /* 0x0000df00ff017b82 */ /* 0x000fe20000000800 */
[----:B------:R-:W0:Y:S07]  /*0010*/  S2R R9, SR_TID.X ;  /* 0x0000000000097919 */ /* 0x000e2e0000002100 */
[----:B------:R-:W0:Y:S01]  /*0020*/  S2UR UR4, SR_CTAID.X ;  /* 0x00000000000479c3 */ /* 0x000e220000002500 */
[----:B------:R-:W1:Y:S01]  /*0030*/  LDCU UR5, c[0x0][0x390] ;  /* 0x00007200ff0577ac */ /* 0x000e620008000800 */
[----:B------:R-:W-:Y:S01]  /*0040*/  IMAD.MOV.U32 R4, RZ, RZ, -0x800000 ;  /* 0xff800000ff047424 */ /* 0x000fe200078e00ff */
[----:B------:R-:W2:Y:S05]  /*0050*/  LDCU.64 UR6, c[0x0][0x358] ;  /* 0x00006b00ff0677ac */ /* 0x000eaa0008000a00 */
[----:B------:R-:W0:Y:S02]  /*0060*/  LDC R0, c[0x0][0x360] ;  /* 0x0000d800ff007b82 */ /* 0x000e240000000800 */
[----:B0-----:R-:W-:-:S05]  /*0070*/  IMAD R5, R0, UR4, R9 ;  /* 0x0000000400057c24 */ /* 0x001fca000f8e0209 */
[----:B-1----:R-:W-:-:S13]  /*0080*/  ISETP.GE.U32.AND P0, PT, R5, UR5, PT ;  /* 0x0000000505007c0c */ /* 0x002fda000bf06070 */
[----:B------:R-:W0:Y:S02]  /*0090*/  @!P0 LDC.64 R2, c[0x0][0x380] ;  /* 0x0000e000ff028b82 */ /* 0x000e240000000a00 */
[----:B0-----:R-:W-:-:S05]  /*00a0*/  @!P0 IMAD.WIDE.U32 R2, R5, 0x4, R2 ;  /* 0x0000000405028825 */ /* 0x001fca00078e0002 */
[----:B--2---:R-:W2:Y:S01]  /*00b0*/  @!P0 LDG.E R4, desc[UR6][R2.64] ;  /* 0x0000000602048981 */ /* 0x004ea2000c1e1900 */
[----:B------:R-:W0:Y:S01]  /*00c0*/  S2UR UR5, SR_CgaCtaId ;  /* 0x00000000000579c3 */ /* 0x000e220000008800 */
[----:B------:R-:W-:Y:S01]  /*00d0*/  UMOV UR4, 0x400 ;  /* 0x0000040000047882 */ /* 0x000fe20000000000 */
[----:B------:R-:W-:Y:S02]  /*00e0*/  ISETP.GE.U32.AND P0, PT, R0, 0x2, PT ;  /* 0x000000020000780c */ /* 0x000fe40003f06070 */
[----:B------:R-:W-:Y:S01]  /*00f0*/  ISETP.NE.AND P1, PT, R9, RZ, PT ;  /* 0x000000ff0900720c */ /* 0x000fe20003f25270 */
[----:B0-----:R-:W-:-:S06]  /*0100*/  ULEA UR4, UR5, UR4, 0x18 ;  /* 0x0000000405047291 */ /* 0x001fcc000f8ec0ff */
[----:B------:R-:W-:-:S05]  /*0110*/  LEA R7, R9, UR4, 0x2 ;  /* 0x0000000409077c11 */ /* 0x000fca000f8e10ff */
[----:B--2---:R0:W-:Y:S01]  /*0120*/  STS [R7], R4 ;  /* 0x0000000407007388 */ /* 0x0041e20000000800 */
[----:B------:R-:W-:Y:S06]  /*0130*/  BAR.SYNC.DEFER_BLOCKING 0x0 ;  /* 0x0000000000007b1d */ /* 0x000fec0000010000 */
[----:B------:R-:W-:Y:S05]  /*0140*/  @!P0 BRA `(.L_x_103) ;  /* 0x00000000003c8947 */ /* 0x000fea0003800000 */
[----:B------:R-:W1:Y:S01]  /*0150*/  LDCU UR4, c[0x0][0x390] ;  /* 0x00007200ff0477ac */ /* 0x000e620008000800 */
[----:B------:R-:W-:Y:S01]  /*0160*/  NOP ;  /* 0x0000000000007918 */ /* 0x000fe20000000000 */
.L_x_104:
[----:B0-----:R-:W-:-:S05]  /*0170*/  SHF.R.U32.HI R4, RZ, 0x1, R0 ;  /* 0x00000001ff047819 */ /* 0x001fca0000011600 */
[----:B------:R-:W-:-:S05]  /*0180*/  IMAD.IADD R2, R5, 0x1, R4 ;  /* 0x0000000105027824 */ /* 0x000fca00078e0204 */
[----:B-1----:R-:W-:-:S04]  /*0190*/  ISETP.GE.U32.AND P0, PT, R2, UR4, PT ;  /* 0x0000000402007c0c */ /* 0x002fc8000bf06070 */
[----:B------:R-:W-:-:S13]  /*01a0*/  ISETP.GE.U32.OR P0, PT, R9, R4, P0 ;  /* 0x000000040900720c */ /* 0x000fda0000706470 */
[----:B------:R-:W-:Y:S01]  /*01b0*/  @!P0 IMAD R3, R4, 0x4, R7 ;  /* 0x0000000404038824 */ /* 0x000fe200078e0207 */
[----:B------:R-:W-:Y:S05]  /*01c0*/  @!P0 LDS R2, [R7] ;  /* 0x0000000007028984 */ /* 0x000fea0000000800 */
[----:B------:R-:W0:Y:S02]  /*01d0*/  @!P0 LDS R3, [R3] ;  /* 0x0000000003038984 */ /* 0x000e240000000800 */
[----:B0-----:R-:W-:-:S05]  /*01e0*/  @!P0 FMNMX R2, R2, R3, !PT ;  /* 0x0000000302028209 */ /* 0x001fca0007800000 */
[----:B------:R2:W-:Y:S01]  /*01f0*/  @!P0 STS [R7], R2 ;  /* 0x0000000207008388 */ /* 0x0005e20000000800 */
[----:B------:R-:W-:Y:S01]  /*0200*/  BAR.SYNC.DEFER_BLOCKING 0x0 ;  /* 0x0000000000007b1d */ /* 0x000fe20000010000 */
[----:B------:R-:W-:Y:S01]  /*0210*/  ISETP.GT.U32.AND P0, PT, R0, 0x3, PT ;  /* 0x000000030000780c */ /* 0x000fe20003f04070 */
[----:B------:R-:W-:-:S12]  /*0220*/  IMAD.MOV.U32 R0, RZ, RZ, R4 ;  /* 0x000000ffff007224 */ /* 0x000fd800078e0004 */
[----:B--2---:R-:W-:Y:S05]  /*0230*/  @P0 BRA `(.L_x_104) ;  /* 0xfffffffc00cc0947 */ /* 0x004fea000383ffff */
.L_x_103:
[----:B------:R-:W-:Y:S05]  /*0240*/  @P1 EXIT ;  /* 0x000000000000194d */ /* 0x000fea0003800000 */
[----:B------:R-:W1:Y:S01]  /*0250*/  S2UR UR5, SR_CgaCtaId ;  /* 0x00000000000579c3 */ /* 0x000e620000008800 */
[----:B------:R-:W-:-:S07]  /*0260*/  UMOV UR4, 0x400 ;  /* 0x0000040000047882 */ /* 0x000fce0000000000 */
[----:B------:R-:W2:Y:S01]  /*0270*/  LDC.64 R2, c[0x0][0x388] ;  /* 0x0000e200ff027b82 */ /* 0x000ea20000000a00 */
[----:B-1----:R-:W-:-:S09]  /*0280*/  ULEA UR4, UR5, UR4, 0x18 ;  /* 0x0000000405047291 */ /* 0x002fd2000f8ec0ff */
[----:B------:R-:W2:Y:S04]  /*0290*/  LDS R5, [UR4] ;  /* 0x00000004ff057984 */ /* 0x000ea80008000800 */
[----:B--2---:R-:W-:Y:S01]  /*02a0*/  REDG.E.MAX.S32.STRONG.GPU desc[UR6][R2.64], R5 ;  /* 0x000000050200798e */ /* 0x004fe2000d12e306 */
[----:B------:R-:W-:Y:S05]  /*02b0*/  EXIT ;  /* 0x000000000000794d */ /* 0x000fea0003800000 */
.L_x_105:
        /* <DEDUP_REMOVED lines=12> */
.L_x_168:


//--------------------- .text._Z10reduceMeanPKfPfi --------------------------
	.section	.text._Z10reduceMeanPKfPfi,"ax",@progbits
	.align	128
        .global         _Z10reduceMeanPKfPfi
        .type           _Z10reduceMeanPKfPfi,@function
        .size           _Z10reduceMeanPKfPfi,(.L_x_159 - _Z10reduceMeanPKfPfi)
        .other          _Z10reduceMeanPKfPfi,@"STO_CUDA_ENTRY STV_DEFAULT"
_Z10reduceMeanPKfPfi:
.text._Z10reduceMeanPKfPfi:
[----:B------:R-:W-:Y:S01]  /*0000*/  LDC R1, c[0x0][0x37c] ;  /* 0x0000df00ff017b82 */ /* 0x000fe20000000800 */
[----:B------:R-:W0:Y:S07]  /*0010*/  S2R R9, SR_TID.X ;  /* 0x0000000000097919 */ /* 0x000e2e0000002100 */
[----:B------:R-:W0:Y:S01]  /*0020*/  S2UR UR4, SR_CTAID.X ;  /* 0x00000000000479c3 */ /* 0x000e220000002500 */
[----:B------:R-:W1:Y:S01]  /*0030*/  LDCU UR6, c[0x0][0x390] ;  /* 0x00007200ff0677ac */ /* 0x000e620008000800 */
[----:B------:R-:W-:Y:S01]  /*0040*/  IMAD.MOV.U32 R4, RZ, RZ, RZ ;  /* 0x000000ffff047224 */ /* 0x000fe200078e00ff */
        /* <DEDUP_REMOVED lines=18> */
.L_x_107:
[----:B------:R-:W-:-:S05]  /*0170*/  SHF.R.U32.HI R6, RZ, 0x1, R0 ;  /* 0x00000001ff067819 */ /* 0x000fca0000011600 */
[----:B------:R-:W-:-:S05]  /*0180*/  IMAD.IADD R2, R5, 0x1, R6 ;  /* 0x0000000105027824 */ /* 0x000fca00078e0206 */
[----:B-1----:R-:W-:-:S04]  /*0190*/  ISETP.GE.U32.AND P0, PT, R2, UR6, PT ;  /* 0x0000000602007c0c */ /* 0x002fc8000bf06070 */
[----:B------:R-:W-:-:S13]  /*01a0*/  ISETP.GE.U32.OR P0, PT, R9, R6, P0 ;  /* 0x000000060900720c */ /* 0x000fda0000706470 */
[----:B------:R-:W-:Y:S01]  /*01b0*/  @!P0 IMAD R2, R6, 0x4, R7 ;  /* 0x0000000406028824 */ /* 0x000fe200078e0207 */
[----:B------:R-:W-:Y:S05]  /*01c0*/  @!P0 LDS R3, [R7] ;  /* 0x0000000007038984 */ /* 0x000fea0000000800 */
[----:B------:R-:W0:Y:S02]  /*01d0*/  @!P0 LDS R2, [R2] ;  /* 0x0000000002028984 */ /* 0x000e240000000800 */
[----:B0-----:R-:W-:-:S05]  /*01e0*/  @!P0 FADD R4, R2, R3 ;  /* 0x0000000302048221 */ /* 0x001fca0000000000 */
[----:B------:R2:W-:Y:S01]  /*01f0*/  @!P0 STS [R7], R4 ;  /* 0x0000000407008388 */ /* 0x0005e20000000800 */
[----:B------:R-:W-:Y:S01]  /*0200*/  BAR.SYNC.DEFER_BLOCKING 0x0 ;  /* 0x0000000000007b1d */ /* 0x000fe20000010000 */
[----:B------:R-:W-:Y:S01]  /*0210*/  ISETP.GT.U32.AND P0, PT, R0, 0x3, PT ;  /* 0x000000030000780c */ /* 0x000fe20003f04070 */
[----:B------:R-:W-:-:S12]  /*0220*/  IMAD.MOV.U32 R0, RZ, RZ, R6 ;  /* 0x000000ffff007224 */ /* 0x000fd800078e0006 */
[----:B--2---:R-:W-:Y:S05]  /*0230*/  @P0 BRA `(.L_x_107) ;  /* 0xfffffffc00cc0947 */ /* 0x004fea000383ffff */
.L_x_106:
[----:B------:R-:W-:Y:S05]  /*0240*/  @P1 EXIT ;  /* 0x000000000000194d */ /* 0x000fea0003800000 */
[----:B------:R-:W1:Y:S01]  /*0250*/  S2UR UR5, SR_CgaCtaId ;  /* 0x00000000000579c3 */ /* 0x000e620000008800 */
[----:B------:R-:W-:Y:S01]  /*0260*/  UMOV UR4, 0x400 ;  /* 0x0000040000047882 */ /* 0x000fe20000000000 */
[----:B------:R-:W-:-:S04]  /*0270*/  I2FP.F32.S32 R3, UR6 ;  /* 0x0000000600037c45 */ /* 0x000fc80008201400 */
[----:B------:R-:W2:Y:S02]  /*0280*/  MUFU.RCP R2, R3 ;  /* 0x0000000300027308 */ /* 0x000ea40000001000 */
[----:B--2---:R-:W-:Y:S01]  /*0290*/  FFMA R5, -R3, R2, 1 ;  /* 0x3f80000003057423 */ /* 0x004fe20000000102 */
[----:B-1----:R-:W-:-:S03]  /*02a0*/  ULEA UR4, UR5, UR4, 0x18 ;  /* 0x0000000405047291 */ /* 0x002fc6000f8ec0ff */
[----:B------:R-:W-:-:S06]  /*02b0*/  FFMA R5, R2, R5, R2 ;  /* 0x0000000502057223 */ /* 0x000fcc0000000002 */
[----:B------:R-:W1:Y:S02]  /*02c0*/  LDS R0, [UR4] ;  /* 0x00000004ff007984 */ /* 0x000e640008000800 */
[----:B-1----:R-:W1:Y:S01]  /*02d0*/  FCHK P0, R0, R3 ;  /* 0x0000000300007302 */ /* 0x002e620000000000 */
[----:B------:R-:W-:-:S04]  /*02e0*/  FFMA R2, R0, R5, RZ ;  /* 0x0000000500027223 */ /* 0x000fc800000000ff */
[----:B0-----:R-:W-:-:S04]  /*02f0*/  FFMA R4, -R3, R2, R0 ;  /* 0x0000000203047223 */ /* 0x001fc80000000100 */
[----:B------:R-:W-:Y:S01]  /*0300*/  FFMA R5, R5, R4, R2 ;  /* 0x0000000405057223 */ /* 0x000fe20000000002 */
[----:B-1----:R-:W-:Y:S06]  /*0310*/  @!P0 BRA `(.L_x_108) ;  /* 0x0000000000088947 */ /* 0x002fec0003800000 */
[----:B------:R-:W-:-:S07]  /*0320*/  MOV R2, 0x340 ;  /* 0x0000034000027802 */ /* 0x000fce0000000f00 */
[----:B------:R-:W-:Y:S05]  /*0330*/  CALL.REL.NOINC `($__internal_6_$__cuda_sm3x_div_rn_noftz_f32_slowpath) ;  /* 0x00000000000c7944 */ /* 0x000fea0003c00000 */
.L_x_108:
[----:B------:R-:W0:Y:S02]  /*0340*/  LDC.64 R2, c[0x0][0x388] ;  /* 0x0000e200ff027b82 */ /* 0x000e240000000a00 */
[----:B0-----:R-:W-:Y:S01]  /*0350*/  REDG.E.ADD.F32.FTZ.RN.STRONG.GPU desc[UR8][R2.64], R5 ;  /* 0x00000005020079a6 */ /* 0x001fe2000c12f308 */
[----:B------:R-:W-:Y:S05]  /*0360*/  EXIT ;  /* 0x000000000000794d */ /* 0x000fea0003800000 */
        .weak           $__internal_6_$__cuda_sm3x_div_rn_noftz_f32_slowpath
        .type           $__internal_6_$__cuda_sm3x_div_rn_noftz_f32_slowpath,@function
        .size           $__internal_6_$__cuda_sm3x_div_rn_noftz_f32_slowpath,(.L_x_159 - $__internal_6_$__cuda_sm3x_div_rn_noftz_f32_slowpath)
$__internal_6_$__cuda_sm3x_div_rn_noftz_f32_slowpath:
[--C-:B------:R-:W-:Y:S01]  /*0370*/  SHF.R.U32.HI R5, RZ, 0x17, R3.reuse ;  /* 0x00000017ff057819 */ /* 0x100fe20000011603 */
[--C-:B------:R-:W-:Y:S01]  /*0380*/  IMAD.MOV.U32 R6, RZ, RZ, R0.reuse ;  /* 0x000000ffff067224 */ /* 0x100fe200078e0000 */
[----:B------:R-:W-:Y:S01]  /*0390*/  SHF.R.U32.HI R4, RZ, 0x17, R0 ;  /* 0x00000017ff047819 */ /* 0x000fe20000011600 */
[----:B------:R-:W-:Y:S01]  /*03a0*/  IMAD.MOV.U32 R7, RZ, RZ, R3 ;  /* 0x000000ffff077224 */ /* 0x000fe200078e0003 */
[----:B------:R-:W-:Y:S02]  /*03b0*/  LOP3.LUT R5, R5, 0xff, RZ, 0xc0, !PT ;  /* 0x000000ff05057812 */ /* 0x000fe400078ec0ff */
[----:B------:R-:W-:-:S03]  /*03c0*/  LOP3.LUT R4, R4, 0xff, RZ, 0xc0, !PT ;  /* 0x000000ff04047812 */ /* 0x000fc600078ec0ff */
[----:B------:R-:W-:Y:S02]  /*03d0*/  VIADD R10, R5, 0xffffffff ;  /* 0xffffffff050a7836 */ /* 0x000fe40000000000 */
[----:B------:R-:W-:-:S03]  /*03e0*/  VIADD R9, R4, 0xffffffff ;  /* 0xffffffff04097836 */ /* 0x000fc60000000000 */
[----:B------:R-:W-:-:S04]  /*03f0*/  ISETP.GT.U32.AND P0, PT, R10, 0xfd, PT ;  /* 0x000000fd0a00780c */ /* 0x000fc80003f04070 */
[----:B------:R-:W-:-:S13]  /*0400*/  ISETP.GT.U32.OR P0, PT, R9, 0xfd, P0 ;  /* 0x000000fd0900780c */ /* 0x000fda0000704470 */
[----:B------:R-:W-:Y:S01]  /*0410*/  @!P0 IMAD.MOV.U32 R8, RZ, RZ, RZ ;  /* 0x000000ffff088224 */ /* 0x000fe200078e00ff */
        /* <DEDUP_REMOVED lines=24> */
.L_x_109:
[----:B------:R-:W-:Y:S01]  /*05a0*/  LEA R0, R5, 0xc0800000, 0x17 ;  /* 0xc080000005007811 */ /* 0x000fe200078eb8ff */
[----:B------:R-:W-:-:S04]  /*05b0*/  VIADD R4, R4, 0xffffff81 ;  /* 0xffffff8104047836 */ /* 0x000fc80000000000 */
[----:B------:R-:W-:Y:S01]  /*05c0*/  IMAD.IADD R7, R7, 0x1, -R0 ;  /* 0x0000000107077824 */ /* 0x000fe200078e0a00 */
[C---:B------:R-:W-:Y:S01]  /*05d0*/  IADD3 R5, PT, PT, R4.reuse, 0x7f, -R5 ;  /* 0x0000007f04057810 */ /* 0x040fe20007ffe805 */
[----:B------:R-:W-:Y:S02]  /*05e0*/  IMAD R0, R4, -0x800000, R6 ;  /* 0xff80000004007824 */ /* 0x000fe400078e0206 */
[----:B------:R-:W0:Y:S01]  /*05f0*/  MUFU.RCP R3, R7 ;  /* 0x0000000700037308 */ /* 0x000e220000001000 */
[----:B------:R-:W-:Y:S01]  /*0600*/  FADD.FTZ R9, -R7, -RZ ;  /* 0x800000ff07097221 */ /* 0x000fe20000010100 */
[----:B------:R-:W-:-:S03]  /*0610*/  IMAD.IADD R5, R5, 0x1, R8 ;  /* 0x0000000105057824 */ /* 0x000fc600078e0208 */
        /* <DEDUP_REMOVED lines=21> */
[----:B------:R-:W-:Y:S02]  /*0770*/  VIADD R7, R8, 0x20 ;  /* 0x0000002008077836 */ /* 0x000fe40000000000 */
[-CC-:B------:R-:W-:Y:S01]  /*0780*/  FFMA.RM R5, R10, R6.reuse, R11.reuse ;  /* 0x000000060a057223 */ /* 0x180fe2000000400b */
[----:B------:R-:W-:Y:S02]  /*0790*/  ISETP.NE.AND P2, PT, R8, RZ, PT ;  /* 0x000000ff0800720c */ /* 0x000fe40003f45270 */
[----:B------:R-:W-:Y:S01]  /*07a0*/  LOP3.LUT R4, R0, 0x7fffff, RZ, 0xc0, !PT ;  /* 0x007fffff00047812 */ /* 0x000fe200078ec0ff */
[----:B------:R-:W-:Y:S01]  /*07b0*/  FFMA.RP R0, R10, R6, R11 ;  /* 0x000000060a007223 */ /* 0x000fe2000000800b */
[----:B------:R-:W-:Y:S01]  /*07c0*/  IMAD.MOV R6, RZ, RZ, -R8 ;  /* 0x000000ffff067224 */ /* 0x000fe200078e0a08 */
[----:B------:R-:W-:Y:S02]  /*07d0*/  ISETP.NE.AND P1, PT, R8, RZ, PT ;  /* 0x000000ff0800720c */ /* 0x000fe40003f25270 */
        /* <DEDUP_REMOVED lines=14> */
.L_x_115:
[----:B------:R-:W-:-:S04]  /*08c0*/  LOP3.LUT R3, R3, 0x80000000, RZ, 0xc0, !PT ;  /* 0x8000000003037812 */ /* 0x000fc800078ec0ff */
[----:B------:R-:W-:Y:S01]  /*08d0*/  LOP3.LUT R3, R3, 0x7f800000, RZ, 0xfc, !PT ;  /* 0x7f80000003037812 */ /* 0x000fe200078efcff */
[----:B------:R-:W-:Y:S06]  /*08e0*/  BRA `(.L_x_116) ;  /* 0x0000000000287947 */ /* 0x000fec0003800000 */
.L_x_114:
[----:B------:R-:W-:Y:S01]  /*08f0*/  IMAD R3, R5, 0x800000, R3 ;  /* 0x0080000005037824 */ /* 0x000fe200078e0203 */
[----:B------:R-:W-:Y:S06]  /*0900*/  BRA `(.L_x_116) ;  /* 0x0000000000207947 */ /* 0x000fec0003800000 */
.L_x_113:
[----:B------:R-:W-:-:S04]  /*0910*/  LOP3.LUT R3, R7, 0x80000000, R6, 0x48, !PT ;  /* 0x8000000007037812 */ /* 0x000fc800078e4806 */
[----:B------:R-:W-:Y:S01]  /*0920*/  LOP3.LUT R3, R3, 0x7f800000, RZ, 0xfc, !PT ;  /* 0x7f80000003037812 */ /* 0x000fe200078efcff */
[----:B------:R-:W-:Y:S06]  /*0930*/  BRA `(.L_x_116) ;  /* 0x0000000000147947 */ /* 0x000fec0003800000 */
.L_x_112:
[----:B------:R-:W-:Y:S01]  /*0940*/  LOP3.LUT R3, R7, 0x80000000, R6, 0x48, !PT ;  /* 0x8000000007037812 */ /* 0x000fe200078e4806 */
[----:B------:R-:W-:Y:S06]  /*0950*/  BRA `(.L_x_116) ;  /* 0x00000000000c7947 */ /* 0x000fec0003800000 */
.L_x_111:
[----:B------:R-:W0:Y:S01]  /*0960*/  MUFU.RSQ R3, -QNAN ;  /* 0xffc0000000037908 */ /* 0x000e220000001400 */
[----:B------:R-:W-:Y:S05]  /*0970*/  BRA `(.L_x_116) ;  /* 0x0000000000047947 */ /* 0x000fea0003800000 */
.L_x_110:
[----:B------:R-:W-:-:S07]  /*0980*/  FADD.FTZ R3, R0, R3 ;  /* 0x0000000300037221 */ /* 0x000fce0000010000 */
.L_x_116:
[----:B0-----:R-:W-:Y:S02]  /*0990*/  IMAD.MOV.U32 R5, RZ, RZ, R3 ;  /* 0x000000ffff057224 */ /* 0x001fe400078e0003 */
[----:B------:R-:W-:-:S04]  /*09a0*/  IMAD.MOV.U32 R3, RZ, RZ, 0x0 ;  /* 0x00000000ff037424 */ /* 0x000fc800078e00ff */
[----:B------:R-:W-:Y:S05]  /*09b0*/  RET.REL.NODEC R2 `(_Z10reduceMeanPKfPfi) ;  /* 0xfffffff402907950 */ /* 0x000fea0003c3ffff */
.L_x_117:
        /* <DEDUP_REMOVED lines=12> */
.L_x_159:


//--------------------- .text._Z9reduceSumPKfPfi  --------------------------
	.section	.text._Z9reduceSumPKfPfi,"ax",@progbits
	.align	128
        .global         _Z9reduceSumPKfPfi
        .type           _Z9reduceSumPKfPfi,@function
        .size           _Z9reduceSumPKfPfi,(.L_x_170 - _Z9reduceSumPKfPfi)
        .other          _Z9reduceSumPKfPfi,@"STO_CUDA_ENTRY STV_DEFAULT"
_Z9reduceSumPKfPfi:
.text._Z9reduceSumPKfPfi:
        /* <DEDUP_REMOVED lines=23> */
.L_x_119:
        /* <DEDUP_REMOVED lines=13> */
.L_x_118:
[----:B------:R-:W-:Y:S05]  /*0240*/  @P1 EXIT ;  /* 0x000000000000194d */ /* 0x000fea0003800000 */
[----:B------:R-:W1:Y:S01]  /*0250*/  S2UR UR5, SR_CgaCtaId ;  /* 0x00000000000579c3 */ /* 0x000e620000008800 */
[----:B------:R-:W-:-:S07]  /*0260*/  UMOV UR4, 0x400 ;  /* 0x0000040000047882 */ /* 0x000fce0000000000 */
[----:B------:R-:W2:Y:S01]  /*0270*/  LDC.64 R2, c[0x0][0x388] ;  /* 0x0000e200ff027b82 */ /* 0x000ea20000000a00 */
[----:B-1----:R-:W-:-:S09]  /*0280*/  ULEA UR4, UR5, UR4, 0x18 ;  /* 0x0000000405047291 */ /* 0x002fd2000f8ec0ff */
[----:B------:R-:W2:Y:S04]  /*0290*/  LDS R5, [UR4] ;  /* 0x00000004ff057984 */ /* 0x000ea80008000800 */
[----:B--2---:R-:W-:Y:S01]  /*02a0*/  REDG.E.ADD.F32.FTZ.RN.STRONG.GPU desc[UR6][R2.64], R5 ;  /* 0x00000005020079a6 */ /* 0x004fe2000c12f306 */
[----:B------:R-:W-:Y:S05]  /*02b0*/  EXIT ;  /* 0x000000000000794d */ /* 0x000fea0003800000 */
.L_x_120:
        /* <DEDUP_REMOVED lines=12> */
.L_x_170:


//--------------------- .text._Z17vectorClampKernelPKfffPfi --------------------------
	.section	.text._Z17vectorClampKernelPKfffPfi,"ax",@progbits
	.align	128
        .global         _Z17vectorClampKernelPKfffPfi
        .type           _Z17vectorClampKernelPKfffPfi,@function
        .size           _Z17vectorClampKernelPKfffPfi,(.L_x_171 - _Z17vectorClampKernelPKfffPfi)
        .other          _Z17vectorClampKernelPKfffPfi,@"STO_CUDA_ENTRY STV_DEFAULT"
_Z17vectorClampKernelPKfffPfi:
.text._Z17vectorClampKernelPKfffPfi:
        /* <DEDUP_REMOVED lines=9> */
[----:B------:R-:W1:Y:S01]  /*0090*/  LDCU.64 UR4, c[0x0][0x358] ;  /* 0x00006b00ff0477ac */ /* 0x000e620008000a00 */
[----:B------:R-:W2:Y:S06]  /*00a0*/  LDCU.64 UR6, c[0x0][0x388] ;  /* 0x00007100ff0677ac */ /* 0x000eac0008000a00 */
[----:B------:R-:W3:Y:S01]  /*00b0*/  LDC.64 R4, c[0x0][0x390] ;  /* 0x0000e400ff047b82 */ /* 0x000ee20000000a00 */
[----:B0-----:R-:W-:-:S06]  /*00c0*/  IMAD.WIDE R2, R7, 0x4, R2 ;  /* 0x0000000407027825 */ /* 0x001fcc00078e0202 */
[----:B-1----:R-:W2:Y:S01]  /*00d0*/  LDG.E R2, desc[UR4][R2.64] ;  /* 0x0000000402027981 */ /* 0x002ea2000c1e1900 */
[----:B---3--:R-:W-:Y:S01]  /*00e0*/  IMAD.WIDE R4, R7, 0x4, R4 ;  /* 0x0000000407047825 */ /* 0x008fe200078e0204 */
[----:B--2---:R-:W-:-:S04]  /*00f0*/  FMNMX R0, R2, UR6, !PT ;  /* 0x0000000602007c09 */ /* 0x004fc8000f800000 */
[----:B------:R-:W-:-:S05]  /*0100*/  FMNMX R7, R0, UR7, PT ;  /* 0x0000000700077c09 */ /* 0x000fca000b800000 */
[----:B------:R-:W-:Y:S01]  /*0110*/  STG.E desc[UR4][R4.64], R7 ;  /* 0x0000000704007986 */ /* 0x000fe2000c101904 */
[----:B------:R-:W-:Y:S05]  /*0120*/  EXIT ;  /* 0x000000000000794d */ /* 0x000fea0003800000 */
.L_x_121:
        /* <DEDUP_REMOVED lines=13> */
.L_x_171:


//--------------------- .text._Z15vectorMinKernelPKfS0_Pfi --------------------------
	.section	.text._Z15vectorMinKernelPKfS0_Pfi,"ax",@progbits
	.align	128
        .global         _Z15vectorMinKernelPKfS0_Pfi
        .type           _Z15vectorMinKernelPKfS0_Pfi,@function
        .size           _Z15vectorMinKernelPKfS0_Pfi,(.L_x_172 - _Z15vectorMinKernelPKfS0_Pfi)
        .other          _Z15vectorMinKernelPKfS0_Pfi,@"STO_CUDA_ENTRY STV_DEFAULT"
_Z15vectorMinKernelPKfS0_Pfi:
.text._Z15vectorMinKernelPKfS0_Pfi:
        /* <DEDUP_REMOVED lines=10> */
[----:B------:R-:W2:Y:S08]  /*00a0*/  LDC.64 R4, c[0x0][0x388] ;  /* 0x0000e200ff047b82 */ /* 0x000eb00000000a00 */
[----:B------:R-:W3:Y:S01]  /*00b0*/  LDC.64 R6, c[0x0][0x390] ;  /* 0x0000e400ff067b82 */ /* 0x000ee20000000a00 */
[----:B0-----:R-:W-:-:S06]  /*00c0*/  IMAD.WIDE R2, R9, 0x4, R2 ;  /* 0x0000000409027825 */ /* 0x001fcc00078e0202 */
[----:B-1----:R-:W4:Y:S01]  /*00d0*/  LDG.E R2, desc[UR4][R2.64] ;  /* 0x0000000402027981 */ /* 0x002f22000c1e1900 */
[----:B--2---:R-:W-:-:S06]  /*00e0*/  IMAD.WIDE R4, R9, 0x4, R4 ;  /* 0x0000000409047825 */ /* 0x004fcc00078e0204 */
[----:B------:R-:W4:Y:S01]  /*00f0*/  LDG.E R5, desc[UR4][R4.64] ;  /* 0x0000000404057981 */ /* 0x000f22000c1e1900 */
[----:B---3--:R-:W-:Y:S01]  /*0100*/  IMAD.WIDE R6, R9, 0x4, R6 ;  /* 0x0000000409067825 */ /* 0x008fe200078e0206 */
[----:B----4-:R-:W-:-:S05]  /*0110*/  FMNMX R9, R2, R5, PT ;  /* 0x0000000502097209 */ /* 0x010fca0003800000 */
[----:B------:R-:W-:Y:S01]  /*0120*/  STG.E desc[UR4][R6.64], R9 ;  /* 0x0000000906007986 */ /* 0x000fe2000c101904 */
[----:B------:R-:W-:Y:S05]  /*0130*/  EXIT ;  /* 0x000000000000794d */ /* 0x000fea0003800000 */
.L_x_122:
        /* <DEDUP_REMOVED lines=12> */
.L_x_172:


//--------------------- .text._Z15vectorMaxKernelPKfS0_Pfi --------------------------
	.section	.text._Z15vectorMaxKernelPKfS0_Pfi,"ax",@progbits
	.align	128
        .global         _Z15vectorMaxKernelPKfS0_Pfi
        .type           _Z15vectorMaxKernelPKfS0_Pfi,@function
        .size           _Z15vectorMaxKernelPKfS0_Pfi,(.L_x_173 - _Z15vectorMaxKernelPKfS0_Pfi)
        .other          _Z15vectorMaxKernelPKfS0_Pfi,@"STO_CUDA_ENTRY STV_DEFAULT"
_Z15vectorMaxKernelPKfS0_Pfi:
.text._Z15vectorMaxKernelPKfS0_Pfi:
        /* <DEDUP_REMOVED lines=17> */
[----:B----4-:R-:W-:-:S05]  /*0110*/  FMNMX R9, R2, R5, !PT ;  /* 0x0000000502097209 */ /* 0x010fca0007800000 */
[----:B------:R-:W-:Y:S01]  /*0120*/  STG.E desc[UR4][R6.64], R9 ;  /* 0x0000000906007986 */ /* 0x000fe2000c101904 */
[----:B------:R-:W-:Y:S05]  /*0130*/  EXIT ;  /* 0x000000000000794d */ /* 0x000fea0003800000 */
.L_x_123:
        /* <DEDUP_REMOVED lines=12> */
.L_x_173:


//--------------------- .text._Z15vectorPowKernelPKffPfi --------------------------
	.section	.text._Z15vectorPowKernelPKffPfi,"ax",@progbits
	.align	128
        .global         _Z15vectorPowKernelPKffPfi
        .type           _Z15vectorPowKernelPKffPfi,@function
        .size           _Z15vectorPowKernelPKffPfi,(.L_x_174 - _Z15vectorPowKernelPKffPfi)
        .other          _Z15vectorPowKernelPKffPfi,@"STO_CUDA_ENTRY STV_DEFAULT"
_Z15vectorPowKernelPKffPfi:
.text._Z15vectorPowKernelPKffPfi:
        /* <DEDUP_REMOVED lines=10> */
[----:B0-----:R-:W-:-:S06]  /*00a0*/  IMAD.WIDE R2, R0, 0x4, R2 ;  /* 0x0000000400027825 */ /* 0x001fcc00078e0202 */
[----:B-1----:R-:W2:Y:S01]  /*00b0*/  LDG.E R2, desc[UR4][R2.64] ;  /* 0x0000000402027981 */ /* 0x002ea2000c1e1900 */
[----:B------:R-:W-:Y:S01]  /*00c0*/  HFMA2 R9, -RZ, RZ, 0.771484375, 0.21533203125 ;  /* 0x3a2c32e4ff097431 */ /* 0x000fe200000001ff */
[----:B------:R-:W-:Y:S01]  /*00d0*/  BSSY.RECONVERGENT B0, `(.L_x_124) ;  /* 0x000005a000007945 */ /* 0x000fe20003800200 */
[C---:B--2---:R-:W-:Y:S01]  /*00e0*/  FMUL R5, |R2|.reuse, 16777216 ;  /* 0x4b80000002057820 */ /* 0x044fe20000400200 */
[----:B------:R-:W-:-:S04]  /*00f0*/  FSETP.GEU.AND P0, PT, |R2|, 1.175494350822287508e-38, PT ;  /* 0x008000000200780b */ /* 0x000fc80003f0e200 */
[----:B------:R-:W-:Y:S02]  /*0100*/  FSEL R5, R5, |R2|, !P0 ;  /* 0x4000000205057208 */ /* 0x000fe40004000000 */
[----:B------:R-:W-:Y:S02]  /*0110*/  FSEL R3, RZ, -24, P0 ;  /* 0xc1c00000ff037808 */ /* 0x000fe40000000000 */
[----:B------:R-:W-:-:S04]  /*0120*/  IADD3 R4, PT, PT, R5, -0x3f3504f3, RZ ;  /* 0xc0cafb0d05047810 */ /* 0x000fc80007ffe0ff */
[----:B------:R-:W-:-:S04]  /*0130*/  LOP3.LUT R4, R4, 0xff800000, RZ, 0xc0, !PT ;  /* 0xff80000004047812 */ /* 0x000fc800078ec0ff */
[-C--:B------:R-:W-:Y:S02]  /*0140*/  IADD3 R5, PT, PT, R5, -R4.reuse, RZ ;  /* 0x8000000405057210 */ /* 0x080fe40007ffe0ff */
[----:B------:R-:W-:-:S03]  /*0150*/  I2FP.F32.S32 R4, R4 ;  /* 0x0000000400047245 */ /* 0x000fc60000201400 */
[C---:B------:R-:W-:Y:S01]  /*0160*/  FADD R6, R5.reuse, 1 ;  /* 0x3f80000005067421 */ /* 0x040fe20000000000 */
[----:B------:R-:W-:Y:S01]  /*0170*/  FADD R5, R5, -1 ;  /* 0xbf80000005057421 */ /* 0x000fe20000000000 */
[----:B------:R-:W-:-:S03]  /*0180*/  FFMA R3, R4, 1.1920928955078125e-07, R3 ;  /* 0x3400000004037823 */ /* 0x000fc60000000003 */
[----:B------:R-:W-:Y:S01]  /*0190*/  FADD R7, R5, R5 ;  /* 0x0000000505077221 */ /* 0x000fe20000000000 */
[----:B------:R-:W0:Y:S03]  /*01a0*/  MUFU.RCP R6, R6 ;  /* 0x0000000600067308 */ /* 0x000e260000001000 */
[----:B0-----:R-:W-:-:S04]  /*01b0*/  FMUL R8, R6, R7 ;  /* 0x0000000706087220 */ /* 0x001fc80000400000 */
[----:B------:R-:W-:Y:S01]  /*01c0*/  FADD R7, R5, -R8 ;  /* 0x8000000805077221 */ /* 0x000fe20000000000 */
[CC--:B------:R-:W-:Y:S01]  /*01d0*/  FMUL R4, R8.reuse, R8.reuse ;  /* 0x0000000808047220 */ /* 0x0c0fe20000400000 */
[----:B------:R-:W-:Y:S02]  /*01e0*/  FFMA R12, R8, 1.4426950216293334961, R3 ;  /* 0x3fb8aa3b080c7823 */ /* 0x000fe40000000003 */
[----:B------:R-:W-:Y:S01]  /*01f0*/  FADD R10, R7, R7 ;  /* 0x00000007070a7221 */ /* 0x000fe20000000000 */
[C---:B------:R-:W-:Y:S01]  /*0200*/  FFMA R7, R4.reuse, R9, 0.0032181653659790754318 ;  /* 0x3b52e7db04077423 */ /* 0x040fe20000000009 */
[----:B------:R-:W-:Y:S02]  /*0210*/  FADD R9, R3, -R12 ;  /* 0x8000000c03097221 */ /* 0x000fe40000000000 */
[----:B------:R-:W-:Y:S01]  /*0220*/  FFMA R5, R5, -R8, R10 ;  /* 0x8000000805057223 */ /* 0x000fe2000000000a */
[----:B------:R-:W-:Y:S01]  /*0230*/  FFMA R7, R4, R7, 0.018033718690276145935 ;  /* 0x3c93bb7304077423 */ /* 0x000fe20000000007 */
[----:B------:R-:W0:Y:S02]  /*0240*/  LDC R3, c[0x0][0x388] ;  /* 0x0000e200ff037b82 */ /* 0x000e240000000800 */
[----:B------:R-:W-:Y:S01]  /*0250*/  FMUL R5, R6, R5 ;  /* 0x0000000506057220 */ /* 0x000fe20000400000 */
[----:B------:R-:W-:Y:S01]  /*0260*/  FFMA R6, R8, 1.4426950216293334961, R9 ;  /* 0x3fb8aa3b08067823 */ /* 0x000fe20000000009 */
[----:B------:R-:W-:-:S03]  /*0270*/  FFMA R7, R4, R7, 0.12022458761930465698 ;  /* 0x3df6384f04077423 */ /* 0x000fc60000000007 */
[----:B------:R-:W-:Y:S01]  /*0280*/  FFMA R9, R5, 1.4426950216293334961, R6 ;  /* 0x3fb8aa3b05097823 */ /* 0x000fe20000000006 */
[----:B------:R-:W-:-:S03]  /*0290*/  FMUL R7, R4, R7 ;  /* 0x0000000704077220 */ /* 0x000fc60000400000 */
[----:B------:R-:W-:Y:S01]  /*02a0*/  FFMA R4, R8, 1.9251366722983220825e-08, R9 ;  /* 0x32a55e3408047823 */ /* 0x000fe20000000009 */
[----:B------:R-:W-:Y:S01]  /*02b0*/  FMUL R6, R7, 3 ;  /* 0x4040000007067820 */ /* 0x000fe20000400000 */
[----:B------:R-:W-:-:S03]  /*02c0*/  MOV R9, 0x391fcb8e ;  /* 0x391fcb8e00097802 */ /* 0x000fc60000000f00 */
[----:B------:R-:W-:-:S04]  /*02d0*/  FFMA R4, R5, R6, R4 ;  /* 0x0000000605047223 */ /* 0x000fc80000000004 */
[----:B------:R-:W-:-:S04]  /*02e0*/  FFMA R7, R8, R7, R4 ;  /* 0x0000000708077223 */ /* 0x000fc80000000004 */
[----:B------:R-:W-:-:S04]  /*02f0*/  FADD R4, R12, R7 ;  /* 0x000000070c047221 */ /* 0x000fc80000000000 */
[----:B0-----:R-:W-:Y:S01]  /*0300*/  FMUL R5, R4, R3 ;  /* 0x0000000304057220 */ /* 0x001fe20000400000 */
[----:B------:R-:W-:-:S03]  /*0310*/  FADD R12, -R12, R4 ;  /* 0x000000040c0c7221 */ /* 0x000fc60000000100 */
[----:B------:R-:W0:Y:S01]  /*0320*/  FRND R6, R5 ;  /* 0x0000000500067307 */ /* 0x000e220000201000 */
[----:B------:R-:W-:Y:S01]  /*0330*/  FADD R12, R7, -R12 ;  /* 0x8000000c070c7221 */ /* 0x000fe20000000000 */
[-C--:B------:R-:W-:Y:S01]  /*0340*/  FFMA R7, R4, R3.reuse, -R5 ;  /* 0x0000000304077223 */ /* 0x080fe20000000805 */
[C---:B------:R-:W-:Y:S02]  /*0350*/  FSETP.GT.AND P1, PT, |R5|.reuse, 152, PT ;  /* 0x431800000500780b */ /* 0x040fe40003f24200 */
[C---:B------:R-:W-:Y:S01]  /*0360*/  FSETP.GEU.AND P2, PT, R5.reuse, RZ, PT ;  /* 0x000000ff0500720b */ /* 0x040fe20003f4e000 */
[----:B------:R-:W-:Y:S02]  /*0370*/  FFMA R7, R12, R3, R7 ;  /* 0x000000030c077223 */ /* 0x000fe40000000007 */
[----:B------:R1:W2:Y:S01]  /*0380*/  F2I.NTZ R8, R5 ;  /* 0x0000000500087305 */ /* 0x0002a20000203100 */
[----:B0-----:R-:W-:Y:S01]  /*0390*/  FADD R4, R5, -R6 ;  /* 0x8000000605047221 */ /* 0x001fe20000000000 */
[----:B------:R-:W-:Y:S01]  /*03a0*/  FSETP.GT.AND P0, PT, R6, RZ, PT ;  /* 0x000000ff0600720b */ /* 0x000fe20003f04000 */
[----:B-1----:R-:W-:-:S02]  /*03b0*/  HFMA2 R5, -RZ, RZ, 1.875, 0 ;  /* 0x3f800000ff057431 */ /* 0x002fc400000001ff */
[----:B------:R-:W-:-:S04]  /*03c0*/  FADD R4, R7, R4 ;  /* 0x0000000407047221 */ /* 0x000fc80000000000 */
[----:B------:R-:W-:Y:S01]  /*03d0*/  FFMA R7, R4, R9, 0.0013391353422775864601 ;  /* 0x3aaf85ed04077423 */ /* 0x000fe20000000009 */
[----:B------:R-:W-:Y:S02]  /*03e0*/  SEL R9, RZ, 0x83000000, P0 ;  /* 0x83000000ff097807 */ /* 0x000fe40000000000 */
[----:B------:R-:W-:Y:S01]  /*03f0*/  FSETP.NEU.AND P0, PT, R2, 1, PT ;  /* 0x3f8000000200780b */ /* 0x000fe20003f0d000 */
[C---:B------:R-:W-:Y:S01]  /*0400*/  FFMA R7, R4.reuse, R7, 0.0096188392490148544312 ;  /* 0x3c1d985604077423 */ /* 0x040fe20000000007 */
[----:B------:R-:W-:Y:S02]  /*0410*/  IADD3 R6, PT, PT, R9, 0x7f000000, RZ ;  /* 0x7f00000009067810 */ /* 0x000fe40007ffe0ff */
[----:B------:R-:W-:Y:S01]  /*0420*/  FSETP.EQ.OR P0, PT, R3, RZ, !P0 ;  /* 0x000000ff0300720b */ /* 0x000fe20004702400 */
[----:B------:R-:W-:Y:S01]  /*0430*/  FFMA R7, R4, R7, 0.055503588169813156128 ;  /* 0x3d6357bb04077423 */ /* 0x000fe20000000007 */
[----:B--2---:R-:W-:-:S03]  /*0440*/  LEA R9, R8, -R9, 0x17 ;  /* 0x8000000908097211 */ /* 0x004fc600078eb8ff */
[----:B------:R-:W-:-:S04]  /*0450*/  FFMA R7, R4, R7, 0.24022644758224487305 ;  /* 0x3e75fdec04077423 */ /* 0x000fc80000000007 */
[----:B------:R-:W-:-:S04]  /*0460*/  FFMA R7, R4, R7, 0.69314718246459960938 ;  /* 0x3f31721804077423 */ /* 0x000fc80000000007 */
[----:B------:R-:W-:-:S04]  /*0470*/  FFMA R7, R4, R7, 1 ;  /* 0x3f80000004077423 */ /* 0x000fc80000000007 */
[----:B------:R-:W-:-:S04]  /*0480*/  FMUL R6, R7, R6 ;  /* 0x0000000607067220 */ /* 0x000fc80000400000 */
[----:B------:R-:W-:Y:S01]  /*0490*/  FMUL R6, R6, R9 ;  /* 0x0000000906067220 */ /* 0x000fe20000400000 */
[----:B------:R-:W-:Y:S01]  /*04a0*/  @P1 FSEL R6, RZ, +INF , !P2 ;  /* 0x7f800000ff061808 */ /* 0x000fe20005000000 */
[----:B------:R-:W-:Y:S06]  /*04b0*/  @P0 BRA `(.L_x_125) ;  /* 0x00000000006c0947 */ /* 0x000fec0003800000 */
[----:B------:R-:W-:-:S04]  /*04c0*/  FSETP.NAN.AND P0, PT, |R3|, |R3|, PT ;  /* 0x400000030300720b */ /* 0x000fc80003f08200 */
[----:B------:R-:W-:-:S13]  /*04d0*/  FSETP.NUM.AND P0, PT, |R2|, |R2|, !P0 ;  /* 0x400000020200720b */ /* 0x000fda0004707200 */
[----:B------:R-:W-:Y:S01]  /*04e0*/  @!P0 FADD R5, R2, R3 ;  /* 0x0000000302058221 */ /* 0x000fe20000000000 */
[----:B------:R-:W-:Y:S06]  /*04f0*/  @!P0 BRA `(.L_x_125) ;  /* 0x00000000005c8947 */ /* 0x000fec0003800000 */
[----:B------:R-:W-:Y:S01]  /*0500*/  FMUL R7, R3, 0.5 ;  /* 0x3f00000003077820 */ /* 0x000fe20000400000 */
[----:B------:R-:W-:-:S04]  /*0510*/  FSETP.NEU.AND P0, PT, |R2|, +INF , PT ;  /* 0x7f8000000200780b */ /* 0x000fc80003f0d200 */
[----:B------:R-:W-:Y:S01]  /*0520*/  FSETP.NEU.AND P0, PT, R2, RZ, P0 ;  /* 0x000000ff0200720b */ /* 0x000fe2000070d000 */
[----:B------:R-:W0:Y:S03]  /*0530*/  FRND.TRUNC R7, R7 ;  /* 0x0000000700077307 */ /* 0x000e26000020d000 */
[----:B------:R-:W-:Y:S01]  /*0540*/  FSETP.GEU.OR P1, PT, R3, RZ, P0 ;  /* 0x000000ff0300720b */ /* 0x000fe2000072e400 */
[----:B0-----:R-:W-:-:S04]  /*0550*/  FADD R4, R7, R7 ;  /* 0x0000000707047221 */ /* 0x001fc80000000000 */
[----:B------:R-:W-:-:S04]  /*0560*/  FADD R8, -R4, R3 ;  /* 0x0000000304087221 */ /* 0x000fc80000000100 */
[----:B------:R-:W-:Y:S01]  /*0570*/  @!P0 FADD R4, R2, R2 ;  /* 0x0000000202048221 */ /* 0x000fe20000000000 */
[----:B------:R-:W-:-:S04]  /*0580*/  FSETP.NEU.AND P2, PT, |R8|, 1, !P0 ;  /* 0x3f8000000800780b */ /* 0x000fc8000474d200 */
[----:B------:R-:W-:-:S09]  /*0590*/  @!P1 LOP3.LUT R4, R4, 0x7f800000, RZ, 0x3c, !PT ;  /* 0x7f80000004049812 */ /* 0x000fd200078e3cff */
[----:B------:R-:W-:-:S04]  /*05a0*/  @P2 LOP3.LUT R4, R4, 0x7fffffff, RZ, 0xc0, !PT ;  /* 0x7fffffff04042812 */ /* 0x000fc800078ec0ff */
[----:B------:R-:W-:Y:S01]  /*05b0*/  @!P0 MOV R5, R4 ;  /* 0x0000000400058202 */ /* 0x000fe20000000f00 */
[----:B------:R-:W-:Y:S06]  /*05c0*/  @!P0 BRA `(.L_x_125) ;  /* 0x0000000000288947 */ /* 0x000fec0003800000 */
[----:B------:R-:W-:Y:S02]  /*05d0*/  FSETP.NEU.AND P0, PT, |R3|, +INF , PT ;  /* 0x7f8000000300780b */ /* 0x000fe40003f0d200 */
[----:B------:R-:W-:-:S13]  /*05e0*/  FSETP.EQ.AND P1, PT, R2, -1, PT ;  /* 0xbf8000000200780b */ /* 0x000fda0003f22000 */
[----:B------:R-:W-:Y:S05]  /*05f0*/  @!P0 BRA P1, `(.L_x_125) ;  /* 0x00000000001c8947 */ /* 0x000fea0000800000 */
[----:B------:R-:W-:Y:S02]  /*0600*/  FSETP.GEU.AND P1, PT, R2, RZ, PT ;  /* 0x000000ff0200720b */ /* 0x000fe40003f2e000 */
[----:B------:R-:W-:-:S11]  /*0610*/  MOV R5, R6 ;  /* 0x0000000600057202 */ /* 0x000fd60000000f00 */
[----:B------:R-:W0:Y:S01]  /*0620*/  @!P1 FRND.FLOOR R2, R3 ;  /* 0x0000000300029307 */ /* 0x000e220000205000 */
[----:B------:R-:W-:Y:S02]  /*0630*/  @!P1 FSETP.NEU.AND P2, PT, |R8|, 1, PT ;  /* 0x3f8000000800980b */ /* 0x000fe40003f4d200 */
[----:B0-----:R-:W-:Y:S02]  /*0640*/  @!P1 FSETP.NEU.AND P0, PT, R2, R3, PT ;  /* 0x000000030200920b */ /* 0x001fe40003f0d000 */
[----:B------:R-:W-:-:S04]  /*0650*/  @!P1 FSEL R2, R6, -R6, P2 ;  /* 0x8000000606029208 */ /* 0x000fc80001000000 */
[----:B------:R-:W-:-:S07]  /*0660*/  @!P1 FSEL R5, R2, +QNAN , !P0 ;  /* 0x7fffffff02059808 */ /* 0x000fce0004000000 */
.L_x_125:
[----:B------:R-:W-:Y:S05]  /*0670*/  BSYNC.RECONVERGENT B0 ;  /* 0x0000000000007941 */ /* 0x000fea0003800200 */
.L_x_124:
[----:B------:R-:W0:Y:S02]  /*0680*/  LDC.64 R2, c[0x0][0x390] ;  /* 0x0000e400ff027b82 */ /* 0x000e240000000a00 */
[----:B0-----:R-:W-:-:S05]  /*0690*/  IMAD.WIDE R2, R0, 0x4, R2 ;  /* 0x0000000400027825 */ /* 0x001fca00078e0202 */
[----:B------:R-:W-:Y:S01]  /*06a0*/  STG.E desc[UR4][R2.64], R5 ;  /* 0x0000000502007986 */ /* 0x000fe2000c101904 */
[----:B------:R-:W-:Y:S05]  /*06b0*/  EXIT ;  /* 0x000000000000794d */ /* 0x000fea0003800000 */
.L_x_126:
        /* <DEDUP_REMOVED lines=12> */
.L_x_174:


//--------------------- .text._Z15vectorLogKernelPKfPfi --------------------------
	.section	.text._Z15vectorLogKernelPKfPfi,"ax",@progbits
	.align	128
        .global         _Z15vectorLogKernelPKfPfi
        .type           _Z15vectorLogKernelPKfPfi,@function
        .size           _Z15vectorLogKernelPKfPfi,(.L_x_175 - _Z15vectorLogKernelPKfPfi)
        .other          _Z15vectorLogKernelPKfPfi,@"STO_CUDA_ENTRY STV_DEFAULT"
_Z15vectorLogKernelPKfPfi:
.text._Z15vectorLogKernelPKfPfi:
        /* <DEDUP_REMOVED lines=12> */
[----:B------:R-:W-:Y:S02]  /*00c0*/  HFMA2 R9, -RZ, RZ, 1.5048828125, 33.21875 ;  /* 0x3e055027ff097431 */ /* 0x000fe400000001ff */
[----:B--2---:R-:W-:Y:S02]  /*00d0*/  FADD R0, R2, 9.9999999392252902908e-09 ;  /* 0x322bcc7702007421 */ /* 0x004fe40000000000 */
[----:B------:R-:W0:Y:S03]  /*00e0*/  LDC.64 R2, c[0x0][0x388] ;  /* 0x0000e200ff027b82 */ /* 0x000e260000000a00 */
[----:B------:R-:W-:-:S13]  /*00f0*/  FSETP.GEU.AND P0, PT, R0, 1.175494350822287508e-38, PT ;  /* 0x008000000000780b */ /* 0x000fda0003f0e000 */
[----:B------:R-:W-:-:S05]  /*0100*/  @!P0 FMUL R0, R0, 8388608 ;  /* 0x4b00000000008820 */ /* 0x000fca0000400000 */
[----:B------:R-:W-:Y:S01]  /*0110*/  IADD3 R4, PT, PT, R0, -0x3f2aaaab, RZ ;  /* 0xc0d5555500047810 */ /* 0x000fe20007ffe0ff */
[----:B0-----:R-:W-:-:S03]  /*0120*/  IMAD.WIDE R2, R5, 0x4, R2 ;  /* 0x0000000405027825 */ /* 0x001fc600078e0202 */
[----:B------:R-:W-:-:S04]  /*0130*/  LOP3.LUT R7, R4, 0xff800000, RZ, 0xc0, !PT ;  /* 0xff80000004077812 */ /* 0x000fc800078ec0ff */
[-C--:B------:R-:W-:Y:S02]  /*0140*/  IADD3 R4, PT, PT, R0, -R7.reuse, RZ ;  /* 0x8000000700047210 */ /* 0x080fe40007ffe0ff */
[----:B------:R-:W-:-:S03]  /*0150*/  I2FP.F32.S32 R7, R7 ;  /* 0x0000000700077245 */ /* 0x000fc60000201400 */
[----:B------:R-:W-:Y:S01]  /*0160*/  FADD R6, R4, -1 ;  /* 0xbf80000004067421 */ /* 0x000fe20000000000 */
[----:B------:R-:W-:Y:S02]  /*0170*/  FSEL R4, RZ, -23, P0 ;  /* 0xc1b80000ff047808 */ /* 0x000fe40000000000 */
[----:B------:R-:W-:Y:S01]  /*0180*/  ISETP.GT.U32.AND P0, PT, R0, 0x7f7fffff, PT ;  /* 0x7f7fffff0000780c */ /* 0x000fe20003f04070 */
[C---:B------:R-:W-:Y:S02]  /*0190*/  FFMA R9, R6.reuse, -R9, 0.14084610342979431152 ;  /* 0x3e1039f606097423 */ /* 0x040fe40000000809 */
[----:B------:R-:W-:Y:S01]  /*01a0*/  FFMA R4, R7, 1.1920928955078125e-07, R4 ;  /* 0x3400000007047823 */ /* 0x000fe20000000004 */
[----:B------:R-:W-:Y:S01]  /*01b0*/  MOV R7, 0x7f800000 ;  /* 0x7f80000000077802 */ /* 0x000fe20000000f00 */
[----:B------:R-:W-:-:S04]  /*01c0*/  FFMA R9, R6, R9, -0.12148627638816833496 ;  /* 0xbdf8cdcc06097423 */ /* 0x000fc80000000009 */
[----:B------:R-:W-:-:S04]  /*01d0*/  FFMA R9, R6, R9, 0.13980610668659210205 ;  /* 0x3e0f295506097423 */ /* 0x000fc80000000009 */
[----:B------:R-:W-:-:S04]  /*01e0*/  FFMA R9, R6, R9, -0.16684235632419586182 ;  /* 0xbe2ad8b906097423 */ /* 0x000fc80000000009 */
[----:B------:R-:W-:-:S04]  /*01f0*/  FFMA R9, R6, R9, 0.20012299716472625732 ;  /* 0x3e4ced0b06097423 */ /* 0x000fc80000000009 */
[----:B------:R-:W-:-:S04]  /*0200*/  FFMA R9, R6, R9, -0.24999669194221496582 ;  /* 0xbe7fff2206097423 */ /* 0x000fc80000000009 */
[----:B------:R-:W-:-:S04]  /*0210*/  FFMA R9, R6, R9, 0.33333182334899902344 ;  /* 0x3eaaaa7806097423 */ /* 0x000fc80000000009 */
[----:B------:R-:W-:-:S04]  /*0220*/  FFMA R9, R6, R9, -0.5 ;  /* 0xbf00000006097423 */ /* 0x000fc80000000009 */
[----:B------:R-:W-:-:S04]  /*0230*/  FMUL R9, R6, R9 ;  /* 0x0000000906097220 */ /* 0x000fc80000400000 */
[----:B------:R-:W-:-:S04]  /*0240*/  FFMA R9, R6, R9, R6 ;  /* 0x0000000906097223 */ /* 0x000fc80000000006 */
[----:B------:R-:W-:Y:S01]  /*0250*/  FFMA R4, R4, 0.69314718246459960938, R9 ;  /* 0x3f31721804047823 */ /* 0x000fe20000000009 */
[C---:B------:R-:W-:Y:S01]  /*0260*/  @P0 FFMA R4, R0.reuse, R7, +INF ;  /* 0x7f80000000040423 */ /* 0x040fe20000000007 */
[----:B------:R-:W-:-:S04]  /*0270*/  FSETP.NEU.AND P0, PT, R0, RZ, PT ;  /* 0x000000ff0000720b */ /* 0x000fc80003f0d000 */
[----:B------:R-:W-:-:S05]  /*0280*/  FSEL R5, R4, -INF , P0 ;  /* 0xff80000004057808 */ /* 0x000fca0000000000 */
[----:B------:R-:W-:Y:S01]  /*0290*/  STG.E desc[UR4][R2.64], R5 ;  /* 0x0000000502007986 */ /* 0x000fe2000c101904 */
[----:B------:R-:W-:Y:S05]  /*02a0*/  EXIT ;  /* 0x000000000000794d */ /* 0x000fea0003800000 */
.L_x_127:
        /* <DEDUP_REMOVED lines=13> */
.L_x_175:


//--------------------- .text._Z15vectorExpKernelPKfPfi --------------------------
	.section	.text._Z15vectorExpKernelPKfPfi,"ax",@progbits
	.align	128
        .global         _Z15vectorExpKernelPKfPfi
        .type           _Z15vectorExpKernelPKfPfi,@function
        .size           _Z15vectorExpKernelPKfPfi,(.L_x_176 - _Z15vectorExpKernelPKfPfi)
        .other          _Z15vectorExpKernelPKfPfi,@"STO_CUDA_ENTRY STV_DEFAULT"
_Z15vectorExpKernelPKfPfi:
.text._Z15vectorExpKernelPKfPfi:
        /* <DEDUP_REMOVED lines=12> */
[----:B------:R-:W-:Y:S01]  /*00c0*/  HFMA2 R5, -RZ, RZ, 0.96630859375, -0.0022525787353515625 ;  /* 0x3bbb989dff057431 */ /* 0x000fe200000001ff */
[----:B------:R-:W-:-:S04]  /*00d0*/  MOV R9, 0x437c0000 ;  /* 0x437c000000097802 */ /* 0x000fc80000000f00 */
[----:B--2---:R-:W-:Y:S02]  /*00e0*/  FFMA.SAT R0, R2, R5, 0.5 ;  /* 0x3f00000002007423 */ /* 0x004fe40000002005 */
[----:B------:R-:W0:Y:S02]  /*00f0*/  LDC.64 R4, c[0x0][0x388] ;  /* 0x0000e200ff047b82 */ /* 0x000e240000000a00 */
[----:B------:R-:W-:-:S04]  /*0100*/  FFMA.RM R0, R0, R9, 12582913 ;  /* 0x4b40000100007423 */ /* 0x000fc80000004009 */
[C---:B------:R-:W-:Y:S01]  /*0110*/  FADD R9, R0.reuse, -12583039 ;  /* 0xcb40007f00097421 */ /* 0x040fe20000000000 */
[----:B------:R-:W-:-:S03]  /*0120*/  SHF.L.U32 R0, R0, 0x17, RZ ;  /* 0x0000001700007819 */ /* 0x000fc600000006ff */
[----:B------:R-:W-:-:S04]  /*0130*/  FFMA R9, R2, 1.4426950216293334961, -R9 ;  /* 0x3fb8aa3b02097823 */ /* 0x000fc80000000809 */
[----:B------:R-:W-:-:S06]  /*0140*/  FFMA R9, R2, 1.925963033500011079e-08, R9 ;  /* 0x32a5706002097823 */ /* 0x000fcc0000000009 */
[----:B------:R-:W1:Y:S01]  /*0150*/  MUFU.EX2 R9, R9 ;  /* 0x0000000900097308 */ /* 0x000e620000000800 */
[----:B0-----:R-:W-:-:S04]  /*0160*/  IMAD.WIDE R2, R7, 0x4, R4 ;  /* 0x0000000407027825 */ /* 0x001fc800078e0204 */
[----:B-1----:R-:W-:-:S05]  /*0170*/  FMUL R5, R0, R9 ;  /* 0x0000000900057220 */ /* 0x002fca0000400000 */
[----:B------:R-:W-:Y:S01]  /*0180*/  STG.E desc[UR4][R2.64], R5 ;  /* 0x0000000502007986 */ /* 0x000fe2000c101904 */
[----:B------:R-:W-:Y:S05]  /*0190*/  EXIT ;  /* 0x000000000000794d */ /* 0x000fea0003800000 */
.L_x_128:
        /* <DEDUP_REMOVED lines=14> */
.L_x_176:


//--------------------- .text._Z18vectorSquareKernelPKfPfi --------------------------
	.section	.text._Z18vectorSquareKernelPKfPfi,"ax",@progbits
	.align	128
        .global         _Z18vectorSquareKernelPKfPfi
        .type           _Z18vectorSquareKernelPKfPfi,@function
        .size           _Z18vectorSquareKernelPKfPfi,(.L_x_177 - _Z18vectorSquareKernelPKfPfi)
        .other          _Z18vectorSquareKernelPKfPfi,@"STO_CUDA_ENTRY STV_DEFAULT"
_Z18vectorSquareKernelPKfPfi:
.text._Z18vectorSquareKernelPKfPfi:
        /* <DEDUP_REMOVED lines=10> */
[----:B------:R-:W2:Y:S01]  /*00a0*/  LDC.64 R4, c[0x0][0x388] ;  /* 0x0000e200ff047b82 */ /* 0x000ea20000000a00 */
[----:B0-----:R-:W-:-:S06]  /*00b0*/  IMAD.WIDE R2, R7, 0x4, R2 ;  /* 0x0000000407027825 */ /* 0x001fcc00078e0202 */
[----:B-1----:R-:W3:Y:S01]  /*00c0*/  LDG.E R2, desc[UR4][R2.64] ;  /* 0x0000000402027981 */ /* 0x002ee2000c1e1900 */
[----:B--2---:R-:W-:-:S04]  /*00d0*/  IMAD.WIDE R4, R7, 0x4, R4 ;  /* 0x0000000407047825 */ /* 0x004fc800078e0204 */
[----:B---3--:R-:W-:-:S05]  /*00e0*/  FMUL R7, R2, R2 ;  /* 0x0000000202077220 */ /* 0x008fca0000400000 */
[----:B------:R-:W-:Y:S01]  /*00f0*/  STG.E desc[UR4][R4.64], R7 ;  /* 0x0000000704007986 */ /* 0x000fe2000c101904 */
[----:B------:R-:W-:Y:S05]  /*0100*/  EXIT ;  /* 0x000000000000794d */ /* 0x000fea0003800000 */
.L_x_129:
        /* <DEDUP_REMOVED lines=15> */
.L_x_177:


//--------------------- .text._Z16vectorSqrtKernelPKfPfi --------------------------
	.section	.text._Z16vectorSqrtKernelPKfPfi,"ax",@progbits
	.align	128
        .global         _Z16vectorSqrtKernelPKfPfi
        .type           _Z16vectorSqrtKernelPKfPfi,@function
        .size           _Z16vectorSqrtKernelPKfPfi,(.L_x_160 - _Z16vectorSqrtKernelPKfPfi)
        .other          _Z16vectorSqrtKernelPKfPfi,@"STO_CUDA_ENTRY STV_DEFAULT"
_Z16vectorSqrtKernelPKfPfi:
.text._Z16vectorSqrtKernelPKfPfi:
        /* <DEDUP_REMOVED lines=12> */
[----:B------:R-:W-:Y:S01]  /*00c0*/  BSSY.RECONVERGENT B0, `(.L_x_130) ;  /* 0x000000d000007945 */ /* 0x000fe20003800200 */
[----:B--2---:R-:W-:-:S04]  /*00d0*/  FADD R0, R2, 9.9999999392252902908e-09 ;  /* 0x322bcc7702007421 */ /* 0x004fc80000000000 */
[----:B------:R0:W1:Y:S01]  /*00e0*/  MUFU.RSQ R7, R0 ;  /* 0x0000000000077308 */ /* 0x0000620000001400 */
[----:B------:R-:W-:-:S04]  /*00f0*/  IADD3 R4, PT, PT, R0, -0xd000000, RZ ;  /* 0xf300000000047810 */ /* 0x000fc80007ffe0ff */
[----:B------:R-:W-:-:S13]  /*0100*/  ISETP.GT.U32.AND P0, PT, R4, 0x727fffff, PT ;  /* 0x727fffff0400780c */ /* 0x000fda0003f04070 */
[----:B01----:R-:W-:Y:S05]  /*0110*/  @!P0 BRA `(.L_x_131) ;  /* 0x00000000000c8947 */ /* 0x003fea0003800000 */
[----:B------:R-:W-:-:S07]  /*0120*/  MOV R9, 0x140 ;  /* 0x0000014000097802 */ /* 0x000fce0000000f00 */
[----:B------:R-:W-:Y:S05]  /*0130*/  CALL.REL.NOINC `($__internal_7_$__cuda_sm20_sqrt_rn_f32_slowpath) ;  /* 0x0000000000287944 */ /* 0x000fea0003c00000 */
[----:B------:R-:W-:Y:S05]  /*0140*/  BRA `(.L_x_132) ;  /* 0x0000000000107947 */ /* 0x000fea0003800000 */
.L_x_131:
[----:B------:R-:W-:Y:S01]  /*0150*/  FMUL.FTZ R3, R0, R7 ;  /* 0x0000000700037220 */ /* 0x000fe20000410000 */
[----:B------:R-:W-:-:S03]  /*0160*/  FMUL.FTZ R7, R7, 0.5 ;  /* 0x3f00000007077820 */ /* 0x000fc60000410000 */
[----:B------:R-:W-:-:S04]  /*0170*/  FFMA R0, -R3, R3, R0 ;  /* 0x0000000303007223 */ /* 0x000fc80000000100 */
[----:B------:R-:W-:-:S07]  /*0180*/  FFMA R7, R0, R7, R3 ;  /* 0x0000000700077223 */ /* 0x000fce0000000003 */
.L_x_132:
[----:B------:R-:W-:Y:S05]  /*0190*/  BSYNC.RECONVERGENT B0 ;  /* 0x0000000000007941 */ /* 0x000fea0003800200 */
.L_x_130:
[----:B------:R-:W0:Y:S02]  /*01a0*/  LDC.64 R2, c[0x0][0x388] ;  /* 0x0000e200ff027b82 */ /* 0x000e240000000a00 */
[----:B0-----:R-:W-:-:S05]  /*01b0*/  IMAD.WIDE R2, R5, 0x4, R2 ;  /* 0x0000000405027825 */ /* 0x001fca00078e0202 */
[----:B------:R-:W-:Y:S01]  /*01c0*/  STG.E desc[UR4][R2.64], R7 ;  /* 0x0000000702007986 */ /* 0x000fe2000c101904 */
[----:B------:R-:W-:Y:S05]  /*01d0*/  EXIT ;  /* 0x000000000000794d */ /* 0x000fea0003800000 */
        .weak           $__internal_7_$__cuda_sm20_sqrt_rn_f32_slowpath
        .type           $__internal_7_$__cuda_sm20_sqrt_rn_f32_slowpath,@function
        .size           $__internal_7_$__cuda_sm20_sqrt_rn_f32_slowpath,(.L_x_160 - $__internal_7_$__cuda_sm20_sqrt_rn_f32_slowpath)
$__internal_7_$__cuda_sm20_sqrt_rn_f32_slowpath:
        /* <DEDUP_REMOVED lines=19> */
.L_x_133:
[----:B------:R-:W-:Y:S01]  /*0310*/  HFMA2 R3, -RZ, RZ, 0, 0 ;  /* 0x00000000ff037431 */ /* 0x000fe200000001ff */
[----:B------:R-:W-:Y:S02]  /*0320*/  MOV R7, R2 ;  /* 0x0000000200077202 */ /* 0x000fe40000000f00 */
[----:B------:R-:W-:-:S04]  /*0330*/  MOV R2, R9 ;  /* 0x0000000900027202 */ /* 0x000fc80000000f00 */
[----:B------:R-:W-:Y:S05]  /*0340*/  RET.REL.NODEC R2 `(_Z16vectorSqrtKernelPKfPfi) ;  /* 0xfffffffc022c7950 */ /* 0x000fea0003c3ffff */
.L_x_134:
        /* <DEDUP_REMOVED lines=11> */
.L_x_160:


//--------------------- .text._Z15vectorDivKernelPKfS0_Pfi --------------------------
	.section	.text._Z15vectorDivKernelPKfS0_Pfi,"ax",@progbits
	.align	128
        .global         _Z15vectorDivKernelPKfS0_Pfi
        .type           _Z15vectorDivKernelPKfS0_Pfi,@function
        .size           _Z15vectorDivKernelPKfS0_Pfi,(.L_x_161 - _Z15vectorDivKernelPKfS0_Pfi)
        .other          _Z15vectorDivKernelPKfS0_Pfi,@"STO_CUDA_ENTRY STV_DEFAULT"
_Z15vectorDivKernelPKfS0_Pfi:
.text._Z15vectorDivKernelPKfS0_Pfi:
        /* <DEDUP_REMOVED lines=13> */
[----:B--2---:R-:W-:-:S05]  /*00d0*/  IMAD.WIDE R4, R2, 0x4, R4 ;  /* 0x0000000402047825 */ /* 0x004fca00078e0204 */
[----:B------:R-:W2:Y:S01]  /*00e0*/  LDG.E R0, desc[UR4][R4.64] ;  /* 0x0000000404007981 */ /* 0x000ea2000c1e1900 */
[----:B------:R-:W-:Y:S01]  /*00f0*/  BSSY.RECONVERGENT B0, `(.L_x_135) ;  /* 0x000000d000007945 */ /* 0x000fe20003800200 */
[----:B---3--:R-:W-:-:S04]  /*0100*/  FADD R3, R6, 9.9999999392252902908e-09 ;  /* 0x322bcc7706037421 */ /* 0x008fc80000000000 */
[----:B------:R-:W0:Y:S08]  /*0110*/  MUFU.RCP R8, R3 ;  /* 0x0000000300087308 */ /* 0x000e300000001000 */
[----:B--2---:R-:W1:Y:S01]  /*0120*/  FCHK P0, R0, R3 ;  /* 0x0000000300007302 */ /* 0x004e620000000000 */
[----:B0-----:R-:W-:-:S04]  /*0130*/  FFMA R9, -R3, R8, 1 ;  /* 0x3f80000003097423 */ /* 0x001fc80000000108 */
[----:B------:R-:W-:-:S04]  /*0140*/  FFMA R9, R8, R9, R8 ;  /* 0x0000000908097223 */ /* 0x000fc80000000008 */
[----:B------:R-:W-:-:S04]  /*0150*/  FFMA R8, R0, R9, RZ ;  /* 0x0000000900087223 */ /* 0x000fc800000000ff */
[----:B------:R-:W-:-:S04]  /*0160*/  FFMA R10, -R3, R8, R0 ;  /* 0x00000008030a7223 */ /* 0x000fc80000000100 */
[----:B------:R-:W-:Y:S01]  /*0170*/  FFMA R9, R9, R10, R8 ;  /* 0x0000000a09097223 */ /* 0x000fe20000000008 */
[----:B-1----:R-:W-:Y:S06]  /*0180*/  @!P0 BRA `(.L_x_136) ;  /* 0x00000000000c8947 */ /* 0x002fec0003800000 */
[----:B------:R-:W-:-:S07]  /*0190*/  MOV R4, 0x1b0 ;  /* 0x000001b000047802 */ /* 0x000fce0000000f00 */
[----:B------:R-:W-:Y:S05]  /*01a0*/  CALL.REL.NOINC `($__internal_8_$__cuda_sm3x_div_rn_noftz_f32_slowpath) ;  /* 0x0000000000187944 */ /* 0x000fea0003c00000 */
[----:B------:R-:W-:-:S07]  /*01b0*/  IMAD.MOV.U32 R9, RZ, RZ, R0 ;  /* 0x000000ffff097224 */ /* 0x000fce00078e0000 */
.L_x_136:
[----:B------:R-:W-:Y:S05]  /*01c0*/  BSYNC.RECONVERGENT B0 ;  /* 0x0000000000007941 */ /* 0x000fea0003800200 */
.L_x_135:
[----:B------:R-:W0:Y:S02]  /*01d0*/  LDC.64 R4, c[0x0][0x390] ;  /* 0x0000e400ff047b82 */ /* 0x000e240000000a00 */
[----:B0-----:R-:W-:-:S05]  /*01e0*/  IMAD.WIDE R2, R2, 0x4, R4 ;  /* 0x0000000402027825 */ /* 0x001fca00078e0204 */
[----:B------:R-:W-:Y:S01]  /*01f0*/  STG.E desc[UR4][R2.64], R9 ;  /* 0x0000000902007986 */ /* 0x000fe2000c101904 */
[----:B------:R-:W-:Y:S05]  /*0200*/  EXIT ;  /* 0x000000000000794d */ /* 0x000fea0003800000 */
        .weak           $__internal_8_$__cuda_sm3x_div_rn_noftz_f32_slowpath
        .type           $__internal_8_$__cuda_sm3x_div_rn_noftz_f32_slowpath,@function
        .size           $__internal_8_$__cuda_sm3x_div_rn_noftz_f32_slowpath,(.L_x_161 - $__internal_8_$__cuda_sm3x_div_rn_noftz_f32_slowpath)
$__internal_8_$__cuda_sm3x_div_rn_noftz_f32_slowpath:
[--C-:B------:R-:W-:Y:S01]  /*0210*/  SHF.R.U32.HI R6, RZ, 0x17, R3.reuse ;  /* 0x00000017ff067819 */ /* 0x100fe20000011603 */
[----:B------:R-:W-:Y:S01]  /*0220*/  BSSY.RECONVERGENT B1, `(.L_x_137) ;  /* 0x0000064000017945 */ /* 0x000fe20003800200 */
[--C-:B------:R-:W-:Y:S01]  /*0230*/  SHF.R.U32.HI R5, RZ, 0x17, R0.reuse ;  /* 0x00000017ff057819 */ /* 0x100fe20000011600 */
[----:B------:R-:W-:Y:S01]  /*0240*/  IMAD.MOV.U32 R7, RZ, RZ, R0 ;  /* 0x000000ffff077224 */ /* 0x000fe200078e0000 */
[----:B------:R-:W-:Y:S01]  /*0250*/  LOP3.LUT R6, R6, 0xff, RZ, 0xc0, !PT ;  /* 0x000000ff06067812 */ /* 0x000fe200078ec0ff */
[----:B------:R-:W-:Y:S01]  /*0260*/  IMAD.MOV.U32 R8, RZ, RZ, R3 ;  /* 0x000000ffff087224 */ /* 0x000fe200078e0003 */
        /* <DEDUP_REMOVED lines=30> */
.L_x_138:
[----:B------:R-:W-:Y:S01]  /*0450*/  LEA R3, R6, 0xc0800000, 0x17 ;  /* 0xc080000006037811 */ /* 0x000fe200078eb8ff */
[----:B------:R-:W-:Y:S01]  /*0460*/  VIADD R5, R5, 0xffffff81 ;  /* 0xffffff8105057836 */ /* 0x000fe20000000000 */
[----:B------:R-:W-:Y:S03]  /*0470*/  BSSY.RECONVERGENT B2, `(.L_x_143) ;  /* 0x0000035000027945 */ /* 0x000fe60003800200 */
        /* <DEDUP_REMOVED lines=32> */
[----:B------:R-:W-:Y:S02]  /*0680*/  VIADD R8, R9, 0x20 ;  /* 0x0000002009087836 */ /* 0x000fe40000000000 */
[----:B------:R-:W-:Y:S01]  /*0690*/  LOP3.LUT R5, R5, 0x800000, RZ, 0xfc, !PT ;  /* 0x0080000005057812 */ /* 0x000fe200078efcff */
[----:B------:R-:W-:Y:S01]  /*06a0*/  IMAD.MOV R7, RZ, RZ, -R9 ;  /* 0x000000ffff077224 */ /* 0x000fe200078e0a09 */
[----:B------:R-:W-:-:S02]  /*06b0*/  FSETP.NEU.FTZ.AND P0, PT, R3, R6, PT ;  /* 0x000000060300720b */ /* 0x000fc40003f1d000 */
[----:B------:R-:W-:Y:S02]  /*06c0*/  SHF.L.U32 R8, R5, R8, RZ ;  /* 0x0000000805087219 */ /* 0x000fe400000006ff */
[----:B------:R-:W-:Y:S02]  /*06d0*/  SEL R6, R7, RZ, P2 ;  /* 0x000000ff07067207 */ /* 0x000fe40001000000 */
[----:B------:R-:W-:Y:S02]  /*06e0*/  ISETP.NE.AND P1, PT, R8, RZ, P1 ;  /* 0x000000ff0800720c */ /* 0x000fe40000f25270 */
[----:B------:R-:W-:Y:S02]  /*06f0*/  SHF.R.U32.HI R6, RZ, R6, R5 ;  /* 0x00000006ff067219 */ /* 0x000fe40000011605 */
[----:B------:R-:W-:Y:S02]  /*0700*/  PLOP3.LUT P0, PT, P0, P1, PT, 0xf8, 0x8f ;  /* 0x00000000008f781c */ /* 0x000fe40000703f70 */
[----:B------:R-:W-:-:S02]  /*0710*/  SHF.R.U32.HI R8, RZ, 0x1, R6 ;  /* 0x00000001ff087819 */ /* 0x000fc40000011606 */
[----:B------:R-:W-:-:S04]  /*0720*/  SEL R3, RZ, 0x1, !P0 ;  /* 0x00000001ff037807 */ /* 0x000fc80004000000 */
[----:B------:R-:W-:-:S04]  /*0730*/  LOP3.LUT R3, R3, 0x1, R8, 0xf8, !PT ;  /* 0x0000000103037812 */ /* 0x000fc800078ef808 */
[----:B------:R-:W-:-:S05]  /*0740*/  LOP3.LUT R3, R3, R6, RZ, 0xc0, !PT ;  /* 0x0000000603037212 */ /* 0x000fca00078ec0ff */
[----:B------:R-:W-:-:S05]  /*0750*/  IMAD.IADD R3, R8, 0x1, R3 ;  /* 0x0000000108037824 */ /* 0x000fca00078e0203 */
[----:B------:R-:W-:Y:S01]  /*0760*/  LOP3.LUT R0, R3, R0, RZ, 0xfc, !PT ;  /* 0x0000000003007212 */ /* 0x000fe200078efcff */
[----:B------:R-:W-:Y:S06]  /*0770*/  BRA `(.L_x_146) ;  /* 0x0000000000107947 */ /* 0x000fec0003800000 */
.L_x_145:
[----:B------:R-:W-:-:S04]  /*0780*/  LOP3.LUT R0, R0, 0x80000000, RZ, 0xc0, !PT ;  /* 0x8000000000007812 */ /* 0x000fc800078ec0ff */
[----:B------:R-:W-:Y:S01]  /*0790*/  LOP3.LUT R0, R0, 0x7f800000, RZ, 0xfc, !PT ;  /* 0x7f80000000007812 */ /* 0x000fe200078efcff */
[----:B------:R-:W-:Y:S06]  /*07a0*/  BRA `(.L_x_146) ;  /* 0x0000000000047947 */ /* 0x000fec0003800000 */
.L_x_144:
[----:B------:R-:W-:-:S07]  /*07b0*/  IMAD R0, R6, 0x800000, R0 ;  /* 0x0080000006007824 */ /* 0x000fce00078e0200 */
.L_x_146:
[----:B------:R-:W-:Y:S05]  /*07c0*/  BSYNC.RECONVERGENT B2 ;  /* 0x0000000000027941 */ /* 0x000fea0003800200 */
.L_x_143:
[----:B------:R-:W-:Y:S05]  /*07d0*/  BRA `(.L_x_147) ;  /* 0x0000000000207947 */ /* 0x000fea0003800000 */
.L_x_142:
[----:B------:R-:W-:-:S04]  /*07e0*/  LOP3.LUT R0, R8, 0x80000000, R7, 0x48, !PT ;  /* 0x8000000008007812 */ /* 0x000fc800078e4807 */
[----:B------:R-:W-:Y:S01]  /*07f0*/  LOP3.LUT R0, R0, 0x7f800000, RZ, 0xfc, !PT ;  /* 0x7f80000000007812 */ /* 0x000fe200078efcff */
[----:B------:R-:W-:Y:S06]  /*0800*/  BRA `(.L_x_147) ;  /* 0x0000000000147947 */ /* 0x000fec0003800000 */
.L_x_141:
[----:B------:R-:W-:Y:S01]  /*0810*/  LOP3.LUT R0, R8, 0x80000000, R7, 0x48, !PT ;  /* 0x8000000008007812 */ /* 0x000fe200078e4807 */
[----:B------:R-:W-:Y:S06]  /*0820*/  BRA `(.L_x_147) ;  /* 0x00000000000c7947 */ /* 0x000fec0003800000 */
.L_x_140:
[----:B------:R-:W0:Y:S01]  /*0830*/  MUFU.RSQ R0, -QNAN ;  /* 0xffc0000000007908 */ /* 0x000e220000001400 */
[----:B------:R-:W-:Y:S05]  /*0840*/  BRA `(.L_x_147) ;  /* 0x0000000000047947 */ /* 0x000fea0003800000 */
.L_x_139:
[----:B------:R-:W-:-:S07]  /*0850*/  FADD.FTZ R0, R0, R3 ;  /* 0x0000000300007221 */ /* 0x000fce0000010000 */
.L_x_147:
[----:B------:R-:W-:Y:S05]  /*0860*/  BSYNC.RECONVERGENT B1 ;  /* 0x0000000000017941 */ /* 0x000fea0003800200 */
.L_x_137:
[----:B------:R-:W-:-:S04]  /*0870*/  IMAD.MOV.U32 R5, RZ, RZ, 0x0 ;  /* 0x00000000ff057424 */ /* 0x000fc800078e00ff */
[----:B0-----:R-:W-:Y:S05]  /*0880*/  RET.REL.NODEC R4 `(_Z15vectorDivKernelPKfS0_Pfi) ;  /* 0xfffffff404dc7950 */ /* 0x001fea0003c3ffff */
.L_x_148:
        /* <DEDUP_REMOVED lines=15> */
.L_x_161:


//--------------------- .text._Z15scalarMulKernelPKffPfi --------------------------
	.section	.text._Z15scalarMulKernelPKffPfi,"ax",@progbits
	.align	128
        .global         _Z15scalarMulKernelPKffPfi
        .type           _Z15scalarMulKernelPKffPfi,@function
        .size           _Z15scalarMulKernelPKffPfi,(.L_x_180 - _Z15scalarMulKernelPKffPfi)
        .other          _Z15scalarMulKernelPKffPfi,@"STO_CUDA_ENTRY STV_DEFAULT"
_Z15scalarMulKernelPKffPfi:
.text._Z15scalarMulKernelPKffPfi:
        /* <DEDUP_REMOVED lines=10> */
[----:B------:R-:W2:Y:S06]  /*00a0*/  LDCU UR6, c[0x0][0x388] ;  /* 0x00007100ff0677ac */ /* 0x000eac0008000800 */
[----:B------:R-:W3:Y:S01]  /*00b0*/  LDC.64 R4, c[0x0][0x390] ;  /* 0x0000e400ff047b82 */ /* 0x000ee20000000a00 */
[----:B0-----:R-:W-:-:S06]  /*00c0*/  IMAD.WIDE R2, R7, 0x4, R2 ;  /* 0x0000000407027825 */ /* 0x001fcc00078e0202 */
[----:B-1----:R-:W2:Y:S01]  /*00d0*/  LDG.E R2, desc[UR4][R2.64] ;  /* 0x0000000402027981 */ /* 0x002ea2000c1e1900 */
[----:B---3--:R-:W-:-:S04]  /*00e0*/  IMAD.WIDE R4, R7, 0x4, R4 ;  /* 0x0000000407047825 */ /* 0x008fc800078e0204 */
[----:B--2---:R-:W-:-:S05]  /*00f0*/  FMUL R7, R2, UR6 ;  /* 0x0000000602077c20 */ /* 0x004fca0008400000 */
[----:B------:R-:W-:Y:S01]  /*0100*/  STG.E desc[UR4][R4.64], R7 ;  /* 0x0000000704007986 */ /* 0x000fe2000c101904 */
[----:B------:R-:W-:Y:S05]  /*0110*/  EXIT ;  /* 0x000000000000794d */ /* 0x000fea0003800000 */
.L_x_149:
        /* <DEDUP_REMOVED lines=14> */
.L_x_180:


//--------------------- .text._Z15vectorMulKernelPKfS0_Pfi --------------------------
	.section	.text._Z15vectorMulKernelPKfS0_Pfi,"ax",@progbits
	.align	128
        .global         _Z15vectorMulKernelPKfS0_Pfi
        .type           _Z15vectorMulKernelPKfS0_Pfi,@function
        .size           _Z15vectorMulKernelPKfS0_Pfi,(.L_x_181 - _Z15vectorMulKernelPKfS0_Pfi)
        .other          _Z15vectorMulKernelPKfS0_Pfi,@"STO_CUDA_ENTRY STV_DEFAULT"
_Z15vectorMulKernelPKfS0_Pfi:
.text._Z15vectorMulKernelPKfS0_Pfi:
        /* <DEDUP_REMOVED lines=16> */
[----:B---3--:R-:W-:-:S04]  /*0100*/  IMAD.WIDE R6, R9, 0x4, R6 ;  /* 0x0000000409067825 */ /* 0x008fc800078e0206 */
[----:B----4-:R-:W-:-:S05]  /*0110*/  FMUL R9, R2, R5 ;  /* 0x0000000502097220 */ /* 0x010fca0000400000 */
[----:B------:R-:W-:Y:S01]  /*0120*/  STG.E desc[UR4][R6.64], R9 ;  /* 0x0000000906007986 */ /* 0x000fe2000c101904 */
[----:B------:R-:W-:Y:S05]  /*0130*/  EXIT ;  /* 0x000000000000794d */ /* 0x000fea0003800000 */
.L_x_150:
        /* <DEDUP_REMOVED lines=12> */
.L_x_181:


//--------------------- .text._Z15vectorSubKernelPKfS0_Pfi --------------------------
	.section	.text._Z15vectorSubKernelPKfS0_Pfi,"ax",@progbits
	.align	128
        .global         _Z15vectorSubKernelPKfS0_Pfi
        .type           _Z15vectorSubKernelPKfS0_Pfi,@function
        .size           _Z15vectorSubKernelPKfS0_Pfi,(.L_x_182 - _Z15vectorSubKernelPKfS0_Pfi)
        .other          _Z15vectorSubKernelPKfS0_Pfi,@"STO_CUDA_ENTRY STV_DEFAULT"
_Z15vectorSubKernelPKfS0_Pfi:
.text._Z15vectorSubKernelPKfS0_Pfi:
        /* <DEDUP_REMOVED lines=17> */
[----:B----4-:R-:W-:-:S05]  /*0110*/  FADD R9, R2, -R5 ;  /* 0x8000000502097221 */ /* 0x010fca0000000000 */
[----:B------:R-:W-:Y:S01]  /*0120*/  STG.E desc[UR4][R6.64], R9 ;  /* 0x0000000906007986 */ /* 0x000fe2000c101904 */
[----:B------:R-:W-:Y:S05]  /*0130*/  EXIT ;  /* 0x000000000000794d */ /* 0x000fea0003800000 */
.L_x_151:
        /* <DEDUP_REMOVED lines=12> */
.L_x_182:


//--------------------- .text._Z15vectorAddKernelPKfS0_Pfi --------------------------
	.section	.text._Z15vectorAddKernelPKfS0_Pfi,"ax",@progbits
	.align	128
        .global         _Z15vectorAddKernelPKfS0_Pfi
        .type           _Z15vectorAddKernelPKfS0_Pfi,@function
        .size           _Z15vectorAddKernelPKfS0_Pfi,(.L_x_183 - _Z15vectorAddKernelPKfS0_Pfi)
        .other          _Z15vectorAddKernelPKfS0_Pfi,@"STO_CUDA_ENTRY STV_DEFAULT"
_Z15vectorAddKernelPKfS0_Pfi:
.text._Z15vectorAddKernelPKfS0_Pfi:
        /* <DEDUP_REMOVED lines=17> */
[----:B----4-:R-:W-:-:S05]  /*0110*/  FADD R9, R2, R5 ;  /* 0x0000000502097221 */ /* 0x010fca0000000000 */
[----:B------:R-:W-:Y:S01]  /*0120*/  STG.E desc[UR4][R6.64], R9 ;  /* 0x0000000906007986 */ /* 0x000fe2000c101904 */
[----:B------:R-:W-:Y:S05]  /*0130*/  EXIT ;  /* 0x000000000000794d */ /* 0x000fea0003800000 */
.L_x_152:
        /* <DEDUP_REMOVED lines=12> */
.L_x_183:


//--------------------- .nv.shared.reserved.0     --------------------------
	.section	.nv.shared.reserved.0,"aw",@nobits
	.weak		__nv_reservedSMEM_offset_0_alias
	.size		__nv_reservedSMEM_offset_0_alias, 0, 64
	.other		__nv_reservedSMEM_offset_0_alias,@"STO_CUDA_RESERVED_SHARED STV_DEFAULT"
__nv_reservedSMEM_offset_0_alias:
	.zero		0
	.zero		64


//--------------------- .nv.shared._Z9reduceMaxPKfPfi --------------------------
	.section	.nv.shared._Z9reduceMaxPKfPfi,"aw",@nobits
	.sectionflags	@""
	.align	4
.nv.shared._Z9reduceMaxPKfPfi:
	.zero		2048


//--------------------- .nv.shared._Z10reduceMeanPKfPfi --------------------------
	.section	.nv.shared._Z10reduceMeanPKfPfi,"aw",@nobits
	.sectionflags	@""
	.align	4
.nv.shared._Z10reduceMeanPKfPfi:
	.zero		2048


//--------------------- .nv.shared._Z9reduceSumPKfPfi --------------------------
	.section	.nv.shared._Z9reduceSumPKfPfi,"aw",@nobits
	.sectionflags	@""
	.align	4
.nv.shared._Z9reduceSumPKfPfi:
	.zero		2048


//--------------------- .nv.constant0._Z25avgPooling2DForwardKernelPKfPfiiiiiiiiii --------------------------
	.section	.nv.constant0._Z25avgPooling2DForwardKernelPKfPfiiiiiiiiii,"a",@progbits
	.sectionflags	@""
	.align	4
.nv.constant0._Z25avgPooling2DForwardKernelPKfPfiiiiiiiiii:
	.zero		952


//--------------------- .nv.constant0._Z25maxPooling2DForwardKernelPKfPfPiiiiiiiiiii --------------------------
	.section	.nv.constant0._Z25maxPooling2DForwardKernelPKfPfPiiiiiiiiiii,"a",@progbits
	.sectionflags	@""
	.align	4
.nv.constant0._Z25maxPooling2DForwardKernelPKfPfPiiiiiiiiiii:
	.zero		960


//--------------------- .nv.constant0._Z23convolutionIm2ColKernelPKfPfiiiiiiiiiii --------------------------
	.section	.nv.constant0._Z23convolutionIm2ColKernelPKfPfiiiiiiiiiii,"a",@progbits
	.sectionflags	@""
	.align	4
.nv.constant0._Z23convolutionIm2ColKernelPKfPfiiiiiiiiiii:
	.zero		956


//--------------------- .nv.constant0._Z20dropoutForwardKernelPKfPfS0_fi --------------------------
	.section	.nv.constant0._Z20dropoutForwardKernelPKfPfS0_fi,"a",@progbits
	.sectionflags	@""
	.align	4
.nv.constant0._Z20dropoutForwardKernelPKfPfS0_fi:
	.zero		928


//--------------------- .nv.constant0._Z22layerNormForwardKernelPKfS0_S0_Pfiif --------------------------
	.section	.nv.constant0._Z22layerNormForwardKernelPKfS0_S0_Pfiif,"a",@progbits
	.sectionflags	@""
	.align	4
.nv.constant0._Z22layerNormForwardKernelPKfS0_S0_Pfiif:
	.zero		940


//--------------------- .nv.constant0._Z22batchNormForwardKernelPKfS0_S0_S0_S0_Pfiiif --------------------------
	.section	.nv.constant0._Z22batchNormForwardKernelPKfS0_S0_S0_S0_Pfiiif,"a",@progbits
	.sectionflags	@""
	.align	4
.nv.constant0._Z22batchNormForwardKernelPKfS0_S0_S0_S0_Pfiiif:
	.zero		960


//--------------------- .nv.constant0._Z9reduceMaxPKfPfi --------------------------
	.section	.nv.constant0._Z9reduceMaxPKfPfi,"a",@progbits
	.sectionflags	@""
	.align	4
.nv.constant0._Z9reduceMaxPKfPfi:
	.zero		916


//--------------------- .nv.constant0._Z10reduceMeanPKfPfi --------------------------
	.section	.nv.constant0._Z10reduceMeanPKfPfi,"a",@progbits
	.sectionflags	@""
	.align	4
.nv.constant0._Z10reduceMeanPKfPfi:
	.zero		916


//--------------------- .nv.constant0._Z9reduceSumPKfPfi --------------------------
	.section	.nv.constant0._Z9reduceSumPKfPfi,"a",@progbits
	.sectionflags	@""
	.align	4
.nv.constant0._Z9reduceSumPKfPfi:
	.zero		916


//--------------------- .nv.constant0._Z17vectorClampKernelPKfffPfi --------------------------
	.section	.nv.constant0._Z17vectorClampKernelPKfffPfi,"a",@progbits
	.sectionflags	@""
	.align	4
.nv.constant0._Z17vectorClampKernelPKfffPfi:
	.zero		924


//--------------------- .nv.constant0._Z15vectorMinKernelPKfS0_Pfi --------------------------
	.section	.nv.constant0._Z15vectorMinKernelPKfS0_Pfi,"a",@progbits
	.sectionflags	@""
	.align	4
.nv.constant0._Z15vectorMinKernelPKfS0_Pfi:
	.zero		924


//--------------------- .nv.constant0._Z15vectorMaxKernelPKfS0_Pfi --------------------------
	.section	.nv.constant0._Z15vectorMaxKernelPKfS0_Pfi,"a",@progbits
	.sectionflags	@""
	.align	4
.nv.constant0._Z15vectorMaxKernelPKfS0_Pfi:
	.zero		924


//--------------------- .nv.constant0._Z15vectorPowKernelPKffPfi --------------------------
	.section	.nv.constant0._Z15vectorPowKernelPKffPfi,"a",@progbits
	.sectionflags	@""
	.align	4
.nv.constant0._Z15vectorPowKernelPKffPfi:
	.zero		924


//--------------------- .nv.constant0._Z15vectorLogKernelPKfPfi --------------------------
	.section	.nv.constant0._Z15vectorLogKernelPKfPfi,"a",@progbits
	.sectionflags	@""
	.align	4
.nv.constant0._Z15vectorLogKernelPKfPfi:
	.zero		916


//--------------------- .nv.constant0._Z15vectorExpKernelPKfPfi --------------------------
	.section	.nv.constant0._Z15vectorExpKernelPKfPfi,"a",@progbits
	.sectionflags	@""
	.align	4
.nv.constant0._Z15vectorExpKernelPKfPfi:
	.zero		916


//--------------------- .nv.constant0._Z18vectorSquareKernelPKfPfi --------------------------
	.section	.nv.constant0._Z18vectorSquareKernelPKfPfi,"a",@progbits
	.sectionflags	@""
	.align	4
.nv.constant0._Z18vectorSquareKernelPKfPfi:
	.zero		916


//--------------------- .nv.constant0._Z16vectorSqrtKernelPKfPfi --------------------------
	.section	.nv.constant0._Z16vectorSqrtKernelPKfPfi,"a",@progbits
	.sectionflags	@""
	.align	4
.nv.constant0._Z16vectorSqrtKernelPKfPfi:
	.zero		916


//--------------------- .nv.constant0._Z15vectorDivKernelPKfS0_Pfi --------------------------
	.section	.nv.constant0._Z15vectorDivKernelPKfS0_Pfi,"a",@progbits
	.sectionflags	@""
	.align	4
.nv.constant0._Z15vectorDivKernelPKfS0_Pfi:
	.zero		924


//--------------------- .nv.constant0._Z15scalarMulKernelPKffPfi --------------------------
	.section	.nv.constant0._Z15scalarMulKernelPKffPfi,"a",@progbits
	.sectionflags	@""
	.align	4
.nv.constant0._Z15scalarMulKernelPKffPfi:
	.zero		924


//--------------------- .nv.constant0._Z15vectorMulKernelPKfS0_Pfi --------------------------
	.section	.nv.constant0._Z15vectorMulKernelPKfS0_Pfi,"a",@progbits
	.sectionflags	@""
	.align	4
.nv.constant0._Z15vectorMulKernelPKfS0_Pfi:
	.zero		924


//--------------------- .nv.constant0._Z15vectorSubKernelPKfS0_Pfi --------------------------
	.section	.nv.constant0._Z15vectorSubKernelPKfS0_Pfi,"a",@progbits
	.sectionflags	@""
	.align	4
.nv.constant0._Z15vectorSubKernelPKfS0_Pfi:
	.zero		924


//--------------------- .nv.constant0._Z15vectorAddKernelPKfS0_Pfi --------------------------
	.section	.nv.constant0._Z15vectorAddKernelPKfS0_Pfi,"a",@progbits
	.sectionflags	@""
	.align	4
.nv.constant0._Z15vectorAddKernelPKfS0_Pfi:
	.zero		924


//--------------------- SYMBOLS --------------------------

	.type		.nv.reservedSmem.offset0,@object
	.size		.nv.reservedSmem.offset0,0x4
	.type		.nv.reservedSmem.cap,@object
	.size		.nv.reservedSmem.cap,0x4
